//
// Generated by NVIDIA NVVM Compiler
//
// Compiler Build ID: CL-36424714
// Cuda compilation tools, release 13.0, V13.0.88
// Based on NVVM 20.0.0
//

.version 9.0
.target sm_100
.address_size 64

	// .globl	_Z26six_frame_translate_kernelPKcPKiS2_iP15TranslatedFramePj
.extern .func  (.param .b32 func_retval0) vprintf
(
	.param .b64 vprintf_param_0,
	.param .b64 vprintf_param_1
)
;
.const .align 1 .b8 GENETIC_CODE[64] = {75, 78, 75, 78, 84, 84, 84, 84, 82, 83, 82, 83, 73, 73, 77, 73, 81, 72, 81, 72, 80, 80, 80, 80, 82, 82, 82, 82, 76, 76, 76, 76, 69, 68, 69, 68, 65, 65, 65, 65, 71, 71, 71, 71, 86, 86, 86, 86, 42, 89, 42, 89, 83, 83, 83, 83, 87, 67, 42, 67, 76, 70, 76, 70};
.const .align 4 .b8 BLOSUM62_SCORES[2304] = {0, 0, 128, 64, 0, 0, 128, 191, 0, 0, 0, 192, 0, 0, 0, 192, 0, 0, 0, 0, 0, 0, 128, 191, 0, 0, 128, 191, 0, 0, 0, 0, 0, 0, 0, 192, 0, 0, 128, 191, 0, 0, 128, 191, 0, 0, 128, 191, 0, 0, 128, 191, 0, 0, 0, 192, 0, 0, 128, 191, 0, 0, 128, 63, 0, 0, 0, 0, 0, 0, 64, 192, 0, 0, 0, 192, 0, 0, 0, 0, 0, 0, 0, 192, 0, 0, 128, 191, 0, 0, 0, 0, 0, 0, 128, 192, 0, 0, 128, 191, 0, 0, 160, 64, 0, 0, 0, 0, 0, 0, 0, 192, 0, 0, 64, 192, 0, 0, 128, 63, 0, 0, 0, 0, 0, 0, 0, 192, 0, 0, 0, 0, 0, 0, 64, 192, 0, 0, 0, 192, 0, 0, 0, 64, 0, 0, 128, 191, 0, 0, 64, 192, 0, 0, 0, 192, 0, 0, 128, 191, 0, 0, 128, 191, 0, 0, 64, 192, 0, 0, 0, 192, 0, 0, 64, 192, 0, 0, 128, 191, 0, 0, 0, 0, 0, 0, 128, 191, 0, 0, 128, 192, 0, 0, 0, 192, 0, 0, 0, 0, 0, 0, 192, 64, 0, 0, 128, 63, 0, 0, 64, 192, 0, 0, 0, 0, 0, 0, 0, 0, 0, 0, 0, 0, 0, 0, 128, 63, 0, 0, 64, 192, 0, 0, 64, 192, 0, 0, 0, 0, 0, 0, 0, 192, 0, 0, 64, 192, 0, 0, 0, 192, 0, 0, 128, 63, 0, 0, 0, 0, 0, 0, 128, 192, 0, 0, 0, 192, 0, 0, 64, 192, 0, 0, 64, 64, 0, 0, 0, 0, 0, 0, 128, 191, 0, 0, 128, 192, 0, 0, 0, 192, 0, 0, 0, 192, 0, 0, 128, 63, 0, 0, 192, 64, 0, 0, 64, 192, 0, 0, 0, 0, 0, 0, 0, 64, 0, 0, 128, 191, 0, 0, 128, 191, 0, 0, 64, 192, 0, 0, 128, 192, 0, 0, 128, 191, 0, 0, 64, 192, 0, 0, 64, 192, 0, 0, 128, 191, 0, 0, 0, 0, 0, 0, 128, 191, 0, 0, 128, 192, 0, 0, 64, 192, 0, 0, 64, 192, 0, 0, 128, 64, 0, 0, 128, 63, 0, 0, 128, 191, 0, 0, 128, 192, 0, 0, 0, 0, 0, 0, 64, 192, 0, 0, 64, 192, 0, 0, 64, 192, 0, 0, 16, 65, 0, 0, 64, 192, 0, 0, 128, 192, 0, 0, 64, 192, 0, 0, 64, 192, 0, 0, 128, 191, 0, 0, 128, 191, 0, 0, 64, 192, 0, 0, 128, 191, 0, 0, 0, 192, 0, 0, 64, 192, 0, 0, 128, 191, 0, 0, 128, 191, 0, 0, 0, 192, 0, 0, 0, 192, 0, 0, 128, 191, 0, 0, 64, 192, 0, 0, 64, 192, 0, 0, 0, 192, 0, 0, 128, 192, 0, 0, 128, 191, 0, 0, 128, 63, 0, 0, 0, 0, 0, 0, 0, 0, 0, 0, 64, 192, 0, 0, 160, 64, 0, 0, 0, 64, 0, 0, 0, 192, 0, 0, 0, 0, 0, 0, 64, 192, 0, 0, 0, 192, 0, 0, 128, 63, 0, 0, 0, 0, 0, 0, 64, 192, 0, 0, 128, 191, 0, 0, 0, 0, 0, 0, 128, 191, 0, 0, 0, 192, 0, 0, 128, 191, 0, 0, 0, 192, 0, 0, 0, 0, 0, 0, 64, 64, 0, 0, 128, 191, 0, 0, 128, 192, 0, 0, 128, 191, 0, 0, 0, 0, 0, 0, 0, 0, 0, 0, 0, 64, 0, 0, 128, 192, 0, 0, 0, 64, 0, 0, 160, 64, 0, 0, 0, 192, 0, 0, 0, 0, 0, 0, 64, 192, 0, 0, 64, 192, 0, 0, 128, 63, 0, 0, 0, 192, 0, 0, 64, 192, 0, 0, 128, 191, 0, 0, 0, 0, 0, 0, 128, 191, 0, 0, 64, 192, 0, 0, 0, 192, 0, 0, 0, 192, 0, 0, 128, 63, 0, 0, 128, 64, 0, 0, 128, 191, 0, 0, 128, 192, 0, 0, 0, 0, 0, 0, 0, 192, 0, 0, 0, 0, 0, 0, 128, 191, 0, 0, 64, 192, 0, 0, 0, 192, 0, 0, 0, 192, 0, 0, 192, 64, 0, 0, 0, 192, 0, 0, 128, 192, 0, 0, 128, 192, 0, 0, 0, 192, 0, 0, 64, 192, 0, 0, 64, 192, 0, 0, 0, 192, 0, 0, 0, 0, 0, 0, 0, 192, 0, 0, 0, 192, 0, 0, 64, 192, 0, 0, 64, 192, 0, 0, 128, 191, 0, 0, 0, 192, 0, 0, 128, 191, 0, 0, 128, 192, 0, 0, 0, 192, 0, 0, 0, 0, 0, 0, 128, 63, 0, 0, 128, 191, 0, 0, 64, 192, 0, 0, 0, 0, 0, 0, 0, 0, 0, 0, 0, 192, 0, 0, 0, 65, 0, 0, 64, 192, 0, 0, 64, 192, 0, 0, 128, 191, 0, 0, 0, 192, 0, 0, 128, 191, 0, 0, 0, 192, 0, 0, 128, 191, 0, 0, 0, 192, 0, 0, 0, 192, 0, 0, 0, 64, 0, 0, 64, 192, 0, 0, 0, 0, 0, 0, 0, 0, 0, 0, 128, 191, 0, 0, 128, 192, 0, 0, 128, 191, 0, 0, 64, 192, 0, 0, 64, 192, 0, 0, 64, 192, 0, 0, 128, 191, 0, 0, 64, 192, 0, 0, 64, 192, 0, 0, 128, 192, 0, 0, 64, 192, 0, 0, 128, 64, 0, 0, 0, 64, 0, 0, 64, 192, 0, 0, 128, 63, 0, 0, 0, 0, 0, 0, 64, 192, 0, 0, 0, 192, 0, 0, 128, 191, 0, 0, 64, 192, 0, 0, 128, 191, 0, 0, 64, 64, 0, 0, 64, 192, 0, 0, 64, 192, 0, 0, 128, 191, 0, 0, 128, 192, 0, 0, 128, 191, 0, 0, 0, 192, 0, 0, 64, 192, 0, 0, 128, 192, 0, 0, 128, 191, 0, 0, 0, 192, 0, 0, 64, 192, 0, 0, 128, 192, 0, 0, 64, 192, 0, 0, 0, 64, 0, 0, 128, 64, 0, 0, 0, 192, 0, 0, 0, 64, 0, 0, 0, 0, 0, 0, 64, 192, 0, 0, 0, 192, 0, 0, 128, 191, 0, 0, 0, 192, 0, 0, 128, 191, 0, 0, 128, 63, 0, 0, 128, 192, 0, 0, 64, 192, 0, 0, 128, 191, 0, 0, 128, 192, 0, 0, 128, 191, 0, 0, 0, 64, 0, 0, 0, 0, 0, 0, 128, 191, 0, 0, 64, 192, 0, 0, 128, 63, 0, 0, 128, 63, 0, 0, 0, 192, 0, 0, 128, 191, 0, 0, 64, 192, 0, 0, 0, 192, 0, 0, 160, 64, 0, 0, 128, 191, 0, 0, 64, 192, 0, 0, 128, 191, 0, 0, 0, 0, 0, 0, 128, 191, 0, 0, 64, 192, 0, 0, 0, 192, 0, 0, 0, 192, 0, 0, 0, 0, 0, 0, 128, 63, 0, 0, 128, 191, 0, 0, 128, 192, 0, 0, 128, 191, 0, 0, 128, 191, 0, 0, 0, 192, 0, 0, 64, 192, 0, 0, 128, 191, 0, 0, 0, 0, 0, 0, 0, 192, 0, 0, 64, 192, 0, 0, 0, 192, 0, 0, 128, 63, 0, 0, 0, 64, 0, 0, 128, 191, 0, 0, 160, 64, 0, 0, 0, 0, 0, 0, 0, 192, 0, 0, 128, 191, 0, 0, 128, 191, 0, 0, 128, 191, 0, 0, 128, 191, 0, 0, 128, 63, 0, 0, 64, 192, 0, 0, 128, 191, 0, 0, 128, 191, 0, 0, 128, 192, 0, 0, 0, 192, 0, 0, 64, 192, 0, 0, 64, 192, 0, 0, 64, 192, 0, 0, 0, 192, 0, 0, 64, 192, 0, 0, 64, 192, 0, 0, 64, 192, 0, 0, 128, 191, 0, 0, 0, 0, 0, 0, 0, 0, 0, 0, 64, 192, 0, 0, 0, 0, 0, 0, 192, 64, 0, 0, 128, 192, 0, 0, 0, 192, 0, 0, 0, 192, 0, 0, 128, 63, 0, 0, 64, 64, 0, 0, 128, 191, 0, 0, 64, 192, 0, 0, 64, 192, 0, 0, 128, 191, 0, 0, 128, 192, 0, 0, 128, 191, 0, 0, 0, 192, 0, 0, 0, 192, 0, 0, 128, 191, 0, 0, 64, 192, 0, 0, 128, 191, 0, 0, 128, 191, 0, 0, 0, 192, 0, 0, 0, 192, 0, 0, 64, 192, 0, 0, 64, 192, 0, 0, 128, 191, 0, 0, 0, 192, 0, 0, 128, 192, 0, 0, 224, 64, 0, 0, 128, 191, 0, 0, 128, 191, 0, 0, 128, 192, 0, 0, 64, 192, 0, 0, 0, 192, 0, 0, 0, 192, 0, 0, 128, 191, 0, 0, 0, 192, 0, 0, 128, 192, 0, 0, 128, 63, 0, 0, 128, 191, 0, 0, 128, 63, 0, 0, 0, 0, 0, 0, 128, 191, 0, 0, 0, 0, 0, 0, 0, 0, 0, 0, 0, 0, 0, 0, 128, 191, 0, 0, 0, 192, 0, 0, 0, 192, 0, 0, 0, 0, 0, 0, 128, 191, 0, 0, 0, 192, 0, 0, 128, 191, 0, 0, 128, 64, 0, 0, 128, 63, 0, 0, 64, 192, 0, 0, 0, 192, 0, 0, 0, 192, 0, 0, 0, 0, 0, 0, 0, 0, 0, 0, 0, 0, 0, 0, 128, 192, 0, 0, 0, 0, 0, 0, 128, 191, 0, 0, 0, 0, 0, 0, 128, 191, 0, 0, 128, 191, 0, 0, 128, 191, 0, 0, 128, 191, 0, 0, 0, 192, 0, 0, 0, 192, 0, 0, 128, 191, 0, 0, 128, 191, 0, 0, 128, 191, 0, 0, 128, 191, 0, 0, 0, 192, 0, 0, 128, 191, 0, 0, 128, 63, 0, 0, 160, 64, 0, 0, 0, 192, 0, 0, 0, 192, 0, 0, 0, 0, 0, 0, 128, 191, 0, 0, 128, 191, 0, 0, 0, 0, 0, 0, 128, 192, 0, 0, 64, 192, 0, 0, 64, 192, 0, 0, 128, 192, 0, 0, 128, 192, 0, 0, 0, 192, 0, 0, 0, 192, 0, 0, 64, 192, 0, 0, 0, 192, 0, 0, 0, 192, 0, 0, 64, 192, 0, 0, 0, 192, 0, 0, 64, 192, 0, 0, 128, 191, 0, 0, 128, 63, 0, 0, 128, 192, 0, 0, 64, 192, 0, 0, 0, 192, 0, 0, 48, 65, 0, 0, 0, 64, 0, 0, 64, 192, 0, 0, 128, 192, 0, 0, 64, 192, 0, 0, 0, 192, 0, 0, 128, 192, 0, 0, 0, 192, 0, 0, 0, 192, 0, 0, 0, 192, 0, 0, 64, 192, 0, 0, 0, 192, 0, 0, 128, 191, 0, 0, 0, 192, 0, 0, 64, 192, 0, 0, 0, 64, 0, 0, 128, 191, 0, 0, 128, 191, 0, 0, 0, 192, 0, 0, 128, 191, 0, 0, 64, 64, 0, 0, 64, 192, 0, 0, 0, 192, 0, 0, 0, 192, 0, 0, 0, 64, 0, 0, 224, 64, 0, 0, 128, 191, 0, 0, 64, 192, 0, 0, 0, 192, 0, 0, 128, 191, 0, 0, 128, 192, 0, 0, 0, 0, 0, 0, 64, 192, 0, 0, 64, 192, 0, 0, 64, 192, 0, 0, 128, 191, 0, 0, 0, 192, 0, 0, 0, 192, 0, 0, 64, 192, 0, 0, 64, 192, 0, 0, 64, 64, 0, 0, 128, 63, 0, 0, 0, 192, 0, 0, 128, 63, 0, 0, 128, 191, 0, 0, 0, 192, 0, 0, 0, 192, 0, 0, 0, 0, 0, 0, 64, 192, 0, 0, 128, 191, 0, 0, 128, 64, 0, 0, 64, 192, 0, 0, 0, 192, 0, 0, 128, 191, 0, 0, 128, 192, 0, 0, 0, 192, 0, 0, 128, 191, 0, 0, 64, 64, 0, 0, 128, 64, 0, 0, 64, 192, 0, 0, 0, 0, 0, 0, 128, 63, 0, 0, 128, 191, 0, 0, 0, 0, 0, 0, 64, 192, 0, 0, 128, 192, 0, 0, 0, 0, 0, 0, 64, 192, 0, 0, 64, 192, 0, 0, 0, 192, 0, 0, 0, 0, 0, 0, 128, 191, 0, 0, 128, 192, 0, 0, 64, 192, 0, 0, 64, 192, 0, 0, 128, 64, 0, 0, 128, 63, 0, 0, 128, 191, 0, 0, 128, 192, 0, 0, 128, 191, 0, 0, 0, 0, 0, 0, 0, 0, 0, 0, 128, 63, 0, 0, 64, 192, 0, 0, 64, 64, 0, 0, 128, 64, 0, 0, 0, 192, 0, 0, 0, 0, 0, 0, 64, 192, 0, 0, 64, 192, 0, 0, 128, 63, 0, 0, 128, 191, 0, 0, 64, 192, 0, 0, 128, 191, 0, 0, 0, 0, 0, 0, 128, 191, 0, 0, 64, 192, 0, 0, 0, 192, 0, 0, 0, 192, 0, 0, 128, 63, 0, 0, 128, 64, 0, 0, 128, 191, 0, 0, 128, 192, 0, 0, 0, 0, 0, 0, 128, 191, 0, 0, 128, 191, 0, 0, 128, 191, 0, 0, 0, 192, 0, 0, 128, 191, 0, 0, 128, 191, 0, 0, 128, 191, 0, 0, 128, 191, 0, 0, 128, 191, 0, 0, 128, 191, 0, 0, 128, 191, 0, 0, 128, 191, 0, 0, 128, 191, 0, 0, 0, 192, 0, 0, 0, 0, 0, 0, 0, 0, 0, 0, 0, 192, 0, 0, 128, 191, 0, 0, 128, 191, 0, 0, 128, 191, 0, 0, 128, 191, 0, 0, 128, 191, 0, 0, 128, 192, 0, 0, 128, 192, 0, 0, 128, 192, 0, 0, 128, 192, 0, 0, 128, 192, 0, 0, 128, 192, 0, 0, 128, 192, 0, 0, 128, 192, 0, 0, 128, 192, 0, 0, 128, 192, 0, 0, 128, 192, 0, 0, 128, 192, 0, 0, 128, 192, 0, 0, 128, 192, 0, 0, 128, 192, 0, 0, 128, 192, 0, 0, 128, 192, 0, 0, 128, 192, 0, 0, 128, 192, 0, 0, 128, 192, 0, 0, 128, 192, 0, 0, 128, 192, 0, 0, 128, 192, 0, 0, 128, 192, 0, 0, 128, 63};
.global .align 1 .b8 $str[57] = {91, 84, 82, 65, 78, 83, 32, 68, 69, 66, 85, 71, 93, 32, 37, 115, 58, 37, 100, 58, 32, 82, 101, 97, 100, 32, 48, 58, 32, 37, 100, 32, 118, 97, 108, 105, 100, 32, 102, 114, 97, 109, 101, 115, 32, 102, 114, 111, 109, 32, 37, 100, 32, 98, 112, 10};
.global .align 1 .b8 $str$1[27] = {47, 116, 109, 112, 47, 115, 97, 115, 115, 95, 99, 117, 95, 104, 111, 122, 100, 106, 119, 95, 105, 47, 107, 46, 99, 117};
.global .align 1 .b8 $str$2[4] = {89, 69, 83};
.global .align 1 .b8 $str$3[3] = {78, 79};
.global .align 1 .b8 $str$4[72] = {91, 84, 82, 65, 78, 83, 32, 68, 69, 66, 85, 71, 93, 32, 37, 115, 58, 37, 100, 58, 32, 82, 101, 97, 100, 32, 48, 58, 32, 37, 100, 32, 112, 114, 111, 116, 101, 105, 110, 32, 109, 97, 116, 99, 104, 101, 115, 32, 102, 111, 117, 110, 100, 32, 40, 83, 87, 32, 101, 110, 97, 98, 108, 101, 100, 58, 32, 37, 115, 41, 10};

.visible .entry _Z26six_frame_translate_kernelPKcPKiS2_iP15TranslatedFramePj(
	.param .u64 .ptr .align 1 _Z26six_frame_translate_kernelPKcPKiS2_iP15TranslatedFramePj_param_0,
	.param .u64 .ptr .align 1 _Z26six_frame_translate_kernelPKcPKiS2_iP15TranslatedFramePj_param_1,
	.param .u64 .ptr .align 1 _Z26six_frame_translate_kernelPKcPKiS2_iP15TranslatedFramePj_param_2,
	.param .u32 _Z26six_frame_translate_kernelPKcPKiS2_iP15TranslatedFramePj_param_3,
	.param .u64 .ptr .align 1 _Z26six_frame_translate_kernelPKcPKiS2_iP15TranslatedFramePj_param_4,
	.param .u64 .ptr .align 1 _Z26six_frame_translate_kernelPKcPKiS2_iP15TranslatedFramePj_param_5
)
{
	.local .align 8 .b8 	__local_depot0[24];
	.reg .b64 	%SP;
	.reg .b64 	%SPL;
	.reg .pred 	%p<270>;
	.reg .b16 	%rs<149>;
	.reg .b32 	%r<98>;
	.reg .b64 	%rd<198>;

	mov.u64 	%SPL, __local_depot0;
	cvta.local.u64 	%SP, %SPL;
	ld.param.u64 	%rd35, [_Z26six_frame_translate_kernelPKcPKiS2_iP15TranslatedFramePj_param_0];
	ld.param.u64 	%rd36, [_Z26six_frame_translate_kernelPKcPKiS2_iP15TranslatedFramePj_param_1];
	ld.param.u64 	%rd37, [_Z26six_frame_translate_kernelPKcPKiS2_iP15TranslatedFramePj_param_2];
	ld.param.u32 	%r49, [_Z26six_frame_translate_kernelPKcPKiS2_iP15TranslatedFramePj_param_3];
	ld.param.u64 	%rd38, [_Z26six_frame_translate_kernelPKcPKiS2_iP15TranslatedFramePj_param_4];
	ld.param.u64 	%rd39, [_Z26six_frame_translate_kernelPKcPKiS2_iP15TranslatedFramePj_param_5];
	mov.u32 	%r50, %ctaid.x;
	mov.u32 	%r51, %ntid.x;
	mov.u32 	%r52, %tid.x;
	mad.lo.s32 	%r1, %r50, %r51, %r52;
	setp.ge.s32 	%p13, %r1, %r49;
	@%p13 bra 	$L__BB0_283;
	cvta.to.global.u64 	%rd40, %rd37;
	cvta.to.global.u64 	%rd41, %rd36;
	cvta.to.global.u64 	%rd1, %rd38;
	cvta.to.global.u64 	%rd42, %rd35;
	mul.wide.s32 	%rd43, %r1, 4;
	add.s64 	%rd44, %rd40, %rd43;
	ld.global.s32 	%rd45, [%rd44];
	add.s64 	%rd2, %rd42, %rd45;
	add.s64 	%rd46, %rd41, %rd43;
	ld.global.u32 	%r2, [%rd46];
	mul.lo.s32 	%r3, %r1, 6;
	mul.wide.s32 	%rd47, %r3, 206;
	add.s64 	%rd3, %rd1, %rd47;
	mov.b16 	%rs26, 1;
	st.global.u8 	[%rd3+202], %rs26;
	mov.b16 	%rs139, 0;
	st.global.u16 	[%rd3+204], %rs139;
	st.global.u16 	[%rd3+200], %rs139;
	setp.lt.s32 	%p14, %r2, 3;
	mov.b32 	%r81, 0;
	@%p14 bra 	$L__BB0_61;
	mov.b32 	%r71, 0;
	mov.u32 	%r74, %r71;
$L__BB0_3:
	mov.u32 	%r81, %r74;
	mov.u32 	%r4, %r71;
	ld.global.u16 	%rs139, [%rd3+200];
	setp.gt.u16 	%p15, %rs139, 198;
	@%p15 bra 	$L__BB0_61;
	cvt.u64.u32 	%rd49, %r4;
	add.s64 	%rd4, %rd2, %rd49;
	ld.global.u8 	%rs27, [%rd4];
	mov.b64 	%rd184, 0;
	mov.pred 	%p258, 0;
	setp.gt.s16 	%p17, %rs27, 96;
	@%p17 bra 	$L__BB0_9;
	setp.gt.s16 	%p23, %rs27, 83;
	@%p23 bra 	$L__BB0_16;
	setp.eq.s16 	%p25, %rs27, 65;
	@%p25 bra 	$L__BB0_18;
	setp.eq.s16 	%p26, %rs27, 67;
	@%p26 bra 	$L__BB0_284;
	setp.eq.s16 	%p27, %rs27, 71;
	@%p27 bra 	$L__BB0_13;
	bra.uni 	$L__BB0_17;
$L__BB0_9:
	setp.gt.s16 	%p18, %rs27, 115;
	@%p18 bra 	$L__BB0_14;
	setp.eq.s16 	%p20, %rs27, 97;
	@%p20 bra 	$L__BB0_18;
	setp.eq.s16 	%p21, %rs27, 99;
	@%p21 bra 	$L__BB0_284;
	setp.eq.s16 	%p22, %rs27, 103;
	@%p22 bra 	$L__BB0_13;
	bra.uni 	$L__BB0_17;
$L__BB0_13:
	mov.b64 	%rd184, 137438953472;
	bra.uni 	$L__BB0_18;
$L__BB0_14:
	add.s16 	%rs28, %rs27, -116;
	setp.lt.u16 	%p19, %rs28, 2;
	@%p19 bra 	$L__BB0_15;
	bra.uni 	$L__BB0_17;
$L__BB0_15:
	mov.b64 	%rd184, 206158430208;
	bra.uni 	$L__BB0_18;
$L__BB0_16:
	add.s16 	%rs29, %rs27, -84;
	setp.lt.u16 	%p24, %rs29, 2;
	@%p24 bra 	$L__BB0_15;
$L__BB0_17:
	mov.b64 	%rd184, -68719476736;
	mov.pred 	%p258, -1;
$L__BB0_18:
	mov.b16 	%rs138, 88;
	@%p258 bra 	$L__BB0_58;
	ld.global.u8 	%rs31, [%rd4+1];
	mov.b64 	%rd185, 0;
	mov.pred 	%p259, 0;
	setp.gt.s16 	%p33, %rs31, 96;
	@%p33 bra 	$L__BB0_24;
	setp.gt.s16 	%p39, %rs31, 83;
	@%p39 bra 	$L__BB0_32;
	setp.eq.s16 	%p41, %rs31, 65;
	@%p41 bra 	$L__BB0_34;
	setp.eq.s16 	%p42, %rs31, 67;
	@%p42 bra 	$L__BB0_31;
	setp.eq.s16 	%p43, %rs31, 71;
	@%p43 bra 	$L__BB0_28;
	bra.uni 	$L__BB0_33;
$L__BB0_24:
	setp.gt.s16 	%p34, %rs31, 115;
	@%p34 bra 	$L__BB0_29;
	setp.eq.s16 	%p36, %rs31, 97;
	@%p36 bra 	$L__BB0_34;
	setp.eq.s16 	%p37, %rs31, 99;
	@%p37 bra 	$L__BB0_31;
	setp.eq.s16 	%p38, %rs31, 103;
	@%p38 bra 	$L__BB0_28;
	bra.uni 	$L__BB0_33;
$L__BB0_28:
	mov.b64 	%rd185, 34359738368;
	bra.uni 	$L__BB0_34;
$L__BB0_29:
	add.s16 	%rs32, %rs31, -116;
	setp.gt.u16 	%p35, %rs32, 1;
	@%p35 bra 	$L__BB0_33;
$L__BB0_30:
	mov.b64 	%rd185, 51539607552;
	bra.uni 	$L__BB0_34;
$L__BB0_31:
	mov.b64 	%rd185, 17179869184;
	bra.uni 	$L__BB0_34;
$L__BB0_32:
	add.s16 	%rs33, %rs31, -84;
	setp.lt.u16 	%p40, %rs33, 2;
	@%p40 bra 	$L__BB0_30;
$L__BB0_33:
	mov.b64 	%rd185, -17179869184;
	mov.pred 	%p259, -1;
$L__BB0_34:
	@%p259 bra 	$L__BB0_58;
	or.b64  	%rd7, %rd185, %rd184;
	ld.global.u8 	%rs35, [%rd4+2];
	mov.b64 	%rd186, 0;
	mov.pred 	%p260, 0;
	setp.gt.s16 	%p49, %rs35, 96;
	@%p49 bra 	$L__BB0_40;
	setp.gt.s16 	%p55, %rs35, 83;
	@%p55 bra 	$L__BB0_48;
	setp.eq.s16 	%p57, %rs35, 65;
	@%p57 bra 	$L__BB0_50;
	setp.eq.s16 	%p58, %rs35, 67;
	@%p58 bra 	$L__BB0_47;
	setp.eq.s16 	%p59, %rs35, 71;
	@%p59 bra 	$L__BB0_44;
	bra.uni 	$L__BB0_49;
$L__BB0_40:
	setp.gt.s16 	%p50, %rs35, 115;
	@%p50 bra 	$L__BB0_45;
	setp.eq.s16 	%p52, %rs35, 97;
	@%p52 bra 	$L__BB0_50;
	setp.eq.s16 	%p53, %rs35, 99;
	@%p53 bra 	$L__BB0_47;
	setp.eq.s16 	%p54, %rs35, 103;
	@%p54 bra 	$L__BB0_44;
	bra.uni 	$L__BB0_49;
$L__BB0_44:
	mov.b64 	%rd186, 8589934592;
	bra.uni 	$L__BB0_50;
$L__BB0_45:
	add.s16 	%rs36, %rs35, -116;
	setp.gt.u16 	%p51, %rs36, 1;
	@%p51 bra 	$L__BB0_49;
$L__BB0_46:
	mov.b64 	%rd186, 12884901888;
	bra.uni 	$L__BB0_50;
$L__BB0_47:
	mov.b64 	%rd186, 4294967296;
	bra.uni 	$L__BB0_50;
$L__BB0_48:
	add.s16 	%rs37, %rs35, -84;
	setp.lt.u16 	%p56, %rs37, 2;
	@%p56 bra 	$L__BB0_46;
$L__BB0_49:
	mov.b64 	%rd186, -4294967296;
	mov.pred 	%p260, -1;
$L__BB0_50:
	@%p260 bra 	$L__BB0_58;
	or.b64  	%rd64, %rd186, %rd7;
	shr.s64 	%rd65, %rd64, 32;
	mov.u64 	%rd66, GENETIC_CODE;
	add.s64 	%rd67, %rd66, %rd65;
	ld.const.u8 	%rs138, [%rd67];
	setp.ne.s16 	%p64, %rs138, 42;
	@%p64 bra 	$L__BB0_58;
	setp.lt.u16 	%p65, %rs139, 20;
	@%p65 bra 	$L__BB0_57;
	cvt.u64.u16 	%rd68, %rs139;
	add.s64 	%rd69, %rd3, %rd68;
	mov.b16 	%rs42, 0;
	st.global.u8 	[%rd69], %rs42;
	add.s32 	%r74, %r81, 1;
	setp.gt.s32 	%p66, %r81, 4;
	@%p66 bra 	$L__BB0_59;
	mul.wide.s32 	%rd70, %r81, 206;
	add.s64 	%rd9, %rd3, %rd70;
	mov.b32 	%r73, 0;
$L__BB0_55:
	mul.wide.u32 	%rd71, %r73, 2;
	add.s64 	%rd72, %rd9, %rd71;
	ld.global.u16 	%rs43, [%rd72+206];
	add.s64 	%rd73, %rd3, %rd71;
	st.global.u16 	[%rd73], %rs43;
	add.s32 	%r8, %r73, 1;
	setp.lt.u32 	%p67, %r73, 102;
	mov.u32 	%r73, %r8;
	@%p67 bra 	$L__BB0_55;
	mov.b16 	%rs44, 1;
	st.global.u8 	[%rd3+202], %rs44;
	cvt.u16.u32 	%rs45, %r4;
	add.s16 	%rs46, %rs45, 3;
	st.global.u16 	[%rd3+204], %rs46;
	mov.b16 	%rs47, 0;
	st.global.u16 	[%rd3+200], %rs47;
	bra.uni 	$L__BB0_59;
$L__BB0_57:
	mov.b16 	%rs39, 0;
	st.global.u16 	[%rd3+200], %rs39;
	cvt.u16.u32 	%rs40, %r4;
	add.s16 	%rs41, %rs40, 3;
	st.global.u16 	[%rd3+204], %rs41;
	mov.u32 	%r74, %r81;
	bra.uni 	$L__BB0_59;
$L__BB0_58:
	add.s16 	%rs48, %rs139, 1;
	st.global.u16 	[%rd3+200], %rs48;
	cvt.u64.u16 	%rd74, %rs139;
	add.s64 	%rd75, %rd3, %rd74;
	st.global.u8 	[%rd75], %rs138;
	mov.u32 	%r74, %r81;
$L__BB0_59:
	add.s32 	%r71, %r4, 3;
	add.s32 	%r56, %r4, 5;
	setp.lt.s32 	%p68, %r56, %r2;
	@%p68 bra 	$L__BB0_3;
	ld.global.u16 	%rs139, [%rd3+200];
	mov.u32 	%r81, %r74;
$L__BB0_61:
	setp.lt.u16 	%p69, %rs139, 20;
	@%p69 bra 	$L__BB0_63;
	cvt.u64.u16 	%rd76, %rs139;
	add.s64 	%rd77, %rd3, %rd76;
	mov.b16 	%rs49, 0;
	st.global.u8 	[%rd77], %rs49;
	add.s32 	%r81, %r81, 1;
$L__BB0_63:
	mul.wide.s32 	%rd78, %r81, 206;
	add.s64 	%rd10, %rd3, %rd78;
	mov.b16 	%rs51, 2;
	st.global.u8 	[%rd10+202], %rs51;
	mov.b16 	%rs52, 1;
	st.global.u16 	[%rd10+204], %rs52;
	mov.b16 	%rs141, 0;
	st.global.u16 	[%rd10+200], %rs141;
	setp.lt.s32 	%p70, %r2, 4;
	@%p70 bra 	$L__BB0_124;
	mov.b32 	%r77, 1;
	mov.u32 	%r80, %r81;
$L__BB0_65:
	mov.u32 	%r81, %r80;
	mov.u32 	%r14, %r77;
	ld.global.u16 	%rs141, [%rd10+200];
	setp.gt.u16 	%p71, %rs141, 198;
	@%p71 bra 	$L__BB0_124;
	cvt.u64.u32 	%rd80, %r14;
	add.s64 	%rd11, %rd2, %rd80;
	ld.global.u8 	%rs53, [%rd11];
	mov.b64 	%rd187, 0;
	mov.pred 	%p261, 0;
	setp.gt.s16 	%p73, %rs53, 96;
	@%p73 bra 	$L__BB0_71;
	setp.gt.s16 	%p79, %rs53, 83;
	@%p79 bra 	$L__BB0_79;
	setp.eq.s16 	%p81, %rs53, 65;
	@%p81 bra 	$L__BB0_81;
	setp.eq.s16 	%p82, %rs53, 67;
	@%p82 bra 	$L__BB0_78;
	setp.eq.s16 	%p83, %rs53, 71;
	@%p83 bra 	$L__BB0_75;
	bra.uni 	$L__BB0_80;
$L__BB0_71:
	setp.gt.s16 	%p74, %rs53, 115;
	@%p74 bra 	$L__BB0_76;
	setp.eq.s16 	%p76, %rs53, 97;
	@%p76 bra 	$L__BB0_81;
	setp.eq.s16 	%p77, %rs53, 99;
	@%p77 bra 	$L__BB0_78;
	setp.eq.s16 	%p78, %rs53, 103;
	@%p78 bra 	$L__BB0_75;
	bra.uni 	$L__BB0_80;
$L__BB0_75:
	mov.b64 	%rd187, 137438953472;
	bra.uni 	$L__BB0_81;
$L__BB0_76:
	add.s16 	%rs54, %rs53, -116;
	setp.gt.u16 	%p75, %rs54, 1;
	@%p75 bra 	$L__BB0_80;
$L__BB0_77:
	mov.b64 	%rd187, 206158430208;
	bra.uni 	$L__BB0_81;
$L__BB0_78:
	mov.b64 	%rd187, 68719476736;
	bra.uni 	$L__BB0_81;
$L__BB0_79:
	add.s16 	%rs55, %rs53, -84;
	setp.lt.u16 	%p80, %rs55, 2;
	@%p80 bra 	$L__BB0_77;
$L__BB0_80:
	mov.b64 	%rd187, -68719476736;
	mov.pred 	%p261, -1;
$L__BB0_81:
	mov.b16 	%rs140, 88;
	@%p261 bra 	$L__BB0_121;
	ld.global.u8 	%rs57, [%rd11+1];
	mov.b64 	%rd188, 0;
	mov.pred 	%p262, 0;
	setp.gt.s16 	%p89, %rs57, 96;
	@%p89 bra 	$L__BB0_87;
	setp.gt.s16 	%p95, %rs57, 83;
	@%p95 bra 	$L__BB0_95;
	setp.eq.s16 	%p97, %rs57, 65;
	@%p97 bra 	$L__BB0_97;
	setp.eq.s16 	%p98, %rs57, 67;
	@%p98 bra 	$L__BB0_94;
	setp.eq.s16 	%p99, %rs57, 71;
	@%p99 bra 	$L__BB0_91;
	bra.uni 	$L__BB0_96;
$L__BB0_87:
	setp.gt.s16 	%p90, %rs57, 115;
	@%p90 bra 	$L__BB0_92;
	setp.eq.s16 	%p92, %rs57, 97;
	@%p92 bra 	$L__BB0_97;
	setp.eq.s16 	%p93, %rs57, 99;
	@%p93 bra 	$L__BB0_94;
	setp.eq.s16 	%p94, %rs57, 103;
	@%p94 bra 	$L__BB0_91;
	bra.uni 	$L__BB0_96;
$L__BB0_91:
	mov.b64 	%rd188, 34359738368;
	bra.uni 	$L__BB0_97;
$L__BB0_92:
	add.s16 	%rs58, %rs57, -116;
	setp.gt.u16 	%p91, %rs58, 1;
	@%p91 bra 	$L__BB0_96;
$L__BB0_93:
	mov.b64 	%rd188, 51539607552;
	bra.uni 	$L__BB0_97;
$L__BB0_94:
	mov.b64 	%rd188, 17179869184;
	bra.uni 	$L__BB0_97;
$L__BB0_95:
	add.s16 	%rs59, %rs57, -84;
	setp.lt.u16 	%p96, %rs59, 2;
	@%p96 bra 	$L__BB0_93;
$L__BB0_96:
	mov.b64 	%rd188, -17179869184;
	mov.pred 	%p262, -1;
$L__BB0_97:
	@%p262 bra 	$L__BB0_121;
	or.b64  	%rd14, %rd188, %rd187;
	ld.global.u8 	%rs61, [%rd11+2];
	mov.b64 	%rd189, 0;
	mov.pred 	%p263, 0;
	setp.gt.s16 	%p105, %rs61, 96;
	@%p105 bra 	$L__BB0_103;
	setp.gt.s16 	%p111, %rs61, 83;
	@%p111 bra 	$L__BB0_111;
	setp.eq.s16 	%p113, %rs61, 65;
	@%p113 bra 	$L__BB0_113;
	setp.eq.s16 	%p114, %rs61, 67;
	@%p114 bra 	$L__BB0_110;
	setp.eq.s16 	%p115, %rs61, 71;
	@%p115 bra 	$L__BB0_107;
	bra.uni 	$L__BB0_112;
$L__BB0_103:
	setp.gt.s16 	%p106, %rs61, 115;
	@%p106 bra 	$L__BB0_108;
	setp.eq.s16 	%p108, %rs61, 97;
	@%p108 bra 	$L__BB0_113;
	setp.eq.s16 	%p109, %rs61, 99;
	@%p109 bra 	$L__BB0_110;
	setp.eq.s16 	%p110, %rs61, 103;
	@%p110 bra 	$L__BB0_107;
	bra.uni 	$L__BB0_112;
$L__BB0_107:
	mov.b64 	%rd189, 8589934592;
	bra.uni 	$L__BB0_113;
$L__BB0_108:
	add.s16 	%rs62, %rs61, -116;
	setp.gt.u16 	%p107, %rs62, 1;
	@%p107 bra 	$L__BB0_112;
$L__BB0_109:
	mov.b64 	%rd189, 12884901888;
	bra.uni 	$L__BB0_113;
$L__BB0_110:
	mov.b64 	%rd189, 4294967296;
	bra.uni 	$L__BB0_113;
$L__BB0_111:
	add.s16 	%rs63, %rs61, -84;
	setp.lt.u16 	%p112, %rs63, 2;
	@%p112 bra 	$L__BB0_109;
$L__BB0_112:
	mov.b64 	%rd189, -4294967296;
	mov.pred 	%p263, -1;
$L__BB0_113:
	@%p263 bra 	$L__BB0_121;
	or.b64  	%rd95, %rd189, %rd14;
	shr.s64 	%rd96, %rd95, 32;
	mov.u64 	%rd97, GENETIC_CODE;
	add.s64 	%rd98, %rd97, %rd96;
	ld.const.u8 	%rs140, [%rd98];
	setp.ne.s16 	%p120, %rs140, 42;
	@%p120 bra 	$L__BB0_121;
	setp.gt.u16 	%p121, %rs141, 19;
	@%p121 bra 	$L__BB0_117;
	mov.b16 	%rs65, 0;
	st.global.u16 	[%rd10+200], %rs65;
	cvt.u16.u32 	%rs66, %r14;
	add.s16 	%rs67, %rs66, 3;
	st.global.u16 	[%rd10+204], %rs67;
	mov.u32 	%r80, %r81;
	bra.uni 	$L__BB0_122;
$L__BB0_117:
	cvt.u64.u16 	%rd99, %rs141;
	add.s64 	%rd100, %rd10, %rd99;
	mov.b16 	%rs68, 0;
	st.global.u8 	[%rd100], %rs68;
	add.s32 	%r80, %r81, 1;
	setp.gt.s32 	%p122, %r81, 4;
	@%p122 bra 	$L__BB0_122;
	mul.wide.s32 	%rd101, %r81, 206;
	add.s64 	%rd16, %rd3, %rd101;
	mov.b32 	%r79, 0;
$L__BB0_119:
	mul.wide.u32 	%rd102, %r79, 2;
	add.s64 	%rd103, %rd16, %rd102;
	ld.global.u16 	%rs69, [%rd103+206];
	add.s64 	%rd104, %rd10, %rd102;
	st.global.u16 	[%rd104], %rs69;
	add.s32 	%r18, %r79, 1;
	setp.lt.u32 	%p123, %r79, 102;
	mov.u32 	%r79, %r18;
	@%p123 bra 	$L__BB0_119;
	mov.b16 	%rs70, 2;
	st.global.u8 	[%rd10+202], %rs70;
	cvt.u16.u32 	%rs71, %r14;
	add.s16 	%rs72, %rs71, 3;
	st.global.u16 	[%rd10+204], %rs72;
	mov.b16 	%rs73, 0;
	st.global.u16 	[%rd10+200], %rs73;
	bra.uni 	$L__BB0_122;
$L__BB0_121:
	add.s16 	%rs74, %rs141, 1;
	st.global.u16 	[%rd10+200], %rs74;
	cvt.u64.u16 	%rd105, %rs141;
	add.s64 	%rd106, %rd10, %rd105;
	st.global.u8 	[%rd106], %rs140;
	mov.u32 	%r80, %r81;
$L__BB0_122:
	add.s32 	%r77, %r14, 3;
	add.s32 	%r59, %r14, 5;
	setp.lt.s32 	%p124, %r59, %r2;
	@%p124 bra 	$L__BB0_65;
	ld.global.u16 	%rs141, [%rd10+200];
	mov.u32 	%r81, %r80;
$L__BB0_124:
	setp.lt.u16 	%p125, %rs141, 20;
	@%p125 bra 	$L__BB0_126;
	cvt.u64.u16 	%rd107, %rs141;
	add.s64 	%rd108, %rd10, %rd107;
	mov.b16 	%rs75, 0;
	st.global.u8 	[%rd108], %rs75;
	add.s32 	%r81, %r81, 1;
$L__BB0_126:
	mul.wide.s32 	%rd109, %r81, 206;
	add.s64 	%rd17, %rd3, %rd109;
	mov.b16 	%rs77, 3;
	st.global.u8 	[%rd17+202], %rs77;
	mov.b16 	%rs78, 2;
	st.global.u16 	[%rd17+204], %rs78;
	mov.b16 	%rs143, 0;
	st.global.u16 	[%rd17+200], %rs143;
	setp.lt.s32 	%p126, %r2, 5;
	@%p126 bra 	$L__BB0_187;
	mov.b32 	%r83, 2;
	mov.u32 	%r86, %r81;
$L__BB0_128:
	mov.u32 	%r81, %r86;
	mov.u32 	%r24, %r83;
	ld.global.u16 	%rs143, [%rd17+200];
	setp.gt.u16 	%p127, %rs143, 198;
	@%p127 bra 	$L__BB0_187;
	cvt.u64.u32 	%rd111, %r24;
	add.s64 	%rd18, %rd2, %rd111;
	ld.global.u8 	%rs79, [%rd18];
	mov.b64 	%rd190, 0;
	mov.pred 	%p264, 0;
	setp.gt.s16 	%p129, %rs79, 96;
	@%p129 bra 	$L__BB0_134;
	setp.gt.s16 	%p135, %rs79, 83;
	@%p135 bra 	$L__BB0_142;
	setp.eq.s16 	%p137, %rs79, 65;
	@%p137 bra 	$L__BB0_144;
	setp.eq.s16 	%p138, %rs79, 67;
	@%p138 bra 	$L__BB0_141;
	setp.eq.s16 	%p139, %rs79, 71;
	@%p139 bra 	$L__BB0_138;
	bra.uni 	$L__BB0_143;
$L__BB0_134:
	setp.gt.s16 	%p130, %rs79, 115;
	@%p130 bra 	$L__BB0_139;
	setp.eq.s16 	%p132, %rs79, 97;
	@%p132 bra 	$L__BB0_144;
	setp.eq.s16 	%p133, %rs79, 99;
	@%p133 bra 	$L__BB0_141;
	setp.eq.s16 	%p134, %rs79, 103;
	@%p134 bra 	$L__BB0_138;
	bra.uni 	$L__BB0_143;
$L__BB0_138:
	mov.b64 	%rd190, 137438953472;
	bra.uni 	$L__BB0_144;
$L__BB0_139:
	add.s16 	%rs80, %rs79, -116;
	setp.gt.u16 	%p131, %rs80, 1;
	@%p131 bra 	$L__BB0_143;
$L__BB0_140:
	mov.b64 	%rd190, 206158430208;
	bra.uni 	$L__BB0_144;
$L__BB0_141:
	mov.b64 	%rd190, 68719476736;
	bra.uni 	$L__BB0_144;
$L__BB0_142:
	add.s16 	%rs81, %rs79, -84;
	setp.lt.u16 	%p136, %rs81, 2;
	@%p136 bra 	$L__BB0_140;
$L__BB0_143:
	mov.b64 	%rd190, -68719476736;
	mov.pred 	%p264, -1;
$L__BB0_144:
	mov.b16 	%rs142, 88;
	@%p264 bra 	$L__BB0_184;
	ld.global.u8 	%rs83, [%rd18+1];
	mov.b64 	%rd191, 0;
	mov.pred 	%p265, 0;
	setp.gt.s16 	%p145, %rs83, 96;
	@%p145 bra 	$L__BB0_150;
	setp.gt.s16 	%p151, %rs83, 83;
	@%p151 bra 	$L__BB0_158;
	setp.eq.s16 	%p153, %rs83, 65;
	@%p153 bra 	$L__BB0_160;
	setp.eq.s16 	%p154, %rs83, 67;
	@%p154 bra 	$L__BB0_157;
	setp.eq.s16 	%p155, %rs83, 71;
	@%p155 bra 	$L__BB0_154;
	bra.uni 	$L__BB0_159;
$L__BB0_150:
	setp.gt.s16 	%p146, %rs83, 115;
	@%p146 bra 	$L__BB0_155;
	setp.eq.s16 	%p148, %rs83, 97;
	@%p148 bra 	$L__BB0_160;
	setp.eq.s16 	%p149, %rs83, 99;
	@%p149 bra 	$L__BB0_157;
	setp.eq.s16 	%p150, %rs83, 103;
	@%p150 bra 	$L__BB0_154;
	bra.uni 	$L__BB0_159;
$L__BB0_154:
	mov.b64 	%rd191, 34359738368;
	bra.uni 	$L__BB0_160;
$L__BB0_155:
	add.s16 	%rs84, %rs83, -116;
	setp.gt.u16 	%p147, %rs84, 1;
	@%p147 bra 	$L__BB0_159;
$L__BB0_156:
	mov.b64 	%rd191, 51539607552;
	bra.uni 	$L__BB0_160;
$L__BB0_157:
	mov.b64 	%rd191, 17179869184;
	bra.uni 	$L__BB0_160;
$L__BB0_158:
	add.s16 	%rs85, %rs83, -84;
	setp.lt.u16 	%p152, %rs85, 2;
	@%p152 bra 	$L__BB0_156;
$L__BB0_159:
	mov.b64 	%rd191, -17179869184;
	mov.pred 	%p265, -1;
$L__BB0_160:
	@%p265 bra 	$L__BB0_184;
	or.b64  	%rd21, %rd191, %rd190;
	ld.global.u8 	%rs87, [%rd18+2];
	mov.b64 	%rd192, 0;
	mov.pred 	%p266, 0;
	setp.gt.s16 	%p161, %rs87, 96;
	@%p161 bra 	$L__BB0_166;
	setp.gt.s16 	%p167, %rs87, 83;
	@%p167 bra 	$L__BB0_174;
	setp.eq.s16 	%p169, %rs87, 65;
	@%p169 bra 	$L__BB0_176;
	setp.eq.s16 	%p170, %rs87, 67;
	@%p170 bra 	$L__BB0_173;
	setp.eq.s16 	%p171, %rs87, 71;
	@%p171 bra 	$L__BB0_170;
	bra.uni 	$L__BB0_175;
$L__BB0_166:
	setp.gt.s16 	%p162, %rs87, 115;
	@%p162 bra 	$L__BB0_171;
	setp.eq.s16 	%p164, %rs87, 97;
	@%p164 bra 	$L__BB0_176;
	setp.eq.s16 	%p165, %rs87, 99;
	@%p165 bra 	$L__BB0_173;
	setp.eq.s16 	%p166, %rs87, 103;
	@%p166 bra 	$L__BB0_170;
	bra.uni 	$L__BB0_175;
$L__BB0_170:
	mov.b64 	%rd192, 8589934592;
	bra.uni 	$L__BB0_176;
$L__BB0_171:
	add.s16 	%rs88, %rs87, -116;
	setp.gt.u16 	%p163, %rs88, 1;
	@%p163 bra 	$L__BB0_175;
$L__BB0_172:
	mov.b64 	%rd192, 12884901888;
	bra.uni 	$L__BB0_176;
$L__BB0_173:
	mov.b64 	%rd192, 4294967296;
	bra.uni 	$L__BB0_176;
$L__BB0_174:
	add.s16 	%rs89, %rs87, -84;
	setp.lt.u16 	%p168, %rs89, 2;
	@%p168 bra 	$L__BB0_172;
$L__BB0_175:
	mov.b64 	%rd192, -4294967296;
	mov.pred 	%p266, -1;
$L__BB0_176:
	@%p266 bra 	$L__BB0_184;
	or.b64  	%rd126, %rd192, %rd21;
	shr.s64 	%rd127, %rd126, 32;
	mov.u64 	%rd128, GENETIC_CODE;
	add.s64 	%rd129, %rd128, %rd127;
	ld.const.u8 	%rs142, [%rd129];
	setp.ne.s16 	%p176, %rs142, 42;
	@%p176 bra 	$L__BB0_184;
	setp.gt.u16 	%p177, %rs143, 19;
	@%p177 bra 	$L__BB0_180;
	mov.b16 	%rs91, 0;
	st.global.u16 	[%rd17+200], %rs91;
	cvt.u16.u32 	%rs92, %r24;
	add.s16 	%rs93, %rs92, 3;
	st.global.u16 	[%rd17+204], %rs93;
	mov.u32 	%r86, %r81;
	bra.uni 	$L__BB0_185;
$L__BB0_180:
	cvt.u64.u16 	%rd130, %rs143;
	add.s64 	%rd131, %rd17, %rd130;
	mov.b16 	%rs94, 0;
	st.global.u8 	[%rd131], %rs94;
	add.s32 	%r86, %r81, 1;
	setp.gt.s32 	%p178, %r81, 4;
	@%p178 bra 	$L__BB0_185;
	mul.wide.s32 	%rd132, %r81, 206;
	add.s64 	%rd23, %rd3, %rd132;
	mov.b32 	%r85, 0;
$L__BB0_182:
	mul.wide.u32 	%rd133, %r85, 2;
	add.s64 	%rd134, %rd23, %rd133;
	ld.global.u16 	%rs95, [%rd134+206];
	add.s64 	%rd135, %rd17, %rd133;
	st.global.u16 	[%rd135], %rs95;
	add.s32 	%r28, %r85, 1;
	setp.lt.u32 	%p179, %r85, 102;
	mov.u32 	%r85, %r28;
	@%p179 bra 	$L__BB0_182;
	mov.b16 	%rs96, 3;
	st.global.u8 	[%rd17+202], %rs96;
	cvt.u16.u32 	%rs97, %r24;
	add.s16 	%rs98, %rs97, 3;
	st.global.u16 	[%rd17+204], %rs98;
	mov.b16 	%rs99, 0;
	st.global.u16 	[%rd17+200], %rs99;
	bra.uni 	$L__BB0_185;
$L__BB0_184:
	add.s16 	%rs100, %rs143, 1;
	st.global.u16 	[%rd17+200], %rs100;
	cvt.u64.u16 	%rd136, %rs143;
	add.s64 	%rd137, %rd17, %rd136;
	st.global.u8 	[%rd137], %rs142;
	mov.u32 	%r86, %r81;
$L__BB0_185:
	add.s32 	%r83, %r24, 3;
	add.s32 	%r62, %r24, 5;
	setp.lt.s32 	%p180, %r62, %r2;
	@%p180 bra 	$L__BB0_128;
	ld.global.u16 	%rs143, [%rd17+200];
	mov.u32 	%r81, %r86;
$L__BB0_187:
	setp.lt.u16 	%p181, %rs143, 20;
	@%p181 bra 	$L__BB0_189;
	cvt.u64.u16 	%rd138, %rs143;
	add.s64 	%rd139, %rd17, %rd138;
	mov.b16 	%rs101, 0;
	st.global.u8 	[%rd139], %rs101;
	add.s32 	%r81, %r81, 1;
$L__BB0_189:
	setp.gt.s32 	%p182, %r81, 5;
	@%p182 bra 	$L__BB0_281;
	add.s64 	%rd141, %rd47, %rd1;
	add.s64 	%rd24, %rd141, 206;
	mov.b32 	%r89, 0;
$L__BB0_191:
	mul.wide.s32 	%rd142, %r81, 206;
	add.s64 	%rd25, %rd3, %rd142;
	cvt.u16.u32 	%rs103, %r89;
	not.b16 	%rs16, %rs103;
	st.global.u8 	[%rd25+202], %rs16;
	not.b32 	%r64, %r89;
	add.s32 	%r91, %r2, %r64;
	st.global.u16 	[%rd25+204], %r91;
	mov.b16 	%rs148, 0;
	st.global.u16 	[%rd25+200], %rs148;
	setp.lt.s32 	%p183, %r91, 2;
	@%p183 bra 	$L__BB0_278;
	mov.u32 	%r94, %r81;
$L__BB0_193:
	mov.u32 	%r81, %r94;
	mov.u32 	%r37, %r91;
	ld.global.u16 	%rs148, [%rd25+200];
	setp.gt.u16 	%p184, %rs148, 198;
	@%p184 bra 	$L__BB0_278;
	cvt.u64.u32 	%rd143, %r37;
	add.s64 	%rd144, %rd2, %rd143;
	ld.global.u8 	%rs105, [%rd144];
	mov.b16 	%rs144, 84;
	setp.gt.s16 	%p185, %rs105, 96;
	@%p185 bra 	$L__BB0_201;
	setp.gt.s16 	%p191, %rs105, 70;
	@%p191 bra 	$L__BB0_198;
	setp.eq.s16 	%p194, %rs105, 65;
	@%p194 bra 	$L__BB0_209;
	setp.eq.s16 	%p195, %rs105, 67;
	@%p195 bra 	$L__BB0_204;
	bra.uni 	$L__BB0_200;
$L__BB0_198:
	setp.eq.s16 	%p192, %rs105, 71;
	@%p192 bra 	$L__BB0_208;
	setp.eq.s16 	%p193, %rs105, 84;
	@%p193 bra 	$L__BB0_207;
$L__BB0_200:
	mov.b16 	%rs144, 78;
	bra.uni 	$L__BB0_209;
$L__BB0_201:
	setp.gt.s16 	%p186, %rs105, 102;
	@%p186 bra 	$L__BB0_205;
	setp.eq.s16 	%p189, %rs105, 97;
	@%p189 bra 	$L__BB0_209;
	setp.eq.s16 	%p190, %rs105, 99;
	@%p190 bra 	$L__BB0_204;
	bra.uni 	$L__BB0_200;
$L__BB0_204:
	mov.b16 	%rs144, 71;
	bra.uni 	$L__BB0_209;
$L__BB0_205:
	setp.eq.s16 	%p187, %rs105, 103;
	@%p187 bra 	$L__BB0_208;
	setp.ne.s16 	%p188, %rs105, 116;
	@%p188 bra 	$L__BB0_200;
$L__BB0_207:
	mov.b16 	%rs144, 65;
	bra.uni 	$L__BB0_209;
$L__BB0_208:
	mov.b16 	%rs144, 67;
$L__BB0_209:
	add.s32 	%r65, %r37, -1;
	cvt.u64.u32 	%rd145, %r65;
	add.s64 	%rd146, %rd2, %rd145;
	ld.global.u8 	%rs111, [%rd146];
	mov.b16 	%rs145, 65;
	setp.gt.s16 	%p196, %rs111, 96;
	@%p196 bra 	$L__BB0_216;
	setp.gt.s16 	%p202, %rs111, 70;
	@%p202 bra 	$L__BB0_213;
	setp.eq.s16 	%p205, %rs111, 65;
	@%p205 bra 	$L__BB0_223;
	setp.eq.s16 	%p206, %rs111, 67;
	@%p206 bra 	$L__BB0_219;
	bra.uni 	$L__BB0_215;
$L__BB0_213:
	setp.eq.s16 	%p203, %rs111, 71;
	@%p203 bra 	$L__BB0_222;
	setp.eq.s16 	%p204, %rs111, 84;
	@%p204 bra 	$L__BB0_224;
$L__BB0_215:
	mov.b16 	%rs145, 78;
	bra.uni 	$L__BB0_224;
$L__BB0_216:
	setp.gt.s16 	%p197, %rs111, 102;
	@%p197 bra 	$L__BB0_220;
	setp.eq.s16 	%p200, %rs111, 97;
	@%p200 bra 	$L__BB0_223;
	setp.eq.s16 	%p201, %rs111, 99;
	@%p201 bra 	$L__BB0_219;
	bra.uni 	$L__BB0_215;
$L__BB0_219:
	mov.b16 	%rs145, 71;
	bra.uni 	$L__BB0_224;
$L__BB0_220:
	setp.eq.s16 	%p198, %rs111, 116;
	@%p198 bra 	$L__BB0_224;
	setp.ne.s16 	%p199, %rs111, 103;
	@%p199 bra 	$L__BB0_215;
$L__BB0_222:
	mov.b16 	%rs145, 67;
	bra.uni 	$L__BB0_224;
$L__BB0_223:
	mov.b16 	%rs145, 84;
$L__BB0_224:
	add.s32 	%r66, %r37, -2;
	cvt.u64.u32 	%rd147, %r66;
	add.s64 	%rd148, %rd2, %rd147;
	ld.global.u8 	%rs117, [%rd148];
	mov.b16 	%rs146, 65;
	setp.gt.s16 	%p207, %rs117, 96;
	@%p207 bra 	$L__BB0_231;
	setp.gt.s16 	%p213, %rs117, 70;
	@%p213 bra 	$L__BB0_228;
	setp.eq.s16 	%p216, %rs117, 65;
	@%p216 bra 	$L__BB0_238;
	setp.eq.s16 	%p217, %rs117, 67;
	@%p217 bra 	$L__BB0_234;
	bra.uni 	$L__BB0_230;
$L__BB0_228:
	setp.eq.s16 	%p214, %rs117, 71;
	@%p214 bra 	$L__BB0_237;
	setp.eq.s16 	%p215, %rs117, 84;
	@%p215 bra 	$L__BB0_239;
$L__BB0_230:
	mov.b16 	%rs146, 78;
	bra.uni 	$L__BB0_239;
$L__BB0_231:
	setp.gt.s16 	%p208, %rs117, 102;
	@%p208 bra 	$L__BB0_235;
	setp.eq.s16 	%p211, %rs117, 97;
	@%p211 bra 	$L__BB0_238;
	setp.eq.s16 	%p212, %rs117, 99;
	@%p212 bra 	$L__BB0_234;
	bra.uni 	$L__BB0_230;
$L__BB0_234:
	mov.b16 	%rs146, 71;
	bra.uni 	$L__BB0_239;
$L__BB0_235:
	setp.eq.s16 	%p209, %rs117, 116;
	@%p209 bra 	$L__BB0_239;
	setp.ne.s16 	%p210, %rs117, 103;
	@%p210 bra 	$L__BB0_230;
$L__BB0_237:
	mov.b16 	%rs146, 67;
	bra.uni 	$L__BB0_239;
$L__BB0_238:
	mov.b16 	%rs146, 84;
$L__BB0_239:
	mov.b64 	%rd193, 0;
	mov.pred 	%p267, 0;
	setp.gt.s16 	%p219, %rs144, 70;
	@%p219 bra 	$L__BB0_243;
	setp.eq.s16 	%p222, %rs144, 65;
	@%p222 bra 	$L__BB0_247;
	setp.eq.s16 	%p223, %rs144, 67;
	@%p223 bra 	$L__BB0_242;
	bra.uni 	$L__BB0_246;
$L__BB0_242:
	mov.b64 	%rd193, 68719476736;
	bra.uni 	$L__BB0_247;
$L__BB0_243:
	setp.eq.s16 	%p220, %rs144, 71;
	@%p220 bra 	$L__BB0_285;
	setp.eq.s16 	%p221, %rs144, 84;
	@%p221 bra 	$L__BB0_245;
	bra.uni 	$L__BB0_246;
$L__BB0_245:
	mov.b64 	%rd193, 206158430208;
	bra.uni 	$L__BB0_247;
$L__BB0_246:
	mov.b64 	%rd193, -68719476736;
	mov.pred 	%p267, -1;
$L__BB0_247:
	mov.b16 	%rs147, 88;
	@%p267 bra 	$L__BB0_275;
	mov.b64 	%rd194, 0;
	mov.pred 	%p268, 0;
	setp.gt.s16 	%p229, %rs145, 70;
	@%p229 bra 	$L__BB0_252;
	setp.eq.s16 	%p232, %rs145, 65;
	@%p232 bra 	$L__BB0_257;
	setp.eq.s16 	%p233, %rs145, 67;
	@%p233 bra 	$L__BB0_251;
	bra.uni 	$L__BB0_256;
$L__BB0_251:
	mov.b64 	%rd194, 17179869184;
	bra.uni 	$L__BB0_257;
$L__BB0_252:
	setp.eq.s16 	%p230, %rs145, 71;
	@%p230 bra 	$L__BB0_255;
	setp.ne.s16 	%p231, %rs145, 84;
	@%p231 bra 	$L__BB0_256;
	mov.b64 	%rd194, 51539607552;
	bra.uni 	$L__BB0_257;
$L__BB0_255:
	mov.b64 	%rd194, 34359738368;
	bra.uni 	$L__BB0_257;
$L__BB0_256:
	mov.b64 	%rd194, -17179869184;
	mov.pred 	%p268, -1;
$L__BB0_257:
	@%p268 bra 	$L__BB0_275;
	or.b64  	%rd28, %rd194, %rd193;
	mov.b64 	%rd195, 0;
	mov.pred 	%p269, 0;
	setp.gt.s16 	%p239, %rs146, 70;
	@%p239 bra 	$L__BB0_262;
	setp.eq.s16 	%p242, %rs146, 65;
	@%p242 bra 	$L__BB0_267;
	setp.eq.s16 	%p243, %rs146, 67;
	@%p243 bra 	$L__BB0_261;
	bra.uni 	$L__BB0_266;
$L__BB0_261:
	mov.b64 	%rd195, 4294967296;
	bra.uni 	$L__BB0_267;
$L__BB0_262:
	setp.eq.s16 	%p240, %rs146, 71;
	@%p240 bra 	$L__BB0_265;
	setp.ne.s16 	%p241, %rs146, 84;
	@%p241 bra 	$L__BB0_266;
	mov.b64 	%rd195, 12884901888;
	bra.uni 	$L__BB0_267;
$L__BB0_265:
	mov.b64 	%rd195, 8589934592;
	bra.uni 	$L__BB0_267;
$L__BB0_266:
	mov.b64 	%rd195, -4294967296;
	mov.pred 	%p269, -1;
$L__BB0_267:
	@%p269 bra 	$L__BB0_275;
	or.b64  	%rd164, %rd195, %rd28;
	shr.s64 	%rd165, %rd164, 32;
	mov.u64 	%rd166, GENETIC_CODE;
	add.s64 	%rd167, %rd166, %rd165;
	ld.const.u8 	%rs147, [%rd167];
	setp.ne.s16 	%p248, %rs147, 42;
	@%p248 bra 	$L__BB0_275;
	setp.lt.u16 	%p249, %rs148, 20;
	@%p249 bra 	$L__BB0_274;
	cvt.u64.u16 	%rd168, %rs148;
	add.s64 	%rd169, %rd25, %rd168;
	mov.b16 	%rs131, 0;
	st.global.u8 	[%rd169], %rs131;
	add.s32 	%r94, %r81, 1;
	setp.gt.s32 	%p250, %r81, 4;
	@%p250 bra 	$L__BB0_276;
	mul.wide.s32 	%rd170, %r81, 206;
	add.s64 	%rd196, %rd24, %rd170;
	mov.b32 	%r93, 0;
	mov.u64 	%rd197, %rd25;
$L__BB0_272:
	ld.global.u16 	%rs132, [%rd196];
	st.global.u16 	[%rd197], %rs132;
	add.s32 	%r41, %r93, 1;
	add.s64 	%rd197, %rd197, 2;
	add.s64 	%rd196, %rd196, 2;
	setp.lt.u32 	%p251, %r93, 102;
	mov.u32 	%r93, %r41;
	@%p251 bra 	$L__BB0_272;
	st.global.u8 	[%rd25+202], %rs16;
	cvt.u16.u32 	%rs133, %r37;
	add.s16 	%rs134, %rs133, -3;
	st.global.u16 	[%rd25+204], %rs134;
	mov.b16 	%rs135, 0;
	st.global.u16 	[%rd25+200], %rs135;
	bra.uni 	$L__BB0_276;
$L__BB0_274:
	mov.b16 	%rs128, 0;
	st.global.u16 	[%rd25+200], %rs128;
	cvt.u16.u32 	%rs129, %r37;
	add.s16 	%rs130, %rs129, -3;
	st.global.u16 	[%rd25+204], %rs130;
	mov.u32 	%r94, %r81;
	bra.uni 	$L__BB0_276;
$L__BB0_275:
	add.s16 	%rs136, %rs148, 1;
	st.global.u16 	[%rd25+200], %rs136;
	cvt.u64.u16 	%rd171, %rs148;
	add.s64 	%rd172, %rd25, %rd171;
	st.global.u8 	[%rd172], %rs147;
	mov.u32 	%r94, %r81;
$L__BB0_276:
	add.s32 	%r91, %r37, -3;
	setp.gt.u32 	%p252, %r37, 4;
	@%p252 bra 	$L__BB0_193;
	ld.global.u16 	%rs148, [%rd25+200];
	mov.u32 	%r81, %r94;
$L__BB0_278:
	setp.lt.u16 	%p253, %rs148, 20;
	@%p253 bra 	$L__BB0_280;
	cvt.u64.u16 	%rd173, %rs148;
	add.s64 	%rd174, %rd25, %rd173;
	mov.b16 	%rs137, 0;
	st.global.u8 	[%rd174], %rs137;
	add.s32 	%r81, %r81, 1;
$L__BB0_280:
	add.s32 	%r47, %r89, 1;
	setp.lt.u32 	%p254, %r89, 2;
	setp.lt.s32 	%p255, %r81, 6;
	and.pred  	%p256, %p254, %p255;
	mov.u32 	%r89, %r47;
	@%p256 bra 	$L__BB0_191;
$L__BB0_281:
	cvta.to.global.u64 	%rd175, %rd39;
	add.s64 	%rd177, %rd175, %rd43;
	st.global.u32 	[%rd177], %r81;
	setp.ne.s32 	%p257, %r1, 0;
	@%p257 bra 	$L__BB0_283;
	add.u64 	%rd178, %SP, 0;
	add.u64 	%rd179, %SPL, 0;
	mov.u64 	%rd180, $str$1;
	cvta.global.u64 	%rd181, %rd180;
	st.local.u64 	[%rd179], %rd181;
	mov.b32 	%r68, 420;
	st.local.v2.u32 	[%rd179+8], {%r68, %r81};
	st.local.u32 	[%rd179+16], %r2;
	mov.u64 	%rd182, $str;
	cvta.global.u64 	%rd183, %rd182;
	{ // callseq 0, 0
	.param .b64 param0;
	st.param.b64 	[param0], %rd183;
	.param .b64 param1;
	st.param.b64 	[param1], %rd178;
	.param .b32 retval0;
	call.uni (retval0), 
	vprintf, 
	(
	param0, 
	param1
	);
	ld.param.b32 	%r69, [retval0];
	} // callseq 0
$L__BB0_283:
	ret;
$L__BB0_284:
	mov.b64 	%rd184, 68719476736;
	bra.uni 	$L__BB0_18;
$L__BB0_285:
	mov.b64 	%rd193, 137438953472;
	bra.uni 	$L__BB0_247;

}
	// .globl	_Z34enhanced_protein_kmer_match_kernelPK15TranslatedFramePKjiPK15ProteinDatabaseP12ProteinMatchPjjb
.visible .entry _Z34enhanced_protein_kmer_match_kernelPK15TranslatedFramePKjiPK15ProteinDatabaseP12ProteinMatchPjjb(
	.param .u64 .ptr .align 1 _Z34enhanced_protein_kmer_match_kernelPK15TranslatedFramePKjiPK15ProteinDatabaseP12ProteinMatchPjjb_param_0,
	.param .u64 .ptr .align 1 _Z34enhanced_protein_kmer_match_kernelPK15TranslatedFramePKjiPK15ProteinDatabaseP12ProteinMatchPjjb_param_1,
	.param .u32 _Z34enhanced_protein_kmer_match_kernelPK15TranslatedFramePKjiPK15ProteinDatabaseP12ProteinMatchPjjb_param_2,
	.param .u64 .ptr .align 1 _Z34enhanced_protein_kmer_match_kernelPK15TranslatedFramePKjiPK15ProteinDatabaseP12ProteinMatchPjjb_param_3,
	.param .u64 .ptr .align 1 _Z34enhanced_protein_kmer_match_kernelPK15TranslatedFramePKjiPK15ProteinDatabaseP12ProteinMatchPjjb_param_4,
	.param .u64 .ptr .align 1 _Z34enhanced_protein_kmer_match_kernelPK15TranslatedFramePKjiPK15ProteinDatabaseP12ProteinMatchPjjb_param_5,
	.param .u32 _Z34enhanced_protein_kmer_match_kernelPK15TranslatedFramePKjiPK15ProteinDatabaseP12ProteinMatchPjjb_param_6,
	.param .u8 _Z34enhanced_protein_kmer_match_kernelPK15TranslatedFramePKjiPK15ProteinDatabaseP12ProteinMatchPjjb_param_7
)
{
	.local .align 16 .b8 	__local_depot1[12064];
	.reg .b64 	%SP;
	.reg .b64 	%SPL;
	.reg .pred 	%p<725>;
	.reg .b16 	%rs<94>;
	.reg .b32 	%r<572>;
	.reg .b32 	%f<101>;
	.reg .b64 	%rd<757>;

	mov.u64 	%SPL, __local_depot1;
	cvta.local.u64 	%SP, %SPL;
	ld.param.u64 	%rd60, [_Z34enhanced_protein_kmer_match_kernelPK15TranslatedFramePKjiPK15ProteinDatabaseP12ProteinMatchPjjb_param_1];
	ld.param.u32 	%r152, [_Z34enhanced_protein_kmer_match_kernelPK15TranslatedFramePKjiPK15ProteinDatabaseP12ProteinMatchPjjb_param_2];
	ld.param.u64 	%rd63, [_Z34enhanced_protein_kmer_match_kernelPK15TranslatedFramePKjiPK15ProteinDatabaseP12ProteinMatchPjjb_param_5];
	cvta.to.global.u64 	%rd1, %rd63;
	add.u64 	%rd2, %SPL, 0;
	add.u64 	%rd3, %SPL, 10000;
	add.u64 	%rd4, %SPL, 11600;
	add.u64 	%rd5, %SPL, 11920;
	mov.u32 	%r153, %ctaid.x;
	mov.u32 	%r154, %ntid.x;
	mov.u32 	%r155, %tid.x;
	mad.lo.s32 	%r1, %r153, %r154, %r155;
	setp.ge.s32 	%p4, %r1, %r152;
	@%p4 bra 	$L__BB1_1199;
	cvta.to.global.u64 	%rd68, %rd60;
	mul.wide.s32 	%rd69, %r1, 4;
	add.s64 	%rd70, %rd68, %rd69;
	ld.global.u32 	%r2, [%rd70];
	setp.ne.s32 	%p5, %r2, 0;
	@%p5 bra 	$L__BB1_3;
	add.s64 	%rd727, %rd1, %rd69;
	mov.b32 	%r495, 0;
	st.global.u32 	[%rd727], %r495;
	bra.uni 	$L__BB1_1199;
$L__BB1_3:
	mov.b32 	%r499, 0;
	mul.lo.s32 	%r161, %r1, 6;
	cvt.s64.s32 	%rd72, %r161;
	mov.u32 	%r570, %r499;
$L__BB1_4:
	ld.param.u64 	%rd728, [_Z34enhanced_protein_kmer_match_kernelPK15TranslatedFramePKjiPK15ProteinDatabaseP12ProteinMatchPjjb_param_0];
	cvt.u64.u32 	%rd71, %r499;
	add.s64 	%rd73, %rd71, %rd72;
	cvta.to.global.u64 	%rd74, %rd728;
	mad.lo.s64 	%rd6, %rd73, 206, %rd74;
	ld.global.u16 	%rs1, [%rd6+200];
	setp.lt.u16 	%p6, %rs1, 5;
	@%p6 bra 	$L__BB1_1196;
	ld.param.u64 	%rd730, [_Z34enhanced_protein_kmer_match_kernelPK15TranslatedFramePKjiPK15ProteinDatabaseP12ProteinMatchPjjb_param_3];
	cvta.to.global.u64 	%rd7, %rd730;
	ld.global.u32 	%r163, [%rd7+4];
	add.s32 	%r5, %r163, -1;
	setp.lt.s32 	%p7, %r5, 0;
	mov.b32 	%r506, 0;
	@%p7 bra 	$L__BB1_13;
	ld.global.u8 	%rs3, [%rd6];
	ld.global.u64 	%rd8, [%rd7+8];
	cvt.u32.u16 	%r6, %rs1;
	mov.b32 	%r502, 0;
	mov.u32 	%r506, %r502;
$L__BB1_7:
	mov.u32 	%r9, %r506;
	mov.b64 	%rd734, 0;
	setp.gt.s16 	%p8, %rs3, 75;
	@%p8 bra 	$L__BB1_66;
	setp.gt.s16 	%p24, %rs3, 68;
	@%p24 bra 	$L__BB1_57;
	setp.gt.s16 	%p32, %rs3, 65;
	@%p32 bra 	$L__BB1_53;
	setp.eq.s16 	%p36, %rs3, 42;
	@%p36 bra 	$L__BB1_99;
	setp.eq.s16 	%p37, %rs3, 65;
	@%p37 bra 	$L__BB1_100;
$L__BB1_12:
	mov.b64 	%rd734, 682;
	bra.uni 	$L__BB1_100;
$L__BB1_13:
	ld.param.u32 	%r496, [_Z34enhanced_protein_kmer_match_kernelPK15TranslatedFramePKjiPK15ProteinDatabaseP12ProteinMatchPjjb_param_6];
	setp.lt.s32 	%p179, %r506, 1;
	setp.ge.u32 	%p180, %r570, %r496;
	or.pred  	%p181, %p179, %p180;
	@%p181 bra 	$L__BB1_1196;
	mov.b32 	%r507, 0;
$L__BB1_15:
	mul.wide.u32 	%rd214, %r507, 16;
	add.s64 	%rd215, %rd3, %rd214;
	ld.local.u32 	%r26, [%rd215];
	setp.eq.s32 	%p182, %r26, -1;
	@%p182 bra 	$L__BB1_1195;
	mov.b32 	%r511, 0;
	mov.u32 	%r509, %r507;
$L__BB1_17:
	mul.wide.u32 	%rd216, %r509, 16;
	add.s64 	%rd22, %rd3, %rd216;
	ld.local.u32 	%r196, [%rd22];
	setp.ne.s32 	%p183, %r196, %r26;
	@%p183 bra 	$L__BB1_19;
	ld.local.u32 	%r197, [%rd22+4];
	ld.local.v2.u32 	{%r198, %r199}, [%rd22+8];
	add.s32 	%r29, %r511, 1;
	mul.wide.s32 	%rd217, %r511, 16;
	add.s64 	%rd218, %rd4, %rd217;
	st.local.v4.u32 	[%rd218], {%r26, %r197, %r198, %r199};
	mov.b32 	%r200, -1;
	st.local.u32 	[%rd22], %r200;
	mov.u32 	%r511, %r29;
$L__BB1_19:
	add.s32 	%r509, %r509, 1;
	setp.lt.s32 	%p184, %r509, %r506;
	setp.lt.s32 	%p185, %r511, 20;
	and.pred  	%p186, %p184, %p185;
	@%p186 bra 	$L__BB1_17;
	setp.lt.s32 	%p187, %r511, 2;
	@%p187 bra 	$L__BB1_1195;
	ld.local.u32 	%r544, [%rd4+4];
	add.s32 	%r545, %r544, 5;
	ld.local.u32 	%r546, [%rd4+8];
	add.s32 	%r547, %r546, 5;
	add.s32 	%r36, %r511, -1;
	add.s32 	%r203, %r511, -2;
	and.b32  	%r37, %r36, 15;
	setp.lt.u32 	%p188, %r203, 15;
	mov.b32 	%r530, 1;
	@%p188 bra 	$L__BB1_24;
	and.b32  	%r38, %r36, -16;
	mov.b32 	%r512, 1;
$L__BB1_23:
	.pragma "nounroll";
	mul.wide.u32 	%rd219, %r512, 16;
	add.s64 	%rd220, %rd4, %rd219;
	ld.local.u32 	%r205, [%rd220+4];
	min.u32 	%r206, %r544, %r205;
	add.s32 	%r207, %r205, 5;
	max.u32 	%r208, %r545, %r207;
	ld.local.u32 	%r209, [%rd220+8];
	min.u32 	%r210, %r546, %r209;
	add.s32 	%r211, %r209, 5;
	max.u32 	%r212, %r547, %r211;
	ld.local.u32 	%r213, [%rd220+20];
	min.u32 	%r214, %r206, %r213;
	add.s32 	%r215, %r213, 5;
	max.u32 	%r216, %r208, %r215;
	ld.local.u32 	%r217, [%rd220+24];
	min.u32 	%r218, %r210, %r217;
	add.s32 	%r219, %r217, 5;
	max.u32 	%r220, %r212, %r219;
	ld.local.u32 	%r221, [%rd220+36];
	min.u32 	%r222, %r214, %r221;
	add.s32 	%r223, %r221, 5;
	max.u32 	%r224, %r216, %r223;
	ld.local.u32 	%r225, [%rd220+40];
	min.u32 	%r226, %r218, %r225;
	add.s32 	%r227, %r225, 5;
	max.u32 	%r228, %r220, %r227;
	ld.local.u32 	%r229, [%rd220+52];
	min.u32 	%r230, %r222, %r229;
	add.s32 	%r231, %r229, 5;
	max.u32 	%r232, %r224, %r231;
	ld.local.u32 	%r233, [%rd220+56];
	min.u32 	%r234, %r226, %r233;
	add.s32 	%r235, %r233, 5;
	max.u32 	%r236, %r228, %r235;
	ld.local.u32 	%r237, [%rd220+68];
	min.u32 	%r238, %r230, %r237;
	add.s32 	%r239, %r237, 5;
	max.u32 	%r240, %r232, %r239;
	ld.local.u32 	%r241, [%rd220+72];
	min.u32 	%r242, %r234, %r241;
	add.s32 	%r243, %r241, 5;
	max.u32 	%r244, %r236, %r243;
	ld.local.u32 	%r245, [%rd220+84];
	min.u32 	%r246, %r238, %r245;
	add.s32 	%r247, %r245, 5;
	max.u32 	%r248, %r240, %r247;
	ld.local.u32 	%r249, [%rd220+88];
	min.u32 	%r250, %r242, %r249;
	add.s32 	%r251, %r249, 5;
	max.u32 	%r252, %r244, %r251;
	ld.local.u32 	%r253, [%rd220+100];
	min.u32 	%r254, %r246, %r253;
	add.s32 	%r255, %r253, 5;
	max.u32 	%r256, %r248, %r255;
	ld.local.u32 	%r257, [%rd220+104];
	min.u32 	%r258, %r250, %r257;
	add.s32 	%r259, %r257, 5;
	max.u32 	%r260, %r252, %r259;
	ld.local.u32 	%r261, [%rd220+116];
	min.u32 	%r262, %r254, %r261;
	add.s32 	%r263, %r261, 5;
	max.u32 	%r264, %r256, %r263;
	ld.local.u32 	%r265, [%rd220+120];
	min.u32 	%r266, %r258, %r265;
	add.s32 	%r267, %r265, 5;
	max.u32 	%r268, %r260, %r267;
	ld.local.u32 	%r269, [%rd220+132];
	min.u32 	%r270, %r262, %r269;
	add.s32 	%r271, %r269, 5;
	max.u32 	%r272, %r264, %r271;
	ld.local.u32 	%r273, [%rd220+136];
	min.u32 	%r274, %r266, %r273;
	add.s32 	%r275, %r273, 5;
	max.u32 	%r276, %r268, %r275;
	ld.local.u32 	%r277, [%rd220+148];
	min.u32 	%r278, %r270, %r277;
	add.s32 	%r279, %r277, 5;
	max.u32 	%r280, %r272, %r279;
	ld.local.u32 	%r281, [%rd220+152];
	min.u32 	%r282, %r274, %r281;
	add.s32 	%r283, %r281, 5;
	max.u32 	%r284, %r276, %r283;
	ld.local.u32 	%r285, [%rd220+164];
	min.u32 	%r286, %r278, %r285;
	add.s32 	%r287, %r285, 5;
	max.u32 	%r288, %r280, %r287;
	ld.local.u32 	%r289, [%rd220+168];
	min.u32 	%r290, %r282, %r289;
	add.s32 	%r291, %r289, 5;
	max.u32 	%r292, %r284, %r291;
	ld.local.u32 	%r293, [%rd220+180];
	min.u32 	%r294, %r286, %r293;
	add.s32 	%r295, %r293, 5;
	max.u32 	%r296, %r288, %r295;
	ld.local.u32 	%r297, [%rd220+184];
	min.u32 	%r298, %r290, %r297;
	add.s32 	%r299, %r297, 5;
	max.u32 	%r300, %r292, %r299;
	ld.local.u32 	%r301, [%rd220+196];
	min.u32 	%r302, %r294, %r301;
	add.s32 	%r303, %r301, 5;
	max.u32 	%r304, %r296, %r303;
	ld.local.u32 	%r305, [%rd220+200];
	min.u32 	%r306, %r298, %r305;
	add.s32 	%r307, %r305, 5;
	max.u32 	%r308, %r300, %r307;
	ld.local.u32 	%r309, [%rd220+212];
	min.u32 	%r310, %r302, %r309;
	add.s32 	%r311, %r309, 5;
	max.u32 	%r312, %r304, %r311;
	ld.local.u32 	%r313, [%rd220+216];
	min.u32 	%r314, %r306, %r313;
	add.s32 	%r315, %r313, 5;
	max.u32 	%r316, %r308, %r315;
	ld.local.u32 	%r317, [%rd220+228];
	min.u32 	%r318, %r310, %r317;
	add.s32 	%r319, %r317, 5;
	max.u32 	%r320, %r312, %r319;
	ld.local.u32 	%r321, [%rd220+232];
	min.u32 	%r322, %r314, %r321;
	add.s32 	%r323, %r321, 5;
	max.u32 	%r324, %r316, %r323;
	ld.local.u32 	%r325, [%rd220+244];
	min.u32 	%r544, %r318, %r325;
	add.s32 	%r326, %r325, 5;
	max.u32 	%r545, %r320, %r326;
	ld.local.u32 	%r327, [%rd220+248];
	min.u32 	%r546, %r322, %r327;
	add.s32 	%r328, %r327, 5;
	max.u32 	%r547, %r324, %r328;
	add.s32 	%r530, %r512, 16;
	add.s32 	%r329, %r512, 15;
	setp.ne.s32 	%p189, %r329, %r38;
	mov.u32 	%r512, %r530;
	@%p189 bra 	$L__BB1_23;
$L__BB1_24:
	setp.eq.s32 	%p190, %r37, 0;
	@%p190 bra 	$L__BB1_34;
	and.b32  	%r58, %r36, 7;
	setp.lt.u32 	%p191, %r37, 8;
	@%p191 bra 	$L__BB1_27;
	mul.wide.u32 	%rd221, %r530, 16;
	add.s64 	%rd222, %rd4, %rd221;
	ld.local.u32 	%r331, [%rd222+4];
	min.u32 	%r332, %r544, %r331;
	add.s32 	%r333, %r331, 5;
	max.u32 	%r334, %r545, %r333;
	ld.local.u32 	%r335, [%rd222+8];
	min.u32 	%r336, %r546, %r335;
	add.s32 	%r337, %r335, 5;
	max.u32 	%r338, %r547, %r337;
	ld.local.u32 	%r339, [%rd222+20];
	min.u32 	%r340, %r332, %r339;
	add.s32 	%r341, %r339, 5;
	max.u32 	%r342, %r334, %r341;
	ld.local.u32 	%r343, [%rd222+24];
	min.u32 	%r344, %r336, %r343;
	add.s32 	%r345, %r343, 5;
	max.u32 	%r346, %r338, %r345;
	ld.local.u32 	%r347, [%rd222+36];
	min.u32 	%r348, %r340, %r347;
	add.s32 	%r349, %r347, 5;
	max.u32 	%r350, %r342, %r349;
	ld.local.u32 	%r351, [%rd222+40];
	min.u32 	%r352, %r344, %r351;
	add.s32 	%r353, %r351, 5;
	max.u32 	%r354, %r346, %r353;
	ld.local.u32 	%r355, [%rd222+52];
	min.u32 	%r356, %r348, %r355;
	add.s32 	%r357, %r355, 5;
	max.u32 	%r358, %r350, %r357;
	ld.local.u32 	%r359, [%rd222+56];
	min.u32 	%r360, %r352, %r359;
	add.s32 	%r361, %r359, 5;
	max.u32 	%r362, %r354, %r361;
	ld.local.u32 	%r363, [%rd222+68];
	min.u32 	%r364, %r356, %r363;
	add.s32 	%r365, %r363, 5;
	max.u32 	%r366, %r358, %r365;
	ld.local.u32 	%r367, [%rd222+72];
	min.u32 	%r368, %r360, %r367;
	add.s32 	%r369, %r367, 5;
	max.u32 	%r370, %r362, %r369;
	ld.local.u32 	%r371, [%rd222+84];
	min.u32 	%r372, %r364, %r371;
	add.s32 	%r373, %r371, 5;
	max.u32 	%r374, %r366, %r373;
	ld.local.u32 	%r375, [%rd222+88];
	min.u32 	%r376, %r368, %r375;
	add.s32 	%r377, %r375, 5;
	max.u32 	%r378, %r370, %r377;
	ld.local.u32 	%r379, [%rd222+100];
	min.u32 	%r380, %r372, %r379;
	add.s32 	%r381, %r379, 5;
	max.u32 	%r382, %r374, %r381;
	ld.local.u32 	%r383, [%rd222+104];
	min.u32 	%r384, %r376, %r383;
	add.s32 	%r385, %r383, 5;
	max.u32 	%r386, %r378, %r385;
	ld.local.u32 	%r387, [%rd222+116];
	min.u32 	%r544, %r380, %r387;
	add.s32 	%r388, %r387, 5;
	max.u32 	%r545, %r382, %r388;
	ld.local.u32 	%r389, [%rd222+120];
	min.u32 	%r546, %r384, %r389;
	add.s32 	%r390, %r389, 5;
	max.u32 	%r547, %r386, %r390;
	add.s32 	%r530, %r530, 8;
$L__BB1_27:
	setp.eq.s32 	%p192, %r58, 0;
	@%p192 bra 	$L__BB1_34;
	and.b32  	%r73, %r36, 3;
	setp.lt.u32 	%p193, %r58, 4;
	@%p193 bra 	$L__BB1_30;
	mul.wide.u32 	%rd223, %r530, 16;
	add.s64 	%rd224, %rd4, %rd223;
	ld.local.u32 	%r392, [%rd224+4];
	min.u32 	%r393, %r544, %r392;
	add.s32 	%r394, %r392, 5;
	max.u32 	%r395, %r545, %r394;
	ld.local.u32 	%r396, [%rd224+8];
	min.u32 	%r397, %r546, %r396;
	add.s32 	%r398, %r396, 5;
	max.u32 	%r399, %r547, %r398;
	ld.local.u32 	%r400, [%rd224+20];
	min.u32 	%r401, %r393, %r400;
	add.s32 	%r402, %r400, 5;
	max.u32 	%r403, %r395, %r402;
	ld.local.u32 	%r404, [%rd224+24];
	min.u32 	%r405, %r397, %r404;
	add.s32 	%r406, %r404, 5;
	max.u32 	%r407, %r399, %r406;
	ld.local.u32 	%r408, [%rd224+36];
	min.u32 	%r409, %r401, %r408;
	add.s32 	%r410, %r408, 5;
	max.u32 	%r411, %r403, %r410;
	ld.local.u32 	%r412, [%rd224+40];
	min.u32 	%r413, %r405, %r412;
	add.s32 	%r414, %r412, 5;
	max.u32 	%r415, %r407, %r414;
	ld.local.u32 	%r416, [%rd224+52];
	min.u32 	%r544, %r409, %r416;
	add.s32 	%r417, %r416, 5;
	max.u32 	%r545, %r411, %r417;
	ld.local.u32 	%r418, [%rd224+56];
	min.u32 	%r546, %r413, %r418;
	add.s32 	%r419, %r418, 5;
	max.u32 	%r547, %r415, %r419;
	add.s32 	%r530, %r530, 4;
$L__BB1_30:
	setp.eq.s32 	%p194, %r73, 0;
	@%p194 bra 	$L__BB1_34;
	mul.wide.u32 	%rd225, %r530, 16;
	add.s64 	%rd226, %rd4, %rd225;
	add.s64 	%rd23, %rd226, 4;
	ld.local.u32 	%r420, [%rd226+4];
	min.u32 	%r544, %r544, %r420;
	add.s32 	%r421, %r420, 5;
	max.u32 	%r545, %r545, %r421;
	ld.local.u32 	%r422, [%rd226+8];
	min.u32 	%r546, %r546, %r422;
	add.s32 	%r423, %r422, 5;
	max.u32 	%r547, %r547, %r423;
	setp.eq.s32 	%p195, %r73, 1;
	@%p195 bra 	$L__BB1_34;
	ld.local.u32 	%r424, [%rd23+16];
	min.u32 	%r544, %r544, %r424;
	add.s32 	%r425, %r424, 5;
	max.u32 	%r545, %r545, %r425;
	ld.local.u32 	%r426, [%rd23+20];
	min.u32 	%r546, %r546, %r426;
	add.s32 	%r427, %r426, 5;
	max.u32 	%r547, %r547, %r427;
	setp.eq.s32 	%p196, %r73, 2;
	@%p196 bra 	$L__BB1_34;
	ld.local.u32 	%r428, [%rd23+32];
	min.u32 	%r544, %r544, %r428;
	add.s32 	%r429, %r428, 5;
	max.u32 	%r545, %r545, %r429;
	ld.local.u32 	%r430, [%rd23+36];
	min.u32 	%r546, %r546, %r430;
	add.s32 	%r431, %r430, 5;
	max.u32 	%r547, %r547, %r431;
$L__BB1_34:
	sub.s32 	%r104, %r545, %r544;
	setp.lt.u32 	%p197, %r104, 15;
	@%p197 bra 	$L__BB1_1195;
	ld.param.u64 	%rd729, [_Z34enhanced_protein_kmer_match_kernelPK15TranslatedFramePKjiPK15ProteinDatabaseP12ProteinMatchPjjb_param_0];
	cvta.to.global.u64 	%rd227, %rd729;
	mov.u32 	%r432, %ctaid.x;
	mov.u32 	%r433, %ntid.x;
	mov.u32 	%r434, %tid.x;
	mad.lo.s32 	%r435, %r432, %r433, %r434;
	mul.lo.s32 	%r436, %r435, 6;
	cvt.s64.s32 	%rd229, %r436;
	add.s64 	%rd230, %rd71, %rd229;
	mad.lo.s64 	%rd24, %rd230, 206, %rd227;
	ld.global.u16 	%rs5, [%rd24+200];
	cvt.u32.u16 	%r437, %rs5;
	setp.gt.u32 	%p198, %r104, %r437;
	@%p198 bra 	$L__BB1_1195;
	add.s32 	%r438, %r104, %r546;
	sub.s32 	%r439, %r438, %r547;
	abs.s32 	%r440, %r439;
	setp.gt.s32 	%p199, %r440, 5;
	@%p199 bra 	$L__BB1_1195;
	ld.param.s8 	%rs82, [_Z34enhanced_protein_kmer_match_kernelPK15TranslatedFramePKjiPK15ProteinDatabaseP12ProteinMatchPjjb_param_7];
	ld.param.u64 	%rd731, [_Z34enhanced_protein_kmer_match_kernelPK15TranslatedFramePKjiPK15ProteinDatabaseP12ProteinMatchPjjb_param_3];
	setp.eq.s16 	%p200, %rs82, 0;
	ld.global.u8 	%rs6, [%rd24+202];
	cvta.to.global.u64 	%rd25, %rd731;
	ld.global.u64 	%rd231, [%rd25+48];
	mul.wide.u32 	%rd232, %r26, 4;
	add.s64 	%rd233, %rd231, %rd232;
	ld.u32 	%r105, [%rd233];
	ld.global.u64 	%rd234, [%rd25+56];
	add.s64 	%rd235, %rd234, %rd232;
	ld.u32 	%r106, [%rd235];
	cvt.u16.u32 	%rs93, %r544;
	cvt.u16.u32 	%rs92, %r546;
	cvt.u16.u32 	%rs91, %r104;
	mul.lo.s32 	%r441, %r511, 5;
	cvt.rn.f32.u32 	%f29, %r441;
	cvt.rn.f32.u32 	%f30, %r104;
	div.rn.f32 	%f100, %f29, %f30;
	cvt.rn.f32.u32 	%f31, %r511;
	mul.f32 	%f99, %f31, 0f41200000;
	mov.b16 	%rs90, 0;
	st.local.u8 	[%rd5+108], %rs90;
	setp.ltu.f32 	%p201, %f99, 0f42700000;
	or.pred  	%p202, %p200, %p201;
	@%p202 bra 	$L__BB1_1193;
	cvt.u64.u32 	%rd26, %r26;
	ld.global.u64 	%rd236, [%rd25+64];
	mul.wide.u32 	%rd237, %r26, 2;
	add.s64 	%rd238, %rd236, %rd237;
	ld.u16 	%rs10, [%rd238];
	setp.le.u16 	%p203, %rs10, %rs92;
	@%p203 bra 	$L__BB1_1193;
	ld.global.u64 	%rd240, [%rd25+80];
	shl.b64 	%rd241, %rd26, 2;
	add.s64 	%rd242, %rd240, %rd241;
	ld.u32 	%rd243, [%rd242];
	ld.global.u64 	%rd244, [%rd25+72];
	sub.s16 	%rs11, %rs10, %rs92;
	sub.s16 	%rs12, %rs5, %rs93;
	min.u16 	%rs47, %rs11, 50;
	cvt.u32.u16 	%r107, %rs47;
	min.u16 	%rs48, %rs12, 50;
	cvt.u32.u16 	%r108, %rs48;
	and.b32  	%r442, %r544, 65535;
	cvt.u64.u32 	%rd245, %r442;
	add.s64 	%rd27, %rd24, %rd245;
	and.b32  	%r443, %r546, 65535;
	cvt.u64.u32 	%rd246, %r443;
	add.s64 	%rd247, %rd246, %rd243;
	add.s64 	%rd28, %rd244, %rd247;
	mov.b64 	%rd739, 0;
$L__BB1_40:
	shl.b64 	%rd248, %rd739, 2;
	add.s64 	%rd249, %rd2, %rd248;
	mov.b32 	%r444, 0;
	st.local.u32 	[%rd249], %r444;
	add.s64 	%rd30, %rd739, 1;
	setp.lt.u64 	%p204, %rd739, 2499;
	mov.u64 	%rd739, %rd30;
	@%p204 bra 	$L__BB1_40;
	max.u16 	%rs49, %rs12, %rs11;
	setp.gt.u16 	%p205, %rs49, 49;
	@%p205 bra 	$L__BB1_322;
	setp.eq.s16 	%p206, %rs12, 0;
	mov.b32 	%r562, 0;
	mov.f32 	%f94, 0f00000000;
	mov.u32 	%r563, %r562;
	@%p206 bra 	$L__BB1_863;
	max.u32 	%r448, %r107, 1;
	max.u32 	%r109, %r108, 1;
	and.b32  	%r110, %r448, 1;
	and.b32  	%r111, %r448, 62;
	mov.f32 	%f94, 0f00000000;
	mov.b32 	%r563, 0;
	mov.b32 	%r551, 1;
	mov.u32 	%r562, %r563;
$L__BB1_44:
	mov.u32 	%r118, %r551;
	setp.eq.s16 	%p207, %rs11, 0;
	@%p207 bra 	$L__BB1_862;
	setp.eq.s16 	%p208, %rs11, 1;
	cvt.u64.u32 	%rd250, %r118;
	mul.wide.u32 	%rd251, %r118, 200;
	add.s64 	%rd37, %rd2, %rd251;
	add.s64 	%rd38, %rd37, -200;
	add.s64 	%rd252, %rd27, %rd250;
	ld.global.u8 	%rs15, [%rd252+-1];
	mov.b32 	%r559, 1;
	@%p208 bra 	$L__BB1_753;
	mov.b32 	%r559, 1;
$L__BB1_47:
	cvt.s64.s32 	%rd254, %r559;
	mul.wide.s32 	%rd255, %r559, 4;
	add.s64 	%rd39, %rd38, %rd255;
	ld.local.f32 	%f9, [%rd39+-4];
	add.s64 	%rd40, %rd28, %rd254;
	ld.u8 	%rs18, [%rd40+-1];
	mov.b64 	%rd744, 0;
	setp.gt.s16 	%p209, %rs15, 75;
	@%p209 bra 	$L__BB1_559;
	setp.gt.s16 	%p225, %rs15, 68;
	@%p225 bra 	$L__BB1_550;
	setp.gt.s16 	%p233, %rs15, 65;
	@%p233 bra 	$L__BB1_546;
	setp.eq.s16 	%p237, %rs15, 42;
	@%p237 bra 	$L__BB1_592;
	setp.eq.s16 	%p238, %rs15, 65;
	@%p238 bra 	$L__BB1_593;
$L__BB1_52:
	mov.b64 	%rd744, 528;
	bra.uni 	$L__BB1_593;
$L__BB1_53:
	setp.eq.s16 	%p33, %rs3, 66;
	@%p33 bra 	$L__BB1_98;
	setp.eq.s16 	%p34, %rs3, 67;
	@%p34 bra 	$L__BB1_85;
	setp.eq.s16 	%p35, %rs3, 68;
	@%p35 bra 	$L__BB1_56;
	bra.uni 	$L__BB1_12;
$L__BB1_56:
	mov.b64 	%rd734, 93;
	bra.uni 	$L__BB1_100;
$L__BB1_57:
	setp.gt.s16 	%p25, %rs3, 71;
	@%p25 bra 	$L__BB1_62;
	setp.eq.s16 	%p29, %rs3, 69;
	@%p29 bra 	$L__BB1_87;
	setp.eq.s16 	%p30, %rs3, 70;
	@%p30 bra 	$L__BB1_92;
	setp.eq.s16 	%p31, %rs3, 71;
	@%p31 bra 	$L__BB1_61;
	bra.uni 	$L__BB1_12;
$L__BB1_61:
	mov.b64 	%rd734, 217;
	bra.uni 	$L__BB1_100;
$L__BB1_62:
	setp.eq.s16 	%p26, %rs3, 72;
	@%p26 bra 	$L__BB1_88;
	setp.eq.s16 	%p27, %rs3, 73;
	@%p27 bra 	$L__BB1_89;
	setp.eq.s16 	%p28, %rs3, 75;
	@%p28 bra 	$L__BB1_65;
	bra.uni 	$L__BB1_12;
$L__BB1_65:
	mov.b64 	%rd734, 341;
	bra.uni 	$L__BB1_100;
$L__BB1_66:
	setp.gt.s16 	%p9, %rs3, 82;
	@%p9 bra 	$L__BB1_76;
	setp.gt.s16 	%p17, %rs3, 79;
	@%p17 bra 	$L__BB1_72;
	setp.eq.s16 	%p21, %rs3, 76;
	@%p21 bra 	$L__BB1_90;
	setp.eq.s16 	%p22, %rs3, 77;
	@%p22 bra 	$L__BB1_91;
	setp.eq.s16 	%p23, %rs3, 78;
	@%p23 bra 	$L__BB1_71;
	bra.uni 	$L__BB1_12;
$L__BB1_71:
	mov.b64 	%rd734, 62;
	bra.uni 	$L__BB1_100;
$L__BB1_72:
	setp.eq.s16 	%p18, %rs3, 80;
	@%p18 bra 	$L__BB1_93;
	setp.eq.s16 	%p19, %rs3, 81;
	@%p19 bra 	$L__BB1_86;
	setp.eq.s16 	%p20, %rs3, 82;
	@%p20 bra 	$L__BB1_75;
	bra.uni 	$L__BB1_12;
$L__BB1_75:
	mov.b64 	%rd734, 31;
	bra.uni 	$L__BB1_100;
$L__BB1_76:
	setp.gt.s16 	%p10, %rs3, 86;
	@%p10 bra 	$L__BB1_81;
	setp.eq.s16 	%p14, %rs3, 83;
	@%p14 bra 	$L__BB1_94;
	setp.eq.s16 	%p15, %rs3, 84;
	@%p15 bra 	$L__BB1_95;
	setp.eq.s16 	%p16, %rs3, 86;
	@%p16 bra 	$L__BB1_80;
	bra.uni 	$L__BB1_12;
$L__BB1_80:
	mov.b64 	%rd734, 589;
	bra.uni 	$L__BB1_100;
$L__BB1_81:
	setp.eq.s16 	%p11, %rs3, 87;
	@%p11 bra 	$L__BB1_96;
	setp.eq.s16 	%p12, %rs3, 89;
	@%p12 bra 	$L__BB1_97;
	setp.eq.s16 	%p13, %rs3, 90;
	@%p13 bra 	$L__BB1_84;
	bra.uni 	$L__BB1_12;
$L__BB1_84:
	mov.b64 	%rd734, 651;
	bra.uni 	$L__BB1_100;
$L__BB1_85:
	mov.b64 	%rd734, 124;
	bra.uni 	$L__BB1_100;
$L__BB1_86:
	mov.b64 	%rd734, 155;
	bra.uni 	$L__BB1_100;
$L__BB1_87:
	mov.b64 	%rd734, 186;
	bra.uni 	$L__BB1_100;
$L__BB1_88:
	mov.b64 	%rd734, 248;
	bra.uni 	$L__BB1_100;
$L__BB1_89:
	mov.b64 	%rd734, 279;
	bra.uni 	$L__BB1_100;
$L__BB1_90:
	mov.b64 	%rd734, 310;
	bra.uni 	$L__BB1_100;
$L__BB1_91:
	mov.b64 	%rd734, 372;
	bra.uni 	$L__BB1_100;
$L__BB1_92:
	mov.b64 	%rd734, 403;
	bra.uni 	$L__BB1_100;
$L__BB1_93:
	mov.b64 	%rd734, 434;
	bra.uni 	$L__BB1_100;
$L__BB1_94:
	mov.b64 	%rd734, 465;
	bra.uni 	$L__BB1_100;
$L__BB1_95:
	mov.b64 	%rd734, 496;
	bra.uni 	$L__BB1_100;
$L__BB1_96:
	mov.b64 	%rd734, 527;
	bra.uni 	$L__BB1_100;
$L__BB1_97:
	mov.b64 	%rd734, 558;
	bra.uni 	$L__BB1_100;
$L__BB1_98:
	mov.b64 	%rd734, 620;
	bra.uni 	$L__BB1_100;
$L__BB1_99:
	mov.b64 	%rd734, 713;
$L__BB1_100:
	cvt.u64.u32 	%rd100, %r502;
	add.s64 	%rd10, %rd6, %rd100;
	ld.global.u8 	%rs3, [%rd10+1];
	mov.b64 	%rd735, 0;
	setp.gt.s16 	%p38, %rs3, 75;
	@%p38 bra 	$L__BB1_119;
	setp.gt.s16 	%p54, %rs3, 68;
	@%p54 bra 	$L__BB1_110;
	setp.gt.s16 	%p62, %rs3, 65;
	@%p62 bra 	$L__BB1_106;
	setp.eq.s16 	%p66, %rs3, 42;
	@%p66 bra 	$L__BB1_152;
	setp.eq.s16 	%p67, %rs3, 65;
	@%p67 bra 	$L__BB1_153;
$L__BB1_105:
	mov.b64 	%rd735, 22;
	bra.uni 	$L__BB1_153;
$L__BB1_106:
	setp.eq.s16 	%p63, %rs3, 66;
	@%p63 bra 	$L__BB1_151;
	setp.eq.s16 	%p64, %rs3, 67;
	@%p64 bra 	$L__BB1_150;
	setp.eq.s16 	%p65, %rs3, 68;
	@%p65 bra 	$L__BB1_109;
	bra.uni 	$L__BB1_105;
$L__BB1_109:
	mov.b64 	%rd735, 3;
	bra.uni 	$L__BB1_153;
$L__BB1_110:
	setp.gt.s16 	%p55, %rs3, 71;
	@%p55 bra 	$L__BB1_115;
	setp.eq.s16 	%p59, %rs3, 69;
	@%p59 bra 	$L__BB1_149;
	setp.eq.s16 	%p60, %rs3, 70;
	@%p60 bra 	$L__BB1_148;
	setp.eq.s16 	%p61, %rs3, 71;
	@%p61 bra 	$L__BB1_114;
	bra.uni 	$L__BB1_105;
$L__BB1_114:
	mov.b64 	%rd735, 7;
	bra.uni 	$L__BB1_153;
$L__BB1_115:
	setp.eq.s16 	%p56, %rs3, 72;
	@%p56 bra 	$L__BB1_147;
	setp.eq.s16 	%p57, %rs3, 73;
	@%p57 bra 	$L__BB1_146;
	setp.eq.s16 	%p58, %rs3, 75;
	@%p58 bra 	$L__BB1_118;
	bra.uni 	$L__BB1_105;
$L__BB1_118:
	mov.b64 	%rd735, 11;
	bra.uni 	$L__BB1_153;
$L__BB1_119:
	setp.gt.s16 	%p39, %rs3, 82;
	@%p39 bra 	$L__BB1_129;
	setp.gt.s16 	%p47, %rs3, 79;
	@%p47 bra 	$L__BB1_125;
	setp.eq.s16 	%p51, %rs3, 76;
	@%p51 bra 	$L__BB1_145;
	setp.eq.s16 	%p52, %rs3, 77;
	@%p52 bra 	$L__BB1_144;
	setp.eq.s16 	%p53, %rs3, 78;
	@%p53 bra 	$L__BB1_124;
	bra.uni 	$L__BB1_105;
$L__BB1_124:
	mov.b64 	%rd735, 2;
	bra.uni 	$L__BB1_153;
$L__BB1_125:
	setp.eq.s16 	%p48, %rs3, 80;
	@%p48 bra 	$L__BB1_143;
	setp.eq.s16 	%p49, %rs3, 81;
	@%p49 bra 	$L__BB1_142;
	setp.eq.s16 	%p50, %rs3, 82;
	@%p50 bra 	$L__BB1_128;
	bra.uni 	$L__BB1_105;
$L__BB1_128:
	mov.b64 	%rd735, 1;
	bra.uni 	$L__BB1_153;
$L__BB1_129:
	setp.gt.s16 	%p40, %rs3, 86;
	@%p40 bra 	$L__BB1_134;
	setp.eq.s16 	%p44, %rs3, 83;
	@%p44 bra 	$L__BB1_141;
	setp.eq.s16 	%p45, %rs3, 84;
	@%p45 bra 	$L__BB1_140;
	setp.eq.s16 	%p46, %rs3, 86;
	@%p46 bra 	$L__BB1_133;
	bra.uni 	$L__BB1_105;
$L__BB1_133:
	mov.b64 	%rd735, 19;
	bra.uni 	$L__BB1_153;
$L__BB1_134:
	setp.eq.s16 	%p41, %rs3, 87;
	@%p41 bra 	$L__BB1_139;
	setp.eq.s16 	%p42, %rs3, 90;
	@%p42 bra 	$L__BB1_138;
	setp.ne.s16 	%p43, %rs3, 89;
	@%p43 bra 	$L__BB1_105;
	mov.b64 	%rd735, 18;
	bra.uni 	$L__BB1_153;
$L__BB1_138:
	mov.b64 	%rd735, 21;
	bra.uni 	$L__BB1_153;
$L__BB1_139:
	mov.b64 	%rd735, 17;
	bra.uni 	$L__BB1_153;
$L__BB1_140:
	mov.b64 	%rd735, 16;
	bra.uni 	$L__BB1_153;
$L__BB1_141:
	mov.b64 	%rd735, 15;
	bra.uni 	$L__BB1_153;
$L__BB1_142:
	mov.b64 	%rd735, 5;
	bra.uni 	$L__BB1_153;
$L__BB1_143:
	mov.b64 	%rd735, 14;
	bra.uni 	$L__BB1_153;
$L__BB1_144:
	mov.b64 	%rd735, 12;
	bra.uni 	$L__BB1_153;
$L__BB1_145:
	mov.b64 	%rd735, 10;
	bra.uni 	$L__BB1_153;
$L__BB1_146:
	mov.b64 	%rd735, 9;
	bra.uni 	$L__BB1_153;
$L__BB1_147:
	mov.b64 	%rd735, 8;
	bra.uni 	$L__BB1_153;
$L__BB1_148:
	mov.b64 	%rd735, 13;
	bra.uni 	$L__BB1_153;
$L__BB1_149:
	mov.b64 	%rd735, 6;
	bra.uni 	$L__BB1_153;
$L__BB1_150:
	mov.b64 	%rd735, 4;
	bra.uni 	$L__BB1_153;
$L__BB1_151:
	mov.b64 	%rd735, 20;
	bra.uni 	$L__BB1_153;
$L__BB1_152:
	mov.b64 	%rd735, 23;
$L__BB1_153:
	add.s64 	%rd12, %rd735, %rd734;
	ld.global.u8 	%rs42, [%rd10+2];
	mov.b64 	%rd736, 0;
	setp.gt.s16 	%p68, %rs42, 75;
	@%p68 bra 	$L__BB1_172;
	setp.gt.s16 	%p84, %rs42, 68;
	@%p84 bra 	$L__BB1_163;
	setp.gt.s16 	%p92, %rs42, 65;
	@%p92 bra 	$L__BB1_159;
	setp.eq.s16 	%p96, %rs42, 42;
	@%p96 bra 	$L__BB1_205;
	setp.eq.s16 	%p97, %rs42, 65;
	@%p97 bra 	$L__BB1_206;
$L__BB1_158:
	mov.b64 	%rd736, 22;
	bra.uni 	$L__BB1_206;
$L__BB1_159:
	setp.eq.s16 	%p93, %rs42, 66;
	@%p93 bra 	$L__BB1_204;
	setp.eq.s16 	%p94, %rs42, 67;
	@%p94 bra 	$L__BB1_203;
	setp.eq.s16 	%p95, %rs42, 68;
	@%p95 bra 	$L__BB1_162;
	bra.uni 	$L__BB1_158;
$L__BB1_162:
	mov.b64 	%rd736, 3;
	bra.uni 	$L__BB1_206;
$L__BB1_163:
	setp.gt.s16 	%p85, %rs42, 71;
	@%p85 bra 	$L__BB1_168;
	setp.eq.s16 	%p89, %rs42, 69;
	@%p89 bra 	$L__BB1_202;
	setp.eq.s16 	%p90, %rs42, 70;
	@%p90 bra 	$L__BB1_201;
	setp.eq.s16 	%p91, %rs42, 71;
	@%p91 bra 	$L__BB1_167;
	bra.uni 	$L__BB1_158;
$L__BB1_167:
	mov.b64 	%rd736, 7;
	bra.uni 	$L__BB1_206;
$L__BB1_168:
	setp.eq.s16 	%p86, %rs42, 72;
	@%p86 bra 	$L__BB1_200;
	setp.eq.s16 	%p87, %rs42, 73;
	@%p87 bra 	$L__BB1_199;
	setp.eq.s16 	%p88, %rs42, 75;
	@%p88 bra 	$L__BB1_171;
	bra.uni 	$L__BB1_158;
$L__BB1_171:
	mov.b64 	%rd736, 11;
	bra.uni 	$L__BB1_206;
$L__BB1_172:
	setp.gt.s16 	%p69, %rs42, 82;
	@%p69 bra 	$L__BB1_182;
	setp.gt.s16 	%p77, %rs42, 79;
	@%p77 bra 	$L__BB1_178;
	setp.eq.s16 	%p81, %rs42, 76;
	@%p81 bra 	$L__BB1_198;
	setp.eq.s16 	%p82, %rs42, 77;
	@%p82 bra 	$L__BB1_197;
	setp.eq.s16 	%p83, %rs42, 78;
	@%p83 bra 	$L__BB1_177;
	bra.uni 	$L__BB1_158;
$L__BB1_177:
	mov.b64 	%rd736, 2;
	bra.uni 	$L__BB1_206;
$L__BB1_178:
	setp.eq.s16 	%p78, %rs42, 80;
	@%p78 bra 	$L__BB1_196;
	setp.eq.s16 	%p79, %rs42, 81;
	@%p79 bra 	$L__BB1_195;
	setp.eq.s16 	%p80, %rs42, 82;
	@%p80 bra 	$L__BB1_181;
	bra.uni 	$L__BB1_158;
$L__BB1_181:
	mov.b64 	%rd736, 1;
	bra.uni 	$L__BB1_206;
$L__BB1_182:
	setp.gt.s16 	%p70, %rs42, 86;
	@%p70 bra 	$L__BB1_187;
	setp.eq.s16 	%p74, %rs42, 83;
	@%p74 bra 	$L__BB1_194;
	setp.eq.s16 	%p75, %rs42, 84;
	@%p75 bra 	$L__BB1_193;
	setp.eq.s16 	%p76, %rs42, 86;
	@%p76 bra 	$L__BB1_186;
	bra.uni 	$L__BB1_158;
$L__BB1_186:
	mov.b64 	%rd736, 19;
	bra.uni 	$L__BB1_206;
$L__BB1_187:
	setp.eq.s16 	%p71, %rs42, 87;
	@%p71 bra 	$L__BB1_192;
	setp.eq.s16 	%p72, %rs42, 90;
	@%p72 bra 	$L__BB1_191;
	setp.ne.s16 	%p73, %rs42, 89;
	@%p73 bra 	$L__BB1_158;
	mov.b64 	%rd736, 18;
	bra.uni 	$L__BB1_206;
$L__BB1_191:
	mov.b64 	%rd736, 21;
	bra.uni 	$L__BB1_206;
$L__BB1_192:
	mov.b64 	%rd736, 17;
	bra.uni 	$L__BB1_206;
$L__BB1_193:
	mov.b64 	%rd736, 16;
	bra.uni 	$L__BB1_206;
$L__BB1_194:
	mov.b64 	%rd736, 15;
	bra.uni 	$L__BB1_206;
$L__BB1_195:
	mov.b64 	%rd736, 5;
	bra.uni 	$L__BB1_206;
$L__BB1_196:
	mov.b64 	%rd736, 14;
	bra.uni 	$L__BB1_206;
$L__BB1_197:
	mov.b64 	%rd736, 12;
	bra.uni 	$L__BB1_206;
$L__BB1_198:
	mov.b64 	%rd736, 10;
	bra.uni 	$L__BB1_206;
$L__BB1_199:
	mov.b64 	%rd736, 9;
	bra.uni 	$L__BB1_206;
$L__BB1_200:
	mov.b64 	%rd736, 8;
	bra.uni 	$L__BB1_206;
$L__BB1_201:
	mov.b64 	%rd736, 13;
	bra.uni 	$L__BB1_206;
$L__BB1_202:
	mov.b64 	%rd736, 6;
	bra.uni 	$L__BB1_206;
$L__BB1_203:
	mov.b64 	%rd736, 4;
	bra.uni 	$L__BB1_206;
$L__BB1_204:
	mov.b64 	%rd736, 20;
	bra.uni 	$L__BB1_206;
$L__BB1_205:
	mov.b64 	%rd736, 23;
$L__BB1_206:
	mad.lo.s64 	%rd14, %rd12, 31, %rd736;
	ld.global.u8 	%rs43, [%rd10+3];
	mov.b64 	%rd737, 0;
	setp.gt.s16 	%p98, %rs43, 75;
	@%p98 bra 	$L__BB1_225;
	setp.gt.s16 	%p114, %rs43, 68;
	@%p114 bra 	$L__BB1_216;
	setp.gt.s16 	%p122, %rs43, 65;
	@%p122 bra 	$L__BB1_212;
	setp.eq.s16 	%p126, %rs43, 42;
	@%p126 bra 	$L__BB1_258;
	setp.eq.s16 	%p127, %rs43, 65;
	@%p127 bra 	$L__BB1_259;
$L__BB1_211:
	mov.b64 	%rd737, 22;
	bra.uni 	$L__BB1_259;
$L__BB1_212:
	setp.eq.s16 	%p123, %rs43, 66;
	@%p123 bra 	$L__BB1_257;
	setp.eq.s16 	%p124, %rs43, 67;
	@%p124 bra 	$L__BB1_256;
	setp.eq.s16 	%p125, %rs43, 68;
	@%p125 bra 	$L__BB1_215;
	bra.uni 	$L__BB1_211;
$L__BB1_215:
	mov.b64 	%rd737, 3;
	bra.uni 	$L__BB1_259;
$L__BB1_216:
	setp.gt.s16 	%p115, %rs43, 71;
	@%p115 bra 	$L__BB1_221;
	setp.eq.s16 	%p119, %rs43, 69;
	@%p119 bra 	$L__BB1_255;
	setp.eq.s16 	%p120, %rs43, 70;
	@%p120 bra 	$L__BB1_254;
	setp.eq.s16 	%p121, %rs43, 71;
	@%p121 bra 	$L__BB1_220;
	bra.uni 	$L__BB1_211;
$L__BB1_220:
	mov.b64 	%rd737, 7;
	bra.uni 	$L__BB1_259;
$L__BB1_221:
	setp.eq.s16 	%p116, %rs43, 72;
	@%p116 bra 	$L__BB1_253;
	setp.eq.s16 	%p117, %rs43, 73;
	@%p117 bra 	$L__BB1_252;
	setp.eq.s16 	%p118, %rs43, 75;
	@%p118 bra 	$L__BB1_224;
	bra.uni 	$L__BB1_211;
$L__BB1_224:
	mov.b64 	%rd737, 11;
	bra.uni 	$L__BB1_259;
$L__BB1_225:
	setp.gt.s16 	%p99, %rs43, 82;
	@%p99 bra 	$L__BB1_235;
	setp.gt.s16 	%p107, %rs43, 79;
	@%p107 bra 	$L__BB1_231;
	setp.eq.s16 	%p111, %rs43, 76;
	@%p111 bra 	$L__BB1_251;
	setp.eq.s16 	%p112, %rs43, 77;
	@%p112 bra 	$L__BB1_250;
	setp.eq.s16 	%p113, %rs43, 78;
	@%p113 bra 	$L__BB1_230;
	bra.uni 	$L__BB1_211;
$L__BB1_230:
	mov.b64 	%rd737, 2;
	bra.uni 	$L__BB1_259;
$L__BB1_231:
	setp.eq.s16 	%p108, %rs43, 80;
	@%p108 bra 	$L__BB1_249;
	setp.eq.s16 	%p109, %rs43, 81;
	@%p109 bra 	$L__BB1_248;
	setp.eq.s16 	%p110, %rs43, 82;
	@%p110 bra 	$L__BB1_234;
	bra.uni 	$L__BB1_211;
$L__BB1_234:
	mov.b64 	%rd737, 1;
	bra.uni 	$L__BB1_259;
$L__BB1_235:
	setp.gt.s16 	%p100, %rs43, 86;
	@%p100 bra 	$L__BB1_240;
	setp.eq.s16 	%p104, %rs43, 83;
	@%p104 bra 	$L__BB1_247;
	setp.eq.s16 	%p105, %rs43, 84;
	@%p105 bra 	$L__BB1_246;
	setp.eq.s16 	%p106, %rs43, 86;
	@%p106 bra 	$L__BB1_239;
	bra.uni 	$L__BB1_211;
$L__BB1_239:
	mov.b64 	%rd737, 19;
	bra.uni 	$L__BB1_259;
$L__BB1_240:
	setp.eq.s16 	%p101, %rs43, 87;
	@%p101 bra 	$L__BB1_245;
	setp.eq.s16 	%p102, %rs43, 90;
	@%p102 bra 	$L__BB1_244;
	setp.ne.s16 	%p103, %rs43, 89;
	@%p103 bra 	$L__BB1_211;
	mov.b64 	%rd737, 18;
	bra.uni 	$L__BB1_259;
$L__BB1_244:
	mov.b64 	%rd737, 21;
	bra.uni 	$L__BB1_259;
$L__BB1_245:
	mov.b64 	%rd737, 17;
	bra.uni 	$L__BB1_259;
$L__BB1_246:
	mov.b64 	%rd737, 16;
	bra.uni 	$L__BB1_259;
$L__BB1_247:
	mov.b64 	%rd737, 15;
	bra.uni 	$L__BB1_259;
$L__BB1_248:
	mov.b64 	%rd737, 5;
	bra.uni 	$L__BB1_259;
$L__BB1_249:
	mov.b64 	%rd737, 14;
	bra.uni 	$L__BB1_259;
$L__BB1_250:
	mov.b64 	%rd737, 12;
	bra.uni 	$L__BB1_259;
$L__BB1_251:
	mov.b64 	%rd737, 10;
	bra.uni 	$L__BB1_259;
$L__BB1_252:
	mov.b64 	%rd737, 9;
	bra.uni 	$L__BB1_259;
$L__BB1_253:
	mov.b64 	%rd737, 8;
	bra.uni 	$L__BB1_259;
$L__BB1_254:
	mov.b64 	%rd737, 13;
	bra.uni 	$L__BB1_259;
$L__BB1_255:
	mov.b64 	%rd737, 6;
	bra.uni 	$L__BB1_259;
$L__BB1_256:
	mov.b64 	%rd737, 4;
	bra.uni 	$L__BB1_259;
$L__BB1_257:
	mov.b64 	%rd737, 20;
	bra.uni 	$L__BB1_259;
$L__BB1_258:
	mov.b64 	%rd737, 23;
$L__BB1_259:
	mad.lo.s64 	%rd16, %rd14, 31, %rd737;
	ld.global.u8 	%rs44, [%rd10+4];
	mov.b64 	%rd738, 0;
	setp.gt.s16 	%p128, %rs44, 75;
	@%p128 bra 	$L__BB1_278;
	setp.gt.s16 	%p144, %rs44, 68;
	@%p144 bra 	$L__BB1_269;
	setp.gt.s16 	%p152, %rs44, 65;
	@%p152 bra 	$L__BB1_265;
	setp.eq.s16 	%p156, %rs44, 42;
	@%p156 bra 	$L__BB1_311;
	setp.eq.s16 	%p157, %rs44, 65;
	@%p157 bra 	$L__BB1_312;
$L__BB1_264:
	mov.b64 	%rd738, 22;
	bra.uni 	$L__BB1_312;
$L__BB1_265:
	setp.eq.s16 	%p153, %rs44, 66;
	@%p153 bra 	$L__BB1_310;
	setp.eq.s16 	%p154, %rs44, 67;
	@%p154 bra 	$L__BB1_309;
	setp.eq.s16 	%p155, %rs44, 68;
	@%p155 bra 	$L__BB1_268;
	bra.uni 	$L__BB1_264;
$L__BB1_268:
	mov.b64 	%rd738, 3;
	bra.uni 	$L__BB1_312;
$L__BB1_269:
	setp.gt.s16 	%p145, %rs44, 71;
	@%p145 bra 	$L__BB1_274;
	setp.eq.s16 	%p149, %rs44, 69;
	@%p149 bra 	$L__BB1_308;
	setp.eq.s16 	%p150, %rs44, 70;
	@%p150 bra 	$L__BB1_307;
	setp.eq.s16 	%p151, %rs44, 71;
	@%p151 bra 	$L__BB1_273;
	bra.uni 	$L__BB1_264;
$L__BB1_273:
	mov.b64 	%rd738, 7;
	bra.uni 	$L__BB1_312;
$L__BB1_274:
	setp.eq.s16 	%p146, %rs44, 72;
	@%p146 bra 	$L__BB1_306;
	setp.eq.s16 	%p147, %rs44, 73;
	@%p147 bra 	$L__BB1_305;
	setp.eq.s16 	%p148, %rs44, 75;
	@%p148 bra 	$L__BB1_277;
	bra.uni 	$L__BB1_264;
$L__BB1_277:
	mov.b64 	%rd738, 11;
	bra.uni 	$L__BB1_312;
$L__BB1_278:
	setp.gt.s16 	%p129, %rs44, 82;
	@%p129 bra 	$L__BB1_288;
	setp.gt.s16 	%p137, %rs44, 79;
	@%p137 bra 	$L__BB1_284;
	setp.eq.s16 	%p141, %rs44, 76;
	@%p141 bra 	$L__BB1_304;
	setp.eq.s16 	%p142, %rs44, 77;
	@%p142 bra 	$L__BB1_303;
	setp.eq.s16 	%p143, %rs44, 78;
	@%p143 bra 	$L__BB1_283;
	bra.uni 	$L__BB1_264;
$L__BB1_283:
	mov.b64 	%rd738, 2;
	bra.uni 	$L__BB1_312;
$L__BB1_284:
	setp.eq.s16 	%p138, %rs44, 80;
	@%p138 bra 	$L__BB1_302;
	setp.eq.s16 	%p139, %rs44, 81;
	@%p139 bra 	$L__BB1_301;
	setp.eq.s16 	%p140, %rs44, 82;
	@%p140 bra 	$L__BB1_287;
	bra.uni 	$L__BB1_264;
$L__BB1_287:
	mov.b64 	%rd738, 1;
	bra.uni 	$L__BB1_312;
$L__BB1_288:
	setp.gt.s16 	%p130, %rs44, 86;
	@%p130 bra 	$L__BB1_293;
	setp.eq.s16 	%p134, %rs44, 83;
	@%p134 bra 	$L__BB1_300;
	setp.eq.s16 	%p135, %rs44, 84;
	@%p135 bra 	$L__BB1_299;
	setp.eq.s16 	%p136, %rs44, 86;
	@%p136 bra 	$L__BB1_292;
	bra.uni 	$L__BB1_264;
$L__BB1_292:
	mov.b64 	%rd738, 19;
	bra.uni 	$L__BB1_312;
$L__BB1_293:
	setp.eq.s16 	%p131, %rs44, 87;
	@%p131 bra 	$L__BB1_298;
	setp.eq.s16 	%p132, %rs44, 90;
	@%p132 bra 	$L__BB1_297;
	setp.ne.s16 	%p133, %rs44, 89;
	@%p133 bra 	$L__BB1_264;
	mov.b64 	%rd738, 18;
	bra.uni 	$L__BB1_312;
$L__BB1_297:
	mov.b64 	%rd738, 21;
	bra.uni 	$L__BB1_312;
$L__BB1_298:
	mov.b64 	%rd738, 17;
	bra.uni 	$L__BB1_312;
$L__BB1_299:
	mov.b64 	%rd738, 16;
	bra.uni 	$L__BB1_312;
$L__BB1_300:
	mov.b64 	%rd738, 15;
	bra.uni 	$L__BB1_312;
$L__BB1_301:
	mov.b64 	%rd738, 5;
	bra.uni 	$L__BB1_312;
$L__BB1_302:
	mov.b64 	%rd738, 14;
	bra.uni 	$L__BB1_312;
$L__BB1_303:
	mov.b64 	%rd738, 12;
	bra.uni 	$L__BB1_312;
$L__BB1_304:
	mov.b64 	%rd738, 10;
	bra.uni 	$L__BB1_312;
$L__BB1_305:
	mov.b64 	%rd738, 9;
	bra.uni 	$L__BB1_312;
$L__BB1_306:
	mov.b64 	%rd738, 8;
	bra.uni 	$L__BB1_312;
$L__BB1_307:
	mov.b64 	%rd738, 13;
	bra.uni 	$L__BB1_312;
$L__BB1_308:
	mov.b64 	%rd738, 6;
	bra.uni 	$L__BB1_312;
$L__BB1_309:
	mov.b64 	%rd738, 4;
	bra.uni 	$L__BB1_312;
$L__BB1_310:
	mov.b64 	%rd738, 20;
	bra.uni 	$L__BB1_312;
$L__BB1_311:
	mov.b64 	%rd738, 23;
$L__BB1_312:
	mad.lo.s64 	%rd18, %rd16, 31, %rd738;
	mov.b32 	%r505, 0;
	mov.u32 	%r504, %r5;
$L__BB1_313:
	add.s32 	%r166, %r504, %r505;
	shr.u32 	%r12, %r166, 1;
	mul.wide.u32 	%rd196, %r12, 8;
	add.s64 	%rd197, %rd8, %rd196;
	ld.u64 	%rd19, [%rd197];
	setp.eq.s64 	%p158, %rd19, %rd18;
	@%p158 bra 	$L__BB1_315;
	setp.lt.u64 	%p159, %rd19, %rd18;
	add.s32 	%r167, %r12, 1;
	add.s32 	%r168, %r12, -1;
	selp.b32 	%r505, %r167, %r505, %p159;
	selp.b32 	%r504, %r504, %r168, %p159;
	setp.gt.s32 	%p160, %r505, %r504;
	mov.u32 	%r506, %r9;
	@%p160 bra 	$L__BB1_321;
	bra.uni 	$L__BB1_313;
$L__BB1_315:
	ld.global.u64 	%rd198, [%rd7+16];
	mul.wide.u32 	%rd199, %r12, 4;
	add.s64 	%rd200, %rd198, %rd199;
	ld.u32 	%r15, [%rd200];
	ld.global.u64 	%rd201, [%rd7+24];
	add.s64 	%rd202, %rd201, %rd199;
	ld.u32 	%r16, [%rd202];
	setp.eq.s32 	%p161, %r16, 0;
	setp.gt.s32 	%p162, %r9, 99;
	or.pred  	%p163, %p161, %p162;
	mov.u32 	%r506, %r9;
	@%p163 bra 	$L__BB1_321;
	ld.global.u64 	%rd20, [%rd7+32];
	mul.wide.u32 	%rd203, %r15, 4;
	add.s64 	%rd204, %rd20, %rd203;
	ld.u32 	%r169, [%rd204];
	shr.u32 	%r170, %r169, 16;
	and.b32  	%r171, %r169, 65535;
	mul.wide.s32 	%rd205, %r9, 16;
	add.s64 	%rd21, %rd3, %rd205;
	mov.b32 	%r172, 1092616192;
	st.local.v4.u32 	[%rd21], {%r170, %r502, %r171, %r172};
	add.s32 	%r506, %r9, 1;
	setp.lt.u32 	%p164, %r16, 2;
	setp.gt.s32 	%p165, %r9, 98;
	or.pred  	%p166, %p164, %p165;
	@%p166 bra 	$L__BB1_321;
	add.s32 	%r173, %r15, 1;
	mul.wide.u32 	%rd206, %r173, 4;
	add.s64 	%rd207, %rd20, %rd206;
	ld.u32 	%r174, [%rd207];
	shr.u32 	%r175, %r174, 16;
	and.b32  	%r176, %r174, 65535;
	mov.b32 	%r177, 1092616192;
	st.local.v4.u32 	[%rd21+16], {%r175, %r502, %r176, %r177};
	add.s32 	%r506, %r9, 2;
	setp.lt.u32 	%p167, %r16, 3;
	setp.gt.s32 	%p168, %r9, 97;
	or.pred  	%p169, %p167, %p168;
	@%p169 bra 	$L__BB1_321;
	add.s32 	%r178, %r15, 2;
	mul.wide.u32 	%rd208, %r178, 4;
	add.s64 	%rd209, %rd20, %rd208;
	ld.u32 	%r179, [%rd209];
	shr.u32 	%r180, %r179, 16;
	and.b32  	%r181, %r179, 65535;
	mov.b32 	%r182, 1092616192;
	st.local.v4.u32 	[%rd21+32], {%r180, %r502, %r181, %r182};
	add.s32 	%r506, %r9, 3;
	setp.lt.u32 	%p170, %r16, 4;
	setp.gt.s32 	%p171, %r9, 96;
	or.pred  	%p172, %p170, %p171;
	@%p172 bra 	$L__BB1_321;
	add.s32 	%r183, %r15, 3;
	mul.wide.u32 	%rd210, %r183, 4;
	add.s64 	%rd211, %rd20, %rd210;
	ld.u32 	%r184, [%rd211];
	shr.u32 	%r185, %r184, 16;
	and.b32  	%r186, %r184, 65535;
	mov.b32 	%r187, 1092616192;
	st.local.v4.u32 	[%rd21+48], {%r185, %r502, %r186, %r187};
	add.s32 	%r506, %r9, 4;
	setp.lt.u32 	%p173, %r16, 5;
	setp.gt.s32 	%p174, %r9, 95;
	or.pred  	%p175, %p173, %p174;
	@%p175 bra 	$L__BB1_321;
	add.s32 	%r188, %r15, 4;
	mul.wide.u32 	%rd212, %r188, 4;
	add.s64 	%rd213, %rd20, %rd212;
	ld.u32 	%r189, [%rd213];
	shr.u32 	%r190, %r189, 16;
	and.b32  	%r191, %r189, 65535;
	mov.b32 	%r192, 1092616192;
	st.local.v4.u32 	[%rd21+64], {%r190, %r502, %r191, %r192};
	add.s32 	%r506, %r9, 5;
$L__BB1_321:
	add.s32 	%r193, %r502, 6;
	setp.le.u32 	%p176, %r193, %r6;
	setp.lt.s32 	%p177, %r506, 100;
	and.pred  	%p178, %p176, %p177;
	add.s32 	%r502, %r502, 1;
	@%p178 bra 	$L__BB1_7;
	bra.uni 	$L__BB1_13;
$L__BB1_322:
	min.u32 	%r112, %r108, %r107;
	setp.eq.s32 	%p529, %r112, 0;
	mov.f32 	%f94, 0f00000000;
	mov.b16 	%rs87, 0;
	mov.b32 	%r569, 0;
	mov.u16 	%rs88, %rs87;
	mov.u16 	%rs86, %rs87;
	@%p529 bra 	$L__BB1_1191;
	setp.eq.s32 	%p530, %r112, 1;
	mov.f32 	%f94, 0f00000000;
	mov.b64 	%rd754, 0;
	@%p530 bra 	$L__BB1_539;
	and.b32  	%r113, %r112, 62;
	mov.f32 	%f94, 0f00000000;
	mov.b32 	%r548, 0;
$L__BB1_325:
	cvt.u64.u32 	%rd549, %r548;
	add.s64 	%rd31, %rd27, %rd549;
	ld.global.u8 	%rs66, [%rd31];
	add.s64 	%rd32, %rd28, %rd549;
	ld.u8 	%rs13, [%rd32];
	mov.b64 	%rd740, 0;
	setp.gt.s16 	%p531, %rs66, 75;
	@%p531 bra 	$L__BB1_344;
	setp.gt.s16 	%p547, %rs66, 68;
	@%p547 bra 	$L__BB1_335;
	setp.gt.s16 	%p555, %rs66, 65;
	@%p555 bra 	$L__BB1_331;
	setp.eq.s16 	%p559, %rs66, 42;
	@%p559 bra 	$L__BB1_377;
	setp.eq.s16 	%p560, %rs66, 65;
	@%p560 bra 	$L__BB1_378;
$L__BB1_330:
	mov.b64 	%rd740, 528;
	bra.uni 	$L__BB1_378;
$L__BB1_331:
	setp.eq.s16 	%p556, %rs66, 66;
	@%p556 bra 	$L__BB1_376;
	setp.eq.s16 	%p557, %rs66, 67;
	@%p557 bra 	$L__BB1_363;
	setp.eq.s16 	%p558, %rs66, 68;
	@%p558 bra 	$L__BB1_334;
	bra.uni 	$L__BB1_330;
$L__BB1_334:
	mov.b64 	%rd740, 72;
	bra.uni 	$L__BB1_378;
$L__BB1_335:
	setp.gt.s16 	%p548, %rs66, 71;
	@%p548 bra 	$L__BB1_340;
	setp.eq.s16 	%p552, %rs66, 69;
	@%p552 bra 	$L__BB1_365;
	setp.eq.s16 	%p553, %rs66, 70;
	@%p553 bra 	$L__BB1_370;
	setp.eq.s16 	%p554, %rs66, 71;
	@%p554 bra 	$L__BB1_339;
	bra.uni 	$L__BB1_330;
$L__BB1_339:
	mov.b64 	%rd740, 168;
	bra.uni 	$L__BB1_378;
$L__BB1_340:
	setp.eq.s16 	%p549, %rs66, 72;
	@%p549 bra 	$L__BB1_366;
	setp.eq.s16 	%p550, %rs66, 73;
	@%p550 bra 	$L__BB1_367;
	setp.eq.s16 	%p551, %rs66, 75;
	@%p551 bra 	$L__BB1_343;
	bra.uni 	$L__BB1_330;
$L__BB1_343:
	mov.b64 	%rd740, 264;
	bra.uni 	$L__BB1_378;
$L__BB1_344:
	setp.gt.s16 	%p532, %rs66, 82;
	@%p532 bra 	$L__BB1_354;
	setp.gt.s16 	%p540, %rs66, 79;
	@%p540 bra 	$L__BB1_350;
	setp.eq.s16 	%p544, %rs66, 76;
	@%p544 bra 	$L__BB1_368;
	setp.eq.s16 	%p545, %rs66, 77;
	@%p545 bra 	$L__BB1_369;
	setp.eq.s16 	%p546, %rs66, 78;
	@%p546 bra 	$L__BB1_349;
	bra.uni 	$L__BB1_330;
$L__BB1_349:
	mov.b64 	%rd740, 48;
	bra.uni 	$L__BB1_378;
$L__BB1_350:
	setp.eq.s16 	%p541, %rs66, 80;
	@%p541 bra 	$L__BB1_371;
	setp.eq.s16 	%p542, %rs66, 81;
	@%p542 bra 	$L__BB1_364;
	setp.eq.s16 	%p543, %rs66, 82;
	@%p543 bra 	$L__BB1_353;
	bra.uni 	$L__BB1_330;
$L__BB1_353:
	mov.b64 	%rd740, 24;
	bra.uni 	$L__BB1_378;
$L__BB1_354:
	setp.gt.s16 	%p533, %rs66, 86;
	@%p533 bra 	$L__BB1_359;
	setp.eq.s16 	%p537, %rs66, 83;
	@%p537 bra 	$L__BB1_372;
	setp.eq.s16 	%p538, %rs66, 84;
	@%p538 bra 	$L__BB1_373;
	setp.eq.s16 	%p539, %rs66, 86;
	@%p539 bra 	$L__BB1_358;
	bra.uni 	$L__BB1_330;
$L__BB1_358:
	mov.b64 	%rd740, 456;
	bra.uni 	$L__BB1_378;
$L__BB1_359:
	setp.eq.s16 	%p534, %rs66, 87;
	@%p534 bra 	$L__BB1_374;
	setp.eq.s16 	%p535, %rs66, 89;
	@%p535 bra 	$L__BB1_375;
	setp.eq.s16 	%p536, %rs66, 90;
	@%p536 bra 	$L__BB1_362;
	bra.uni 	$L__BB1_330;
$L__BB1_362:
	mov.b64 	%rd740, 504;
	bra.uni 	$L__BB1_378;
$L__BB1_363:
	mov.b64 	%rd740, 96;
	bra.uni 	$L__BB1_378;
$L__BB1_364:
	mov.b64 	%rd740, 120;
	bra.uni 	$L__BB1_378;
$L__BB1_365:
	mov.b64 	%rd740, 144;
	bra.uni 	$L__BB1_378;
$L__BB1_366:
	mov.b64 	%rd740, 192;
	bra.uni 	$L__BB1_378;
$L__BB1_367:
	mov.b64 	%rd740, 216;
	bra.uni 	$L__BB1_378;
$L__BB1_368:
	mov.b64 	%rd740, 240;
	bra.uni 	$L__BB1_378;
$L__BB1_369:
	mov.b64 	%rd740, 288;
	bra.uni 	$L__BB1_378;
$L__BB1_370:
	mov.b64 	%rd740, 312;
	bra.uni 	$L__BB1_378;
$L__BB1_371:
	mov.b64 	%rd740, 336;
	bra.uni 	$L__BB1_378;
$L__BB1_372:
	mov.b64 	%rd740, 360;
	bra.uni 	$L__BB1_378;
$L__BB1_373:
	mov.b64 	%rd740, 384;
	bra.uni 	$L__BB1_378;
$L__BB1_374:
	mov.b64 	%rd740, 408;
	bra.uni 	$L__BB1_378;
$L__BB1_375:
	mov.b64 	%rd740, 432;
	bra.uni 	$L__BB1_378;
$L__BB1_376:
	mov.b64 	%rd740, 480;
	bra.uni 	$L__BB1_378;
$L__BB1_377:
	mov.b64 	%rd740, 552;
$L__BB1_378:
	mov.b64 	%rd741, 0;
	setp.gt.s16 	%p561, %rs13, 75;
	@%p561 bra 	$L__BB1_397;
	setp.gt.s16 	%p577, %rs13, 68;
	@%p577 bra 	$L__BB1_388;
	setp.gt.s16 	%p585, %rs13, 65;
	@%p585 bra 	$L__BB1_384;
	setp.eq.s16 	%p589, %rs13, 42;
	@%p589 bra 	$L__BB1_430;
	setp.eq.s16 	%p590, %rs13, 65;
	@%p590 bra 	$L__BB1_431;
$L__BB1_383:
	mov.b64 	%rd741, 22;
	bra.uni 	$L__BB1_431;
$L__BB1_384:
	setp.eq.s16 	%p586, %rs13, 66;
	@%p586 bra 	$L__BB1_429;
	setp.eq.s16 	%p587, %rs13, 67;
	@%p587 bra 	$L__BB1_416;
	setp.eq.s16 	%p588, %rs13, 68;
	@%p588 bra 	$L__BB1_387;
	bra.uni 	$L__BB1_383;
$L__BB1_387:
	mov.b64 	%rd741, 3;
	bra.uni 	$L__BB1_431;
$L__BB1_388:
	setp.gt.s16 	%p578, %rs13, 71;
	@%p578 bra 	$L__BB1_393;
	setp.eq.s16 	%p582, %rs13, 69;
	@%p582 bra 	$L__BB1_418;
	setp.eq.s16 	%p583, %rs13, 70;
	@%p583 bra 	$L__BB1_423;
	setp.eq.s16 	%p584, %rs13, 71;
	@%p584 bra 	$L__BB1_392;
	bra.uni 	$L__BB1_383;
$L__BB1_392:
	mov.b64 	%rd741, 7;
	bra.uni 	$L__BB1_431;
$L__BB1_393:
	setp.eq.s16 	%p579, %rs13, 72;
	@%p579 bra 	$L__BB1_419;
	setp.eq.s16 	%p580, %rs13, 73;
	@%p580 bra 	$L__BB1_420;
	setp.eq.s16 	%p581, %rs13, 75;
	@%p581 bra 	$L__BB1_396;
	bra.uni 	$L__BB1_383;
$L__BB1_396:
	mov.b64 	%rd741, 11;
	bra.uni 	$L__BB1_431;
$L__BB1_397:
	setp.gt.s16 	%p562, %rs13, 82;
	@%p562 bra 	$L__BB1_407;
	setp.gt.s16 	%p570, %rs13, 79;
	@%p570 bra 	$L__BB1_403;
	setp.eq.s16 	%p574, %rs13, 76;
	@%p574 bra 	$L__BB1_421;
	setp.eq.s16 	%p575, %rs13, 77;
	@%p575 bra 	$L__BB1_422;
	setp.eq.s16 	%p576, %rs13, 78;
	@%p576 bra 	$L__BB1_402;
	bra.uni 	$L__BB1_383;
$L__BB1_402:
	mov.b64 	%rd741, 2;
	bra.uni 	$L__BB1_431;
$L__BB1_403:
	setp.eq.s16 	%p571, %rs13, 80;
	@%p571 bra 	$L__BB1_424;
	setp.eq.s16 	%p572, %rs13, 81;
	@%p572 bra 	$L__BB1_417;
	setp.eq.s16 	%p573, %rs13, 82;
	@%p573 bra 	$L__BB1_406;
	bra.uni 	$L__BB1_383;
$L__BB1_406:
	mov.b64 	%rd741, 1;
	bra.uni 	$L__BB1_431;
$L__BB1_407:
	setp.gt.s16 	%p563, %rs13, 86;
	@%p563 bra 	$L__BB1_412;
	setp.eq.s16 	%p567, %rs13, 83;
	@%p567 bra 	$L__BB1_425;
	setp.eq.s16 	%p568, %rs13, 84;
	@%p568 bra 	$L__BB1_426;
	setp.eq.s16 	%p569, %rs13, 86;
	@%p569 bra 	$L__BB1_411;
	bra.uni 	$L__BB1_383;
$L__BB1_411:
	mov.b64 	%rd741, 19;
	bra.uni 	$L__BB1_431;
$L__BB1_412:
	setp.eq.s16 	%p564, %rs13, 87;
	@%p564 bra 	$L__BB1_427;
	setp.eq.s16 	%p565, %rs13, 89;
	@%p565 bra 	$L__BB1_428;
	setp.eq.s16 	%p566, %rs13, 90;
	@%p566 bra 	$L__BB1_415;
	bra.uni 	$L__BB1_383;
$L__BB1_415:
	mov.b64 	%rd741, 21;
	bra.uni 	$L__BB1_431;
$L__BB1_416:
	mov.b64 	%rd741, 4;
	bra.uni 	$L__BB1_431;
$L__BB1_417:
	mov.b64 	%rd741, 5;
	bra.uni 	$L__BB1_431;
$L__BB1_418:
	mov.b64 	%rd741, 6;
	bra.uni 	$L__BB1_431;
$L__BB1_419:
	mov.b64 	%rd741, 8;
	bra.uni 	$L__BB1_431;
$L__BB1_420:
	mov.b64 	%rd741, 9;
	bra.uni 	$L__BB1_431;
$L__BB1_421:
	mov.b64 	%rd741, 10;
	bra.uni 	$L__BB1_431;
$L__BB1_422:
	mov.b64 	%rd741, 12;
	bra.uni 	$L__BB1_431;
$L__BB1_423:
	mov.b64 	%rd741, 13;
	bra.uni 	$L__BB1_431;
$L__BB1_424:
	mov.b64 	%rd741, 14;
	bra.uni 	$L__BB1_431;
$L__BB1_425:
	mov.b64 	%rd741, 15;
	bra.uni 	$L__BB1_431;
$L__BB1_426:
	mov.b64 	%rd741, 16;
	bra.uni 	$L__BB1_431;
$L__BB1_427:
	mov.b64 	%rd741, 17;
	bra.uni 	$L__BB1_431;
$L__BB1_428:
	mov.b64 	%rd741, 18;
	bra.uni 	$L__BB1_431;
$L__BB1_429:
	mov.b64 	%rd741, 20;
	bra.uni 	$L__BB1_431;
$L__BB1_430:
	mov.b64 	%rd741, 23;
$L__BB1_431:
	add.s64 	%rd598, %rd741, %rd740;
	shl.b64 	%rd599, %rd598, 2;
	mov.u64 	%rd600, BLOSUM62_SCORES;
	add.s64 	%rd601, %rd600, %rd599;
	ld.const.f32 	%f73, [%rd601];
	add.f32 	%f4, %f94, %f73;
	ld.global.u8 	%rs68, [%rd31+1];
	ld.u8 	%rs14, [%rd32+1];
	mov.b64 	%rd742, 0;
	setp.gt.s16 	%p591, %rs68, 75;
	@%p591 bra 	$L__BB1_450;
	setp.gt.s16 	%p607, %rs68, 68;
	@%p607 bra 	$L__BB1_441;
	setp.gt.s16 	%p615, %rs68, 65;
	@%p615 bra 	$L__BB1_437;
	setp.eq.s16 	%p619, %rs68, 42;
	@%p619 bra 	$L__BB1_483;
	setp.eq.s16 	%p620, %rs68, 65;
	@%p620 bra 	$L__BB1_484;
$L__BB1_436:
	mov.b64 	%rd742, 528;
	bra.uni 	$L__BB1_484;
$L__BB1_437:
	setp.eq.s16 	%p616, %rs68, 66;
	@%p616 bra 	$L__BB1_482;
	setp.eq.s16 	%p617, %rs68, 67;
	@%p617 bra 	$L__BB1_481;
	setp.eq.s16 	%p618, %rs68, 68;
	@%p618 bra 	$L__BB1_440;
	bra.uni 	$L__BB1_436;
$L__BB1_440:
	mov.b64 	%rd742, 72;
	bra.uni 	$L__BB1_484;
$L__BB1_441:
	setp.gt.s16 	%p608, %rs68, 71;
	@%p608 bra 	$L__BB1_446;
	setp.eq.s16 	%p612, %rs68, 69;
	@%p612 bra 	$L__BB1_480;
	setp.eq.s16 	%p613, %rs68, 70;
	@%p613 bra 	$L__BB1_479;
	setp.eq.s16 	%p614, %rs68, 71;
	@%p614 bra 	$L__BB1_445;
	bra.uni 	$L__BB1_436;
$L__BB1_445:
	mov.b64 	%rd742, 168;
	bra.uni 	$L__BB1_484;
$L__BB1_446:
	setp.eq.s16 	%p609, %rs68, 72;
	@%p609 bra 	$L__BB1_478;
	setp.eq.s16 	%p610, %rs68, 73;
	@%p610 bra 	$L__BB1_477;
	setp.eq.s16 	%p611, %rs68, 75;
	@%p611 bra 	$L__BB1_449;
	bra.uni 	$L__BB1_436;
$L__BB1_449:
	mov.b64 	%rd742, 264;
	bra.uni 	$L__BB1_484;
$L__BB1_450:
	setp.gt.s16 	%p592, %rs68, 82;
	@%p592 bra 	$L__BB1_460;
	setp.gt.s16 	%p600, %rs68, 79;
	@%p600 bra 	$L__BB1_456;
	setp.eq.s16 	%p604, %rs68, 76;
	@%p604 bra 	$L__BB1_476;
	setp.eq.s16 	%p605, %rs68, 77;
	@%p605 bra 	$L__BB1_475;
	setp.eq.s16 	%p606, %rs68, 78;
	@%p606 bra 	$L__BB1_455;
	bra.uni 	$L__BB1_436;
$L__BB1_455:
	mov.b64 	%rd742, 48;
	bra.uni 	$L__BB1_484;
$L__BB1_456:
	setp.eq.s16 	%p601, %rs68, 80;
	@%p601 bra 	$L__BB1_474;
	setp.eq.s16 	%p602, %rs68, 81;
	@%p602 bra 	$L__BB1_473;
	setp.eq.s16 	%p603, %rs68, 82;
	@%p603 bra 	$L__BB1_459;
	bra.uni 	$L__BB1_436;
$L__BB1_459:
	mov.b64 	%rd742, 24;
	bra.uni 	$L__BB1_484;
$L__BB1_460:
	setp.gt.s16 	%p593, %rs68, 86;
	@%p593 bra 	$L__BB1_465;
	setp.eq.s16 	%p597, %rs68, 83;
	@%p597 bra 	$L__BB1_472;
	setp.eq.s16 	%p598, %rs68, 84;
	@%p598 bra 	$L__BB1_471;
	setp.eq.s16 	%p599, %rs68, 86;
	@%p599 bra 	$L__BB1_464;
	bra.uni 	$L__BB1_436;
$L__BB1_464:
	mov.b64 	%rd742, 456;
	bra.uni 	$L__BB1_484;
$L__BB1_465:
	setp.eq.s16 	%p594, %rs68, 87;
	@%p594 bra 	$L__BB1_470;
	setp.eq.s16 	%p595, %rs68, 90;
	@%p595 bra 	$L__BB1_469;
	setp.ne.s16 	%p596, %rs68, 89;
	@%p596 bra 	$L__BB1_436;
	mov.b64 	%rd742, 432;
	bra.uni 	$L__BB1_484;
$L__BB1_469:
	mov.b64 	%rd742, 504;
	bra.uni 	$L__BB1_484;
$L__BB1_470:
	mov.b64 	%rd742, 408;
	bra.uni 	$L__BB1_484;
$L__BB1_471:
	mov.b64 	%rd742, 384;
	bra.uni 	$L__BB1_484;
$L__BB1_472:
	mov.b64 	%rd742, 360;
	bra.uni 	$L__BB1_484;
$L__BB1_473:
	mov.b64 	%rd742, 120;
	bra.uni 	$L__BB1_484;
$L__BB1_474:
	mov.b64 	%rd742, 336;
	bra.uni 	$L__BB1_484;
$L__BB1_475:
	mov.b64 	%rd742, 288;
	bra.uni 	$L__BB1_484;
$L__BB1_476:
	mov.b64 	%rd742, 240;
	bra.uni 	$L__BB1_484;
$L__BB1_477:
	mov.b64 	%rd742, 216;
	bra.uni 	$L__BB1_484;
$L__BB1_478:
	mov.b64 	%rd742, 192;
	bra.uni 	$L__BB1_484;
$L__BB1_479:
	mov.b64 	%rd742, 312;
	bra.uni 	$L__BB1_484;
$L__BB1_480:
	mov.b64 	%rd742, 144;
	bra.uni 	$L__BB1_484;
$L__BB1_481:
	mov.b64 	%rd742, 96;
	bra.uni 	$L__BB1_484;
$L__BB1_482:
	mov.b64 	%rd742, 480;
	bra.uni 	$L__BB1_484;
$L__BB1_483:
	mov.b64 	%rd742, 552;
$L__BB1_484:
	mov.b64 	%rd743, 0;
	setp.gt.s16 	%p621, %rs14, 75;
	@%p621 bra 	$L__BB1_503;
	setp.gt.s16 	%p637, %rs14, 68;
	@%p637 bra 	$L__BB1_494;
	setp.gt.s16 	%p645, %rs14, 65;
	@%p645 bra 	$L__BB1_490;
	setp.eq.s16 	%p649, %rs14, 42;
	@%p649 bra 	$L__BB1_536;
	setp.eq.s16 	%p650, %rs14, 65;
	@%p650 bra 	$L__BB1_537;
$L__BB1_489:
	mov.b64 	%rd743, 22;
	bra.uni 	$L__BB1_537;
$L__BB1_490:
	setp.eq.s16 	%p646, %rs14, 66;
	@%p646 bra 	$L__BB1_535;
	setp.eq.s16 	%p647, %rs14, 67;
	@%p647 bra 	$L__BB1_534;
	setp.eq.s16 	%p648, %rs14, 68;
	@%p648 bra 	$L__BB1_493;
	bra.uni 	$L__BB1_489;
$L__BB1_493:
	mov.b64 	%rd743, 3;
	bra.uni 	$L__BB1_537;
$L__BB1_494:
	setp.gt.s16 	%p638, %rs14, 71;
	@%p638 bra 	$L__BB1_499;
	setp.eq.s16 	%p642, %rs14, 69;
	@%p642 bra 	$L__BB1_533;
	setp.eq.s16 	%p643, %rs14, 70;
	@%p643 bra 	$L__BB1_532;
	setp.eq.s16 	%p644, %rs14, 71;
	@%p644 bra 	$L__BB1_498;
	bra.uni 	$L__BB1_489;
$L__BB1_498:
	mov.b64 	%rd743, 7;
	bra.uni 	$L__BB1_537;
$L__BB1_499:
	setp.eq.s16 	%p639, %rs14, 72;
	@%p639 bra 	$L__BB1_531;
	setp.eq.s16 	%p640, %rs14, 73;
	@%p640 bra 	$L__BB1_530;
	setp.eq.s16 	%p641, %rs14, 75;
	@%p641 bra 	$L__BB1_502;
	bra.uni 	$L__BB1_489;
$L__BB1_502:
	mov.b64 	%rd743, 11;
	bra.uni 	$L__BB1_537;
$L__BB1_503:
	setp.gt.s16 	%p622, %rs14, 82;
	@%p622 bra 	$L__BB1_513;
	setp.gt.s16 	%p630, %rs14, 79;
	@%p630 bra 	$L__BB1_509;
	setp.eq.s16 	%p634, %rs14, 76;
	@%p634 bra 	$L__BB1_529;
	setp.eq.s16 	%p635, %rs14, 77;
	@%p635 bra 	$L__BB1_528;
	setp.eq.s16 	%p636, %rs14, 78;
	@%p636 bra 	$L__BB1_508;
	bra.uni 	$L__BB1_489;
$L__BB1_508:
	mov.b64 	%rd743, 2;
	bra.uni 	$L__BB1_537;
$L__BB1_509:
	setp.eq.s16 	%p631, %rs14, 80;
	@%p631 bra 	$L__BB1_527;
	setp.eq.s16 	%p632, %rs14, 81;
	@%p632 bra 	$L__BB1_526;
	setp.eq.s16 	%p633, %rs14, 82;
	@%p633 bra 	$L__BB1_512;
	bra.uni 	$L__BB1_489;
$L__BB1_512:
	mov.b64 	%rd743, 1;
	bra.uni 	$L__BB1_537;
$L__BB1_513:
	setp.gt.s16 	%p623, %rs14, 86;
	@%p623 bra 	$L__BB1_518;
	setp.eq.s16 	%p627, %rs14, 83;
	@%p627 bra 	$L__BB1_525;
	setp.eq.s16 	%p628, %rs14, 84;
	@%p628 bra 	$L__BB1_524;
	setp.eq.s16 	%p629, %rs14, 86;
	@%p629 bra 	$L__BB1_517;
	bra.uni 	$L__BB1_489;
$L__BB1_517:
	mov.b64 	%rd743, 19;
	bra.uni 	$L__BB1_537;
$L__BB1_518:
	setp.eq.s16 	%p624, %rs14, 87;
	@%p624 bra 	$L__BB1_523;
	setp.eq.s16 	%p625, %rs14, 90;
	@%p625 bra 	$L__BB1_522;
	setp.ne.s16 	%p626, %rs14, 89;
	@%p626 bra 	$L__BB1_489;
	mov.b64 	%rd743, 18;
	bra.uni 	$L__BB1_537;
$L__BB1_522:
	mov.b64 	%rd743, 21;
	bra.uni 	$L__BB1_537;
$L__BB1_523:
	mov.b64 	%rd743, 17;
	bra.uni 	$L__BB1_537;
$L__BB1_524:
	mov.b64 	%rd743, 16;
	bra.uni 	$L__BB1_537;
$L__BB1_525:
	mov.b64 	%rd743, 15;
	bra.uni 	$L__BB1_537;
$L__BB1_526:
	mov.b64 	%rd743, 5;
	bra.uni 	$L__BB1_537;
$L__BB1_527:
	mov.b64 	%rd743, 14;
	bra.uni 	$L__BB1_537;
$L__BB1_528:
	mov.b64 	%rd743, 12;
	bra.uni 	$L__BB1_537;
$L__BB1_529:
	mov.b64 	%rd743, 10;
	bra.uni 	$L__BB1_537;
$L__BB1_530:
	mov.b64 	%rd743, 9;
	bra.uni 	$L__BB1_537;
$L__BB1_531:
	mov.b64 	%rd743, 8;
	bra.uni 	$L__BB1_537;
$L__BB1_532:
	mov.b64 	%rd743, 13;
	bra.uni 	$L__BB1_537;
$L__BB1_533:
	mov.b64 	%rd743, 6;
	bra.uni 	$L__BB1_537;
$L__BB1_534:
	mov.b64 	%rd743, 4;
	bra.uni 	$L__BB1_537;
$L__BB1_535:
	mov.b64 	%rd743, 20;
	bra.uni 	$L__BB1_537;
$L__BB1_536:
	mov.b64 	%rd743, 23;
$L__BB1_537:
	add.s64 	%rd649, %rd743, %rd742;
	shl.b64 	%rd650, %rd649, 2;
	add.s64 	%rd652, %rd600, %rd650;
	ld.const.f32 	%f74, [%rd652];
	add.f32 	%f94, %f4, %f74;
	add.s32 	%r548, %r548, 2;
	setp.eq.s32 	%p651, %r548, %r113;
	@%p651 bra 	$L__BB1_538;
	bra.uni 	$L__BB1_325;
$L__BB1_538:
	cvt.u64.u32 	%rd754, %r113;
$L__BB1_539:
	and.b32  	%r459, %r112, 1;
	setp.eq.b32 	%p652, %r459, 1;
	not.pred 	%p653, %p652;
	mov.u16 	%rs88, %rs87;
	mov.u32 	%r569, %r112;
	mov.u16 	%rs86, %rs87;
	@%p653 bra 	$L__BB1_1191;
	add.s64 	%rd654, %rd27, %rd754;
	ld.global.u8 	%rs72, [%rd654];
	add.s64 	%rd655, %rd28, %rd754;
	ld.u8 	%rs28, [%rd655];
	mov.b64 	%rd755, 0;
	setp.gt.s16 	%p654, %rs72, 75;
	@%p654 bra 	$L__BB1_1103;
	setp.gt.s16 	%p670, %rs72, 68;
	@%p670 bra 	$L__BB1_1094;
	setp.gt.s16 	%p678, %rs72, 65;
	@%p678 bra 	$L__BB1_1090;
	setp.eq.s16 	%p682, %rs72, 42;
	@%p682 bra 	$L__BB1_1136;
	setp.eq.s16 	%p683, %rs72, 65;
	@%p683 bra 	$L__BB1_1137;
$L__BB1_545:
	mov.b64 	%rd755, 528;
	bra.uni 	$L__BB1_1137;
$L__BB1_546:
	setp.eq.s16 	%p234, %rs15, 66;
	@%p234 bra 	$L__BB1_591;
	setp.eq.s16 	%p235, %rs15, 67;
	@%p235 bra 	$L__BB1_578;
	setp.eq.s16 	%p236, %rs15, 68;
	@%p236 bra 	$L__BB1_549;
	bra.uni 	$L__BB1_52;
$L__BB1_549:
	mov.b64 	%rd744, 72;
	bra.uni 	$L__BB1_593;
$L__BB1_550:
	setp.gt.s16 	%p226, %rs15, 71;
	@%p226 bra 	$L__BB1_555;
	setp.eq.s16 	%p230, %rs15, 69;
	@%p230 bra 	$L__BB1_580;
	setp.eq.s16 	%p231, %rs15, 70;
	@%p231 bra 	$L__BB1_585;
	setp.eq.s16 	%p232, %rs15, 71;
	@%p232 bra 	$L__BB1_554;
	bra.uni 	$L__BB1_52;
$L__BB1_554:
	mov.b64 	%rd744, 168;
	bra.uni 	$L__BB1_593;
$L__BB1_555:
	setp.eq.s16 	%p227, %rs15, 72;
	@%p227 bra 	$L__BB1_581;
	setp.eq.s16 	%p228, %rs15, 73;
	@%p228 bra 	$L__BB1_582;
	setp.eq.s16 	%p229, %rs15, 75;
	@%p229 bra 	$L__BB1_558;
	bra.uni 	$L__BB1_52;
$L__BB1_558:
	mov.b64 	%rd744, 264;
	bra.uni 	$L__BB1_593;
$L__BB1_559:
	setp.gt.s16 	%p210, %rs15, 82;
	@%p210 bra 	$L__BB1_569;
	setp.gt.s16 	%p218, %rs15, 79;
	@%p218 bra 	$L__BB1_565;
	setp.eq.s16 	%p222, %rs15, 76;
	@%p222 bra 	$L__BB1_583;
	setp.eq.s16 	%p223, %rs15, 77;
	@%p223 bra 	$L__BB1_584;
	setp.eq.s16 	%p224, %rs15, 78;
	@%p224 bra 	$L__BB1_564;
	bra.uni 	$L__BB1_52;
$L__BB1_564:
	mov.b64 	%rd744, 48;
	bra.uni 	$L__BB1_593;
$L__BB1_565:
	setp.eq.s16 	%p219, %rs15, 80;
	@%p219 bra 	$L__BB1_586;
	setp.eq.s16 	%p220, %rs15, 81;
	@%p220 bra 	$L__BB1_579;
	setp.eq.s16 	%p221, %rs15, 82;
	@%p221 bra 	$L__BB1_568;
	bra.uni 	$L__BB1_52;
$L__BB1_568:
	mov.b64 	%rd744, 24;
	bra.uni 	$L__BB1_593;
$L__BB1_569:
	setp.gt.s16 	%p211, %rs15, 86;
	@%p211 bra 	$L__BB1_574;
	setp.eq.s16 	%p215, %rs15, 83;
	@%p215 bra 	$L__BB1_587;
	setp.eq.s16 	%p216, %rs15, 84;
	@%p216 bra 	$L__BB1_588;
	setp.eq.s16 	%p217, %rs15, 86;
	@%p217 bra 	$L__BB1_573;
	bra.uni 	$L__BB1_52;
$L__BB1_573:
	mov.b64 	%rd744, 456;
	bra.uni 	$L__BB1_593;
$L__BB1_574:
	setp.eq.s16 	%p212, %rs15, 87;
	@%p212 bra 	$L__BB1_589;
	setp.eq.s16 	%p213, %rs15, 89;
	@%p213 bra 	$L__BB1_590;
	setp.eq.s16 	%p214, %rs15, 90;
	@%p214 bra 	$L__BB1_577;
	bra.uni 	$L__BB1_52;
$L__BB1_577:
	mov.b64 	%rd744, 504;
	bra.uni 	$L__BB1_593;
$L__BB1_578:
	mov.b64 	%rd744, 96;
	bra.uni 	$L__BB1_593;
$L__BB1_579:
	mov.b64 	%rd744, 120;
	bra.uni 	$L__BB1_593;
$L__BB1_580:
	mov.b64 	%rd744, 144;
	bra.uni 	$L__BB1_593;
$L__BB1_581:
	mov.b64 	%rd744, 192;
	bra.uni 	$L__BB1_593;
$L__BB1_582:
	mov.b64 	%rd744, 216;
	bra.uni 	$L__BB1_593;
$L__BB1_583:
	mov.b64 	%rd744, 240;
	bra.uni 	$L__BB1_593;
$L__BB1_584:
	mov.b64 	%rd744, 288;
	bra.uni 	$L__BB1_593;
$L__BB1_585:
	mov.b64 	%rd744, 312;
	bra.uni 	$L__BB1_593;
$L__BB1_586:
	mov.b64 	%rd744, 336;
	bra.uni 	$L__BB1_593;
$L__BB1_587:
	mov.b64 	%rd744, 360;
	bra.uni 	$L__BB1_593;
$L__BB1_588:
	mov.b64 	%rd744, 384;
	bra.uni 	$L__BB1_593;
$L__BB1_589:
	mov.b64 	%rd744, 408;
	bra.uni 	$L__BB1_593;
$L__BB1_590:
	mov.b64 	%rd744, 432;
	bra.uni 	$L__BB1_593;
$L__BB1_591:
	mov.b64 	%rd744, 480;
	bra.uni 	$L__BB1_593;
$L__BB1_592:
	mov.b64 	%rd744, 552;
$L__BB1_593:
	mov.b64 	%rd745, 0;
	setp.gt.s16 	%p239, %rs18, 75;
	@%p239 bra 	$L__BB1_612;
	setp.gt.s16 	%p255, %rs18, 68;
	@%p255 bra 	$L__BB1_603;
	setp.gt.s16 	%p263, %rs18, 65;
	@%p263 bra 	$L__BB1_599;
	setp.eq.s16 	%p267, %rs18, 42;
	@%p267 bra 	$L__BB1_645;
	setp.eq.s16 	%p268, %rs18, 65;
	@%p268 bra 	$L__BB1_646;
$L__BB1_598:
	mov.b64 	%rd745, 22;
	bra.uni 	$L__BB1_646;
$L__BB1_599:
	setp.eq.s16 	%p264, %rs18, 66;
	@%p264 bra 	$L__BB1_644;
	setp.eq.s16 	%p265, %rs18, 67;
	@%p265 bra 	$L__BB1_631;
	setp.eq.s16 	%p266, %rs18, 68;
	@%p266 bra 	$L__BB1_602;
	bra.uni 	$L__BB1_598;
$L__BB1_602:
	mov.b64 	%rd745, 3;
	bra.uni 	$L__BB1_646;
$L__BB1_603:
	setp.gt.s16 	%p256, %rs18, 71;
	@%p256 bra 	$L__BB1_608;
	setp.eq.s16 	%p260, %rs18, 69;
	@%p260 bra 	$L__BB1_633;
	setp.eq.s16 	%p261, %rs18, 70;
	@%p261 bra 	$L__BB1_638;
	setp.eq.s16 	%p262, %rs18, 71;
	@%p262 bra 	$L__BB1_607;
	bra.uni 	$L__BB1_598;
$L__BB1_607:
	mov.b64 	%rd745, 7;
	bra.uni 	$L__BB1_646;
$L__BB1_608:
	setp.eq.s16 	%p257, %rs18, 72;
	@%p257 bra 	$L__BB1_634;
	setp.eq.s16 	%p258, %rs18, 73;
	@%p258 bra 	$L__BB1_635;
	setp.eq.s16 	%p259, %rs18, 75;
	@%p259 bra 	$L__BB1_611;
	bra.uni 	$L__BB1_598;
$L__BB1_611:
	mov.b64 	%rd745, 11;
	bra.uni 	$L__BB1_646;
$L__BB1_612:
	setp.gt.s16 	%p240, %rs18, 82;
	@%p240 bra 	$L__BB1_622;
	setp.gt.s16 	%p248, %rs18, 79;
	@%p248 bra 	$L__BB1_618;
	setp.eq.s16 	%p252, %rs18, 76;
	@%p252 bra 	$L__BB1_636;
	setp.eq.s16 	%p253, %rs18, 77;
	@%p253 bra 	$L__BB1_637;
	setp.eq.s16 	%p254, %rs18, 78;
	@%p254 bra 	$L__BB1_617;
	bra.uni 	$L__BB1_598;
$L__BB1_617:
	mov.b64 	%rd745, 2;
	bra.uni 	$L__BB1_646;
$L__BB1_618:
	setp.eq.s16 	%p249, %rs18, 80;
	@%p249 bra 	$L__BB1_639;
	setp.eq.s16 	%p250, %rs18, 81;
	@%p250 bra 	$L__BB1_632;
	setp.eq.s16 	%p251, %rs18, 82;
	@%p251 bra 	$L__BB1_621;
	bra.uni 	$L__BB1_598;
$L__BB1_621:
	mov.b64 	%rd745, 1;
	bra.uni 	$L__BB1_646;
$L__BB1_622:
	setp.gt.s16 	%p241, %rs18, 86;
	@%p241 bra 	$L__BB1_627;
	setp.eq.s16 	%p245, %rs18, 83;
	@%p245 bra 	$L__BB1_640;
	setp.eq.s16 	%p246, %rs18, 84;
	@%p246 bra 	$L__BB1_641;
	setp.eq.s16 	%p247, %rs18, 86;
	@%p247 bra 	$L__BB1_626;
	bra.uni 	$L__BB1_598;
$L__BB1_626:
	mov.b64 	%rd745, 19;
	bra.uni 	$L__BB1_646;
$L__BB1_627:
	setp.eq.s16 	%p242, %rs18, 87;
	@%p242 bra 	$L__BB1_642;
	setp.eq.s16 	%p243, %rs18, 89;
	@%p243 bra 	$L__BB1_643;
	setp.eq.s16 	%p244, %rs18, 90;
	@%p244 bra 	$L__BB1_630;
	bra.uni 	$L__BB1_598;
$L__BB1_630:
	mov.b64 	%rd745, 21;
	bra.uni 	$L__BB1_646;
$L__BB1_631:
	mov.b64 	%rd745, 4;
	bra.uni 	$L__BB1_646;
$L__BB1_632:
	mov.b64 	%rd745, 5;
	bra.uni 	$L__BB1_646;
$L__BB1_633:
	mov.b64 	%rd745, 6;
	bra.uni 	$L__BB1_646;
$L__BB1_634:
	mov.b64 	%rd745, 8;
	bra.uni 	$L__BB1_646;
$L__BB1_635:
	mov.b64 	%rd745, 9;
	bra.uni 	$L__BB1_646;
$L__BB1_636:
	mov.b64 	%rd745, 10;
	bra.uni 	$L__BB1_646;
$L__BB1_637:
	mov.b64 	%rd745, 12;
	bra.uni 	$L__BB1_646;
$L__BB1_638:
	mov.b64 	%rd745, 13;
	bra.uni 	$L__BB1_646;
$L__BB1_639:
	mov.b64 	%rd745, 14;
	bra.uni 	$L__BB1_646;
$L__BB1_640:
	mov.b64 	%rd745, 15;
	bra.uni 	$L__BB1_646;
$L__BB1_641:
	mov.b64 	%rd745, 16;
	bra.uni 	$L__BB1_646;
$L__BB1_642:
	mov.b64 	%rd745, 17;
	bra.uni 	$L__BB1_646;
$L__BB1_643:
	mov.b64 	%rd745, 18;
	bra.uni 	$L__BB1_646;
$L__BB1_644:
	mov.b64 	%rd745, 20;
	bra.uni 	$L__BB1_646;
$L__BB1_645:
	mov.b64 	%rd745, 23;
$L__BB1_646:
	add.s64 	%rd304, %rd745, %rd744;
	shl.b64 	%rd305, %rd304, 2;
	mov.u64 	%rd306, BLOSUM62_SCORES;
	add.s64 	%rd307, %rd306, %rd305;
	ld.const.f32 	%f36, [%rd307];
	add.f32 	%f37, %f9, %f36;
	ld.local.f32 	%f10, [%rd39];
	add.f32 	%f38, %f10, 0fC1200000;
	ld.local.f32 	%f39, [%rd39+196];
	add.f32 	%f40, %f39, 0fC1200000;
	max.f32 	%f41, %f38, %f40;
	max.f32 	%f42, %f37, %f41;
	max.f32 	%f11, %f42, 0f00000000;
	st.local.f32 	[%rd39+200], %f11;
	ld.u8 	%rs19, [%rd40];
	mov.b64 	%rd746, 0;
	@%p209 bra 	$L__BB1_665;
	setp.gt.s16 	%p285, %rs15, 68;
	@%p285 bra 	$L__BB1_656;
	setp.gt.s16 	%p293, %rs15, 65;
	@%p293 bra 	$L__BB1_652;
	setp.eq.s16 	%p297, %rs15, 42;
	@%p297 bra 	$L__BB1_698;
	setp.eq.s16 	%p298, %rs15, 65;
	@%p298 bra 	$L__BB1_699;
$L__BB1_651:
	mov.b64 	%rd746, 528;
	bra.uni 	$L__BB1_699;
$L__BB1_652:
	setp.eq.s16 	%p294, %rs15, 66;
	@%p294 bra 	$L__BB1_697;
	setp.eq.s16 	%p295, %rs15, 67;
	@%p295 bra 	$L__BB1_696;
	setp.eq.s16 	%p296, %rs15, 68;
	@%p296 bra 	$L__BB1_655;
	bra.uni 	$L__BB1_651;
$L__BB1_655:
	mov.b64 	%rd746, 72;
	bra.uni 	$L__BB1_699;
$L__BB1_656:
	setp.gt.s16 	%p286, %rs15, 71;
	@%p286 bra 	$L__BB1_661;
	setp.eq.s16 	%p290, %rs15, 69;
	@%p290 bra 	$L__BB1_695;
	setp.eq.s16 	%p291, %rs15, 70;
	@%p291 bra 	$L__BB1_694;
	setp.eq.s16 	%p292, %rs15, 71;
	@%p292 bra 	$L__BB1_660;
	bra.uni 	$L__BB1_651;
$L__BB1_660:
	mov.b64 	%rd746, 168;
	bra.uni 	$L__BB1_699;
$L__BB1_661:
	setp.eq.s16 	%p287, %rs15, 72;
	@%p287 bra 	$L__BB1_693;
	setp.eq.s16 	%p288, %rs15, 73;
	@%p288 bra 	$L__BB1_692;
	setp.eq.s16 	%p289, %rs15, 75;
	@%p289 bra 	$L__BB1_664;
	bra.uni 	$L__BB1_651;
$L__BB1_664:
	mov.b64 	%rd746, 264;
	bra.uni 	$L__BB1_699;
$L__BB1_665:
	setp.gt.s16 	%p270, %rs15, 82;
	@%p270 bra 	$L__BB1_675;
	setp.gt.s16 	%p278, %rs15, 79;
	@%p278 bra 	$L__BB1_671;
	setp.eq.s16 	%p282, %rs15, 76;
	@%p282 bra 	$L__BB1_691;
	setp.eq.s16 	%p283, %rs15, 77;
	@%p283 bra 	$L__BB1_690;
	setp.eq.s16 	%p284, %rs15, 78;
	@%p284 bra 	$L__BB1_670;
	bra.uni 	$L__BB1_651;
$L__BB1_670:
	mov.b64 	%rd746, 48;
	bra.uni 	$L__BB1_699;
$L__BB1_671:
	setp.eq.s16 	%p279, %rs15, 80;
	@%p279 bra 	$L__BB1_689;
	setp.eq.s16 	%p280, %rs15, 81;
	@%p280 bra 	$L__BB1_688;
	setp.eq.s16 	%p281, %rs15, 82;
	@%p281 bra 	$L__BB1_674;
	bra.uni 	$L__BB1_651;
$L__BB1_674:
	mov.b64 	%rd746, 24;
	bra.uni 	$L__BB1_699;
$L__BB1_675:
	setp.gt.s16 	%p271, %rs15, 86;
	@%p271 bra 	$L__BB1_680;
	setp.eq.s16 	%p275, %rs15, 83;
	@%p275 bra 	$L__BB1_687;
	setp.eq.s16 	%p276, %rs15, 84;
	@%p276 bra 	$L__BB1_686;
	setp.eq.s16 	%p277, %rs15, 86;
	@%p277 bra 	$L__BB1_679;
	bra.uni 	$L__BB1_651;
$L__BB1_679:
	mov.b64 	%rd746, 456;
	bra.uni 	$L__BB1_699;
$L__BB1_680:
	setp.eq.s16 	%p272, %rs15, 87;
	@%p272 bra 	$L__BB1_685;
	setp.eq.s16 	%p273, %rs15, 90;
	@%p273 bra 	$L__BB1_684;
	setp.ne.s16 	%p274, %rs15, 89;
	@%p274 bra 	$L__BB1_651;
	mov.b64 	%rd746, 432;
	bra.uni 	$L__BB1_699;
$L__BB1_684:
	mov.b64 	%rd746, 504;
	bra.uni 	$L__BB1_699;
$L__BB1_685:
	mov.b64 	%rd746, 408;
	bra.uni 	$L__BB1_699;
$L__BB1_686:
	mov.b64 	%rd746, 384;
	bra.uni 	$L__BB1_699;
$L__BB1_687:
	mov.b64 	%rd746, 360;
	bra.uni 	$L__BB1_699;
$L__BB1_688:
	mov.b64 	%rd746, 120;
	bra.uni 	$L__BB1_699;
$L__BB1_689:
	mov.b64 	%rd746, 336;
	bra.uni 	$L__BB1_699;
$L__BB1_690:
	mov.b64 	%rd746, 288;
	bra.uni 	$L__BB1_699;
$L__BB1_691:
	mov.b64 	%rd746, 240;
	bra.uni 	$L__BB1_699;
$L__BB1_692:
	mov.b64 	%rd746, 216;
	bra.uni 	$L__BB1_699;
$L__BB1_693:
	mov.b64 	%rd746, 192;
	bra.uni 	$L__BB1_699;
$L__BB1_694:
	mov.b64 	%rd746, 312;
	bra.uni 	$L__BB1_699;
$L__BB1_695:
	mov.b64 	%rd746, 144;
	bra.uni 	$L__BB1_699;
$L__BB1_696:
	mov.b64 	%rd746, 96;
	bra.uni 	$L__BB1_699;
$L__BB1_697:
	mov.b64 	%rd746, 480;
	bra.uni 	$L__BB1_699;
$L__BB1_698:
	mov.b64 	%rd746, 552;
$L__BB1_699:
	mov.b64 	%rd747, 0;
	setp.gt.s16 	%p299, %rs19, 75;
	@%p299 bra 	$L__BB1_718;
	setp.gt.s16 	%p315, %rs19, 68;
	@%p315 bra 	$L__BB1_709;
	setp.gt.s16 	%p323, %rs19, 65;
	@%p323 bra 	$L__BB1_705;
	setp.eq.s16 	%p327, %rs19, 42;
	@%p327 bra 	$L__BB1_751;
	setp.eq.s16 	%p328, %rs19, 65;
	@%p328 bra 	$L__BB1_752;
$L__BB1_704:
	mov.b64 	%rd747, 22;
	bra.uni 	$L__BB1_752;
$L__BB1_705:
	setp.eq.s16 	%p324, %rs19, 66;
	@%p324 bra 	$L__BB1_750;
	setp.eq.s16 	%p325, %rs19, 67;
	@%p325 bra 	$L__BB1_749;
	setp.eq.s16 	%p326, %rs19, 68;
	@%p326 bra 	$L__BB1_708;
	bra.uni 	$L__BB1_704;
$L__BB1_708:
	mov.b64 	%rd747, 3;
	bra.uni 	$L__BB1_752;
$L__BB1_709:
	setp.gt.s16 	%p316, %rs19, 71;
	@%p316 bra 	$L__BB1_714;
	setp.eq.s16 	%p320, %rs19, 69;
	@%p320 bra 	$L__BB1_748;
	setp.eq.s16 	%p321, %rs19, 70;
	@%p321 bra 	$L__BB1_747;
	setp.eq.s16 	%p322, %rs19, 71;
	@%p322 bra 	$L__BB1_713;
	bra.uni 	$L__BB1_704;
$L__BB1_713:
	mov.b64 	%rd747, 7;
	bra.uni 	$L__BB1_752;
$L__BB1_714:
	setp.eq.s16 	%p317, %rs19, 72;
	@%p317 bra 	$L__BB1_746;
	setp.eq.s16 	%p318, %rs19, 73;
	@%p318 bra 	$L__BB1_745;
	setp.eq.s16 	%p319, %rs19, 75;
	@%p319 bra 	$L__BB1_717;
	bra.uni 	$L__BB1_704;
$L__BB1_717:
	mov.b64 	%rd747, 11;
	bra.uni 	$L__BB1_752;
$L__BB1_718:
	setp.gt.s16 	%p300, %rs19, 82;
	@%p300 bra 	$L__BB1_728;
	setp.gt.s16 	%p308, %rs19, 79;
	@%p308 bra 	$L__BB1_724;
	setp.eq.s16 	%p312, %rs19, 76;
	@%p312 bra 	$L__BB1_744;
	setp.eq.s16 	%p313, %rs19, 77;
	@%p313 bra 	$L__BB1_743;
	setp.eq.s16 	%p314, %rs19, 78;
	@%p314 bra 	$L__BB1_723;
	bra.uni 	$L__BB1_704;
$L__BB1_723:
	mov.b64 	%rd747, 2;
	bra.uni 	$L__BB1_752;
$L__BB1_724:
	setp.eq.s16 	%p309, %rs19, 80;
	@%p309 bra 	$L__BB1_742;
	setp.eq.s16 	%p310, %rs19, 81;
	@%p310 bra 	$L__BB1_741;
	setp.eq.s16 	%p311, %rs19, 82;
	@%p311 bra 	$L__BB1_727;
	bra.uni 	$L__BB1_704;
$L__BB1_727:
	mov.b64 	%rd747, 1;
	bra.uni 	$L__BB1_752;
$L__BB1_728:
	setp.gt.s16 	%p301, %rs19, 86;
	@%p301 bra 	$L__BB1_733;
	setp.eq.s16 	%p305, %rs19, 83;
	@%p305 bra 	$L__BB1_740;
	setp.eq.s16 	%p306, %rs19, 84;
	@%p306 bra 	$L__BB1_739;
	setp.eq.s16 	%p307, %rs19, 86;
	@%p307 bra 	$L__BB1_732;
	bra.uni 	$L__BB1_704;
$L__BB1_732:
	mov.b64 	%rd747, 19;
	bra.uni 	$L__BB1_752;
$L__BB1_733:
	setp.eq.s16 	%p302, %rs19, 87;
	@%p302 bra 	$L__BB1_738;
	setp.eq.s16 	%p303, %rs19, 90;
	@%p303 bra 	$L__BB1_737;
	setp.ne.s16 	%p304, %rs19, 89;
	@%p304 bra 	$L__BB1_704;
	mov.b64 	%rd747, 18;
	bra.uni 	$L__BB1_752;
$L__BB1_737:
	mov.b64 	%rd747, 21;
	bra.uni 	$L__BB1_752;
$L__BB1_738:
	mov.b64 	%rd747, 17;
	bra.uni 	$L__BB1_752;
$L__BB1_739:
	mov.b64 	%rd747, 16;
	bra.uni 	$L__BB1_752;
$L__BB1_740:
	mov.b64 	%rd747, 15;
	bra.uni 	$L__BB1_752;
$L__BB1_741:
	mov.b64 	%rd747, 5;
	bra.uni 	$L__BB1_752;
$L__BB1_742:
	mov.b64 	%rd747, 14;
	bra.uni 	$L__BB1_752;
$L__BB1_743:
	mov.b64 	%rd747, 12;
	bra.uni 	$L__BB1_752;
$L__BB1_744:
	mov.b64 	%rd747, 10;
	bra.uni 	$L__BB1_752;
$L__BB1_745:
	mov.b64 	%rd747, 9;
	bra.uni 	$L__BB1_752;
$L__BB1_746:
	mov.b64 	%rd747, 8;
	bra.uni 	$L__BB1_752;
$L__BB1_747:
	mov.b64 	%rd747, 13;
	bra.uni 	$L__BB1_752;
$L__BB1_748:
	mov.b64 	%rd747, 6;
	bra.uni 	$L__BB1_752;
$L__BB1_749:
	mov.b64 	%rd747, 4;
	bra.uni 	$L__BB1_752;
$L__BB1_750:
	mov.b64 	%rd747, 20;
	bra.uni 	$L__BB1_752;
$L__BB1_751:
	mov.b64 	%rd747, 23;
$L__BB1_752:
	setp.gt.f32 	%p329, %f11, %f94;
	selp.f32 	%f43, %f11, %f94, %p329;
	add.s32 	%r452, %r559, 1;
	add.s64 	%rd355, %rd747, %rd746;
	shl.b64 	%rd356, %rd355, 2;
	mov.u64 	%rd357, BLOSUM62_SCORES;
	add.s64 	%rd358, %rd357, %rd356;
	ld.const.f32 	%f44, [%rd358];
	add.f32 	%f45, %f10, %f44;
	ld.local.f32 	%f46, [%rd39+4];
	add.f32 	%f47, %f46, 0fC1200000;
	add.f32 	%f48, %f11, 0fC1200000;
	max.f32 	%f49, %f47, %f48;
	max.f32 	%f50, %f45, %f49;
	max.f32 	%f51, %f50, 0f00000000;
	st.local.f32 	[%rd39+204], %f51;
	setp.gt.f32 	%p330, %f51, %f43;
	selp.f32 	%f94, %f51, %f43, %p330;
	selp.b32 	%r453, %r118, %r562, %p330;
	selp.b32 	%r562, %r118, %r453, %p329;
	selp.b32 	%r454, %r559, %r563, %p329;
	selp.b32 	%r563, %r452, %r454, %p330;
	add.s32 	%r559, %r559, 2;
	setp.ne.s32 	%p331, %r452, %r111;
	@%p331 bra 	$L__BB1_47;
$L__BB1_753:
	setp.eq.s32 	%p332, %r110, 0;
	@%p332 bra 	$L__BB1_862;
	cvt.s64.s32 	%rd360, %r559;
	mul.wide.s32 	%rd361, %r559, 4;
	add.s64 	%rd45, %rd38, %rd361;
	ld.local.f32 	%f15, [%rd45+-4];
	add.s64 	%rd362, %rd28, %rd360;
	ld.u8 	%rs20, [%rd362+-1];
	mov.b64 	%rd748, 0;
	setp.gt.s16 	%p333, %rs15, 75;
	@%p333 bra 	$L__BB1_773;
	setp.gt.s16 	%p349, %rs15, 68;
	@%p349 bra 	$L__BB1_764;
	setp.gt.s16 	%p357, %rs15, 65;
	@%p357 bra 	$L__BB1_760;
	setp.eq.s16 	%p361, %rs15, 42;
	@%p361 bra 	$L__BB1_806;
	setp.eq.s16 	%p362, %rs15, 65;
	@%p362 bra 	$L__BB1_807;
$L__BB1_759:
	mov.b64 	%rd748, 528;
	bra.uni 	$L__BB1_807;
$L__BB1_760:
	setp.eq.s16 	%p358, %rs15, 66;
	@%p358 bra 	$L__BB1_805;
	setp.eq.s16 	%p359, %rs15, 67;
	@%p359 bra 	$L__BB1_804;
	setp.eq.s16 	%p360, %rs15, 68;
	@%p360 bra 	$L__BB1_763;
	bra.uni 	$L__BB1_759;
$L__BB1_763:
	mov.b64 	%rd748, 72;
	bra.uni 	$L__BB1_807;
$L__BB1_764:
	setp.gt.s16 	%p350, %rs15, 71;
	@%p350 bra 	$L__BB1_769;
	setp.eq.s16 	%p354, %rs15, 69;
	@%p354 bra 	$L__BB1_803;
	setp.eq.s16 	%p355, %rs15, 70;
	@%p355 bra 	$L__BB1_802;
	setp.eq.s16 	%p356, %rs15, 71;
	@%p356 bra 	$L__BB1_768;
	bra.uni 	$L__BB1_759;
$L__BB1_768:
	mov.b64 	%rd748, 168;
	bra.uni 	$L__BB1_807;
$L__BB1_769:
	setp.eq.s16 	%p351, %rs15, 72;
	@%p351 bra 	$L__BB1_801;
	setp.eq.s16 	%p352, %rs15, 73;
	@%p352 bra 	$L__BB1_800;
	setp.eq.s16 	%p353, %rs15, 75;
	@%p353 bra 	$L__BB1_772;
	bra.uni 	$L__BB1_759;
$L__BB1_772:
	mov.b64 	%rd748, 264;
	bra.uni 	$L__BB1_807;
$L__BB1_773:
	setp.gt.s16 	%p334, %rs15, 82;
	@%p334 bra 	$L__BB1_783;
	setp.gt.s16 	%p342, %rs15, 79;
	@%p342 bra 	$L__BB1_779;
	setp.eq.s16 	%p346, %rs15, 76;
	@%p346 bra 	$L__BB1_799;
	setp.eq.s16 	%p347, %rs15, 77;
	@%p347 bra 	$L__BB1_798;
	setp.eq.s16 	%p348, %rs15, 78;
	@%p348 bra 	$L__BB1_778;
	bra.uni 	$L__BB1_759;
$L__BB1_778:
	mov.b64 	%rd748, 48;
	bra.uni 	$L__BB1_807;
$L__BB1_779:
	setp.eq.s16 	%p343, %rs15, 80;
	@%p343 bra 	$L__BB1_797;
	setp.eq.s16 	%p344, %rs15, 81;
	@%p344 bra 	$L__BB1_796;
	setp.eq.s16 	%p345, %rs15, 82;
	@%p345 bra 	$L__BB1_782;
	bra.uni 	$L__BB1_759;
$L__BB1_782:
	mov.b64 	%rd748, 24;
	bra.uni 	$L__BB1_807;
$L__BB1_783:
	setp.gt.s16 	%p335, %rs15, 86;
	@%p335 bra 	$L__BB1_788;
	setp.eq.s16 	%p339, %rs15, 83;
	@%p339 bra 	$L__BB1_795;
	setp.eq.s16 	%p340, %rs15, 84;
	@%p340 bra 	$L__BB1_794;
	setp.eq.s16 	%p341, %rs15, 86;
	@%p341 bra 	$L__BB1_787;
	bra.uni 	$L__BB1_759;
$L__BB1_787:
	mov.b64 	%rd748, 456;
	bra.uni 	$L__BB1_807;
$L__BB1_788:
	setp.eq.s16 	%p336, %rs15, 87;
	@%p336 bra 	$L__BB1_793;
	setp.eq.s16 	%p337, %rs15, 90;
	@%p337 bra 	$L__BB1_792;
	setp.ne.s16 	%p338, %rs15, 89;
	@%p338 bra 	$L__BB1_759;
	mov.b64 	%rd748, 432;
	bra.uni 	$L__BB1_807;
$L__BB1_792:
	mov.b64 	%rd748, 504;
	bra.uni 	$L__BB1_807;
$L__BB1_793:
	mov.b64 	%rd748, 408;
	bra.uni 	$L__BB1_807;
$L__BB1_794:
	mov.b64 	%rd748, 384;
	bra.uni 	$L__BB1_807;
$L__BB1_795:
	mov.b64 	%rd748, 360;
	bra.uni 	$L__BB1_807;
$L__BB1_796:
	mov.b64 	%rd748, 120;
	bra.uni 	$L__BB1_807;
$L__BB1_797:
	mov.b64 	%rd748, 336;
	bra.uni 	$L__BB1_807;
$L__BB1_798:
	mov.b64 	%rd748, 288;
	bra.uni 	$L__BB1_807;
$L__BB1_799:
	mov.b64 	%rd748, 240;
	bra.uni 	$L__BB1_807;
$L__BB1_800:
	mov.b64 	%rd748, 216;
	bra.uni 	$L__BB1_807;
$L__BB1_801:
	mov.b64 	%rd748, 192;
	bra.uni 	$L__BB1_807;
$L__BB1_802:
	mov.b64 	%rd748, 312;
	bra.uni 	$L__BB1_807;
$L__BB1_803:
	mov.b64 	%rd748, 144;
	bra.uni 	$L__BB1_807;
$L__BB1_804:
	mov.b64 	%rd748, 96;
	bra.uni 	$L__BB1_807;
$L__BB1_805:
	mov.b64 	%rd748, 480;
	bra.uni 	$L__BB1_807;
$L__BB1_806:
	mov.b64 	%rd748, 552;
$L__BB1_807:
	mov.b64 	%rd749, 0;
	setp.gt.s16 	%p363, %rs20, 75;
	@%p363 bra 	$L__BB1_826;
	setp.gt.s16 	%p379, %rs20, 68;
	@%p379 bra 	$L__BB1_817;
	setp.gt.s16 	%p387, %rs20, 65;
	@%p387 bra 	$L__BB1_813;
	setp.eq.s16 	%p391, %rs20, 42;
	@%p391 bra 	$L__BB1_859;
	setp.eq.s16 	%p392, %rs20, 65;
	@%p392 bra 	$L__BB1_860;
$L__BB1_812:
	mov.b64 	%rd749, 22;
	bra.uni 	$L__BB1_860;
$L__BB1_813:
	setp.eq.s16 	%p388, %rs20, 66;
	@%p388 bra 	$L__BB1_858;
	setp.eq.s16 	%p389, %rs20, 67;
	@%p389 bra 	$L__BB1_857;
	setp.eq.s16 	%p390, %rs20, 68;
	@%p390 bra 	$L__BB1_816;
	bra.uni 	$L__BB1_812;
$L__BB1_816:
	mov.b64 	%rd749, 3;
	bra.uni 	$L__BB1_860;
$L__BB1_817:
	setp.gt.s16 	%p380, %rs20, 71;
	@%p380 bra 	$L__BB1_822;
	setp.eq.s16 	%p384, %rs20, 69;
	@%p384 bra 	$L__BB1_856;
	setp.eq.s16 	%p385, %rs20, 70;
	@%p385 bra 	$L__BB1_855;
	setp.eq.s16 	%p386, %rs20, 71;
	@%p386 bra 	$L__BB1_821;
	bra.uni 	$L__BB1_812;
$L__BB1_821:
	mov.b64 	%rd749, 7;
	bra.uni 	$L__BB1_860;
$L__BB1_822:
	setp.eq.s16 	%p381, %rs20, 72;
	@%p381 bra 	$L__BB1_854;
	setp.eq.s16 	%p382, %rs20, 73;
	@%p382 bra 	$L__BB1_853;
	setp.eq.s16 	%p383, %rs20, 75;
	@%p383 bra 	$L__BB1_825;
	bra.uni 	$L__BB1_812;
$L__BB1_825:
	mov.b64 	%rd749, 11;
	bra.uni 	$L__BB1_860;
$L__BB1_826:
	setp.gt.s16 	%p364, %rs20, 82;
	@%p364 bra 	$L__BB1_836;
	setp.gt.s16 	%p372, %rs20, 79;
	@%p372 bra 	$L__BB1_832;
	setp.eq.s16 	%p376, %rs20, 76;
	@%p376 bra 	$L__BB1_852;
	setp.eq.s16 	%p377, %rs20, 77;
	@%p377 bra 	$L__BB1_851;
	setp.eq.s16 	%p378, %rs20, 78;
	@%p378 bra 	$L__BB1_831;
	bra.uni 	$L__BB1_812;
$L__BB1_831:
	mov.b64 	%rd749, 2;
	bra.uni 	$L__BB1_860;
$L__BB1_832:
	setp.eq.s16 	%p373, %rs20, 80;
	@%p373 bra 	$L__BB1_850;
	setp.eq.s16 	%p374, %rs20, 81;
	@%p374 bra 	$L__BB1_849;
	setp.eq.s16 	%p375, %rs20, 82;
	@%p375 bra 	$L__BB1_835;
	bra.uni 	$L__BB1_812;
$L__BB1_835:
	mov.b64 	%rd749, 1;
	bra.uni 	$L__BB1_860;
$L__BB1_836:
	setp.gt.s16 	%p365, %rs20, 86;
	@%p365 bra 	$L__BB1_841;
	setp.eq.s16 	%p369, %rs20, 83;
	@%p369 bra 	$L__BB1_848;
	setp.eq.s16 	%p370, %rs20, 84;
	@%p370 bra 	$L__BB1_847;
	setp.eq.s16 	%p371, %rs20, 86;
	@%p371 bra 	$L__BB1_840;
	bra.uni 	$L__BB1_812;
$L__BB1_840:
	mov.b64 	%rd749, 19;
	bra.uni 	$L__BB1_860;
$L__BB1_841:
	setp.eq.s16 	%p366, %rs20, 87;
	@%p366 bra 	$L__BB1_846;
	setp.eq.s16 	%p367, %rs20, 90;
	@%p367 bra 	$L__BB1_845;
	setp.ne.s16 	%p368, %rs20, 89;
	@%p368 bra 	$L__BB1_812;
	mov.b64 	%rd749, 18;
	bra.uni 	$L__BB1_860;
$L__BB1_845:
	mov.b64 	%rd749, 21;
	bra.uni 	$L__BB1_860;
$L__BB1_846:
	mov.b64 	%rd749, 17;
	bra.uni 	$L__BB1_860;
$L__BB1_847:
	mov.b64 	%rd749, 16;
	bra.uni 	$L__BB1_860;
$L__BB1_848:
	mov.b64 	%rd749, 15;
	bra.uni 	$L__BB1_860;
$L__BB1_849:
	mov.b64 	%rd749, 5;
	bra.uni 	$L__BB1_860;
$L__BB1_850:
	mov.b64 	%rd749, 14;
	bra.uni 	$L__BB1_860;
$L__BB1_851:
	mov.b64 	%rd749, 12;
	bra.uni 	$L__BB1_860;
$L__BB1_852:
	mov.b64 	%rd749, 10;
	bra.uni 	$L__BB1_860;
$L__BB1_853:
	mov.b64 	%rd749, 9;
	bra.uni 	$L__BB1_860;
$L__BB1_854:
	mov.b64 	%rd749, 8;
	bra.uni 	$L__BB1_860;
$L__BB1_855:
	mov.b64 	%rd749, 13;
	bra.uni 	$L__BB1_860;
$L__BB1_856:
	mov.b64 	%rd749, 6;
	bra.uni 	$L__BB1_860;
$L__BB1_857:
	mov.b64 	%rd749, 4;
	bra.uni 	$L__BB1_860;
$L__BB1_858:
	mov.b64 	%rd749, 20;
	bra.uni 	$L__BB1_860;
$L__BB1_859:
	mov.b64 	%rd749, 23;
$L__BB1_860:
	add.s64 	%rd410, %rd749, %rd748;
	shl.b64 	%rd411, %rd410, 2;
	mov.u64 	%rd412, BLOSUM62_SCORES;
	add.s64 	%rd413, %rd412, %rd411;
	ld.const.f32 	%f52, [%rd413];
	add.f32 	%f53, %f15, %f52;
	mul.wide.u32 	%rd414, %r559, 4;
	add.s64 	%rd415, %rd37, %rd414;
	ld.local.f32 	%f54, [%rd415+-200];
	add.f32 	%f55, %f54, 0fC1200000;
	ld.local.f32 	%f56, [%rd45+196];
	add.f32 	%f57, %f56, 0fC1200000;
	max.f32 	%f58, %f55, %f57;
	max.f32 	%f59, %f53, %f58;
	max.f32 	%f16, %f59, 0f00000000;
	st.local.f32 	[%rd415], %f16;
	setp.leu.f32 	%p393, %f16, %f94;
	@%p393 bra 	$L__BB1_862;
	mov.f32 	%f94, %f16;
	mov.u32 	%r562, %r118;
	mov.u32 	%r563, %r559;
$L__BB1_862:
	add.s32 	%r551, %r118, 1;
	setp.eq.s32 	%p394, %r118, %r109;
	@%p394 bra 	$L__BB1_863;
	bra.uni 	$L__BB1_44;
$L__BB1_863:
	mov.b16 	%rs86, 0;
	mov.b32 	%r569, 0;
$L__BB1_864:
	mov.u32 	%r136, %r563;
	mov.u32 	%r135, %r562;
	min.s32 	%r456, %r135, %r136;
	setp.gt.s32 	%p1, %r456, 0;
	setp.lt.s32 	%p396, %r456, 1;
	mul.wide.u32 	%rd416, %r135, 200;
	add.s64 	%rd48, %rd2, %rd416;
	mul.wide.u32 	%rd417, %r136, 4;
	add.s64 	%rd49, %rd48, %rd417;
	mov.pred 	%p724, 0;
	@%p396 bra 	$L__BB1_866;
	ld.local.f32 	%f60, [%rd49];
	setp.gt.f32 	%p724, %f60, 0f00000000;
$L__BB1_866:
	setp.gt.u32 	%p397, %r569, 48;
	not.pred 	%p398, %p724;
	or.pred  	%p399, %p398, %p397;
	@%p399 bra 	$L__BB1_1089;
	not.pred 	%p400, %p1;
	@%p400 bra 	$L__BB1_1083;
	ld.local.f32 	%f95, [%rd49];
	add.s32 	%r562, %r135, -1;
	cvt.u64.u32 	%rd421, %r562;
	mul.wide.u32 	%rd422, %r562, 200;
	add.s64 	%rd423, %rd2, %rd422;
	add.s32 	%r563, %r136, -1;
	cvt.u64.u32 	%rd424, %r563;
	mul.wide.u32 	%rd425, %r563, 4;
	add.s64 	%rd426, %rd423, %rd425;
	ld.local.f32 	%f19, [%rd426];
	add.s64 	%rd427, %rd27, %rd421;
	ld.global.u8 	%rs55, [%rd427];
	add.s64 	%rd428, %rd28, %rd424;
	ld.u8 	%rs23, [%rd428];
	mov.b64 	%rd750, 0;
	setp.gt.s16 	%p402, %rs55, 75;
	@%p402 bra 	$L__BB1_887;
	setp.gt.s16 	%p418, %rs55, 68;
	@%p418 bra 	$L__BB1_878;
	setp.gt.s16 	%p426, %rs55, 65;
	@%p426 bra 	$L__BB1_874;
	setp.eq.s16 	%p430, %rs55, 42;
	@%p430 bra 	$L__BB1_920;
	setp.eq.s16 	%p431, %rs55, 65;
	@%p431 bra 	$L__BB1_921;
$L__BB1_873:
	mov.b64 	%rd750, 528;
	bra.uni 	$L__BB1_921;
$L__BB1_874:
	setp.eq.s16 	%p427, %rs55, 66;
	@%p427 bra 	$L__BB1_919;
	setp.eq.s16 	%p428, %rs55, 67;
	@%p428 bra 	$L__BB1_906;
	setp.eq.s16 	%p429, %rs55, 68;
	@%p429 bra 	$L__BB1_877;
	bra.uni 	$L__BB1_873;
$L__BB1_877:
	mov.b64 	%rd750, 72;
	bra.uni 	$L__BB1_921;
$L__BB1_878:
	setp.gt.s16 	%p419, %rs55, 71;
	@%p419 bra 	$L__BB1_883;
	setp.eq.s16 	%p423, %rs55, 69;
	@%p423 bra 	$L__BB1_908;
	setp.eq.s16 	%p424, %rs55, 70;
	@%p424 bra 	$L__BB1_913;
	setp.eq.s16 	%p425, %rs55, 71;
	@%p425 bra 	$L__BB1_882;
	bra.uni 	$L__BB1_873;
$L__BB1_882:
	mov.b64 	%rd750, 168;
	bra.uni 	$L__BB1_921;
$L__BB1_883:
	setp.eq.s16 	%p420, %rs55, 72;
	@%p420 bra 	$L__BB1_909;
	setp.eq.s16 	%p421, %rs55, 73;
	@%p421 bra 	$L__BB1_910;
	setp.eq.s16 	%p422, %rs55, 75;
	@%p422 bra 	$L__BB1_886;
	bra.uni 	$L__BB1_873;
$L__BB1_886:
	mov.b64 	%rd750, 264;
	bra.uni 	$L__BB1_921;
$L__BB1_887:
	setp.gt.s16 	%p403, %rs55, 82;
	@%p403 bra 	$L__BB1_897;
	setp.gt.s16 	%p411, %rs55, 79;
	@%p411 bra 	$L__BB1_893;
	setp.eq.s16 	%p415, %rs55, 76;
	@%p415 bra 	$L__BB1_911;
	setp.eq.s16 	%p416, %rs55, 77;
	@%p416 bra 	$L__BB1_912;
	setp.eq.s16 	%p417, %rs55, 78;
	@%p417 bra 	$L__BB1_892;
	bra.uni 	$L__BB1_873;
$L__BB1_892:
	mov.b64 	%rd750, 48;
	bra.uni 	$L__BB1_921;
$L__BB1_893:
	setp.eq.s16 	%p412, %rs55, 80;
	@%p412 bra 	$L__BB1_914;
	setp.eq.s16 	%p413, %rs55, 81;
	@%p413 bra 	$L__BB1_907;
	setp.eq.s16 	%p414, %rs55, 82;
	@%p414 bra 	$L__BB1_896;
	bra.uni 	$L__BB1_873;
$L__BB1_896:
	mov.b64 	%rd750, 24;
	bra.uni 	$L__BB1_921;
$L__BB1_897:
	setp.gt.s16 	%p404, %rs55, 86;
	@%p404 bra 	$L__BB1_902;
	setp.eq.s16 	%p408, %rs55, 83;
	@%p408 bra 	$L__BB1_915;
	setp.eq.s16 	%p409, %rs55, 84;
	@%p409 bra 	$L__BB1_916;
	setp.eq.s16 	%p410, %rs55, 86;
	@%p410 bra 	$L__BB1_901;
	bra.uni 	$L__BB1_873;
$L__BB1_901:
	mov.b64 	%rd750, 456;
	bra.uni 	$L__BB1_921;
$L__BB1_902:
	setp.eq.s16 	%p405, %rs55, 87;
	@%p405 bra 	$L__BB1_917;
	setp.eq.s16 	%p406, %rs55, 89;
	@%p406 bra 	$L__BB1_918;
	setp.eq.s16 	%p407, %rs55, 90;
	@%p407 bra 	$L__BB1_905;
	bra.uni 	$L__BB1_873;
$L__BB1_905:
	mov.b64 	%rd750, 504;
	bra.uni 	$L__BB1_921;
$L__BB1_906:
	mov.b64 	%rd750, 96;
	bra.uni 	$L__BB1_921;
$L__BB1_907:
	mov.b64 	%rd750, 120;
	bra.uni 	$L__BB1_921;
$L__BB1_908:
	mov.b64 	%rd750, 144;
	bra.uni 	$L__BB1_921;
$L__BB1_909:
	mov.b64 	%rd750, 192;
	bra.uni 	$L__BB1_921;
$L__BB1_910:
	mov.b64 	%rd750, 216;
	bra.uni 	$L__BB1_921;
$L__BB1_911:
	mov.b64 	%rd750, 240;
	bra.uni 	$L__BB1_921;
$L__BB1_912:
	mov.b64 	%rd750, 288;
	bra.uni 	$L__BB1_921;
$L__BB1_913:
	mov.b64 	%rd750, 312;
	bra.uni 	$L__BB1_921;
$L__BB1_914:
	mov.b64 	%rd750, 336;
	bra.uni 	$L__BB1_921;
$L__BB1_915:
	mov.b64 	%rd750, 360;
	bra.uni 	$L__BB1_921;
$L__BB1_916:
	mov.b64 	%rd750, 384;
	bra.uni 	$L__BB1_921;
$L__BB1_917:
	mov.b64 	%rd750, 408;
	bra.uni 	$L__BB1_921;
$L__BB1_918:
	mov.b64 	%rd750, 432;
	bra.uni 	$L__BB1_921;
$L__BB1_919:
	mov.b64 	%rd750, 480;
	bra.uni 	$L__BB1_921;
$L__BB1_920:
	mov.b64 	%rd750, 552;
$L__BB1_921:
	mov.b64 	%rd751, 0;
	setp.gt.s16 	%p432, %rs23, 75;
	@%p432 bra 	$L__BB1_940;
	setp.gt.s16 	%p448, %rs23, 68;
	@%p448 bra 	$L__BB1_931;
	setp.gt.s16 	%p456, %rs23, 65;
	@%p456 bra 	$L__BB1_927;
	setp.eq.s16 	%p460, %rs23, 42;
	@%p460 bra 	$L__BB1_973;
	setp.eq.s16 	%p461, %rs23, 65;
	@%p461 bra 	$L__BB1_974;
$L__BB1_926:
	mov.b64 	%rd751, 22;
	bra.uni 	$L__BB1_974;
$L__BB1_927:
	setp.eq.s16 	%p457, %rs23, 66;
	@%p457 bra 	$L__BB1_972;
	setp.eq.s16 	%p458, %rs23, 67;
	@%p458 bra 	$L__BB1_959;
	setp.eq.s16 	%p459, %rs23, 68;
	@%p459 bra 	$L__BB1_930;
	bra.uni 	$L__BB1_926;
$L__BB1_930:
	mov.b64 	%rd751, 3;
	bra.uni 	$L__BB1_974;
$L__BB1_931:
	setp.gt.s16 	%p449, %rs23, 71;
	@%p449 bra 	$L__BB1_936;
	setp.eq.s16 	%p453, %rs23, 69;
	@%p453 bra 	$L__BB1_961;
	setp.eq.s16 	%p454, %rs23, 70;
	@%p454 bra 	$L__BB1_966;
	setp.eq.s16 	%p455, %rs23, 71;
	@%p455 bra 	$L__BB1_935;
	bra.uni 	$L__BB1_926;
$L__BB1_935:
	mov.b64 	%rd751, 7;
	bra.uni 	$L__BB1_974;
$L__BB1_936:
	setp.eq.s16 	%p450, %rs23, 72;
	@%p450 bra 	$L__BB1_962;
	setp.eq.s16 	%p451, %rs23, 73;
	@%p451 bra 	$L__BB1_963;
	setp.eq.s16 	%p452, %rs23, 75;
	@%p452 bra 	$L__BB1_939;
	bra.uni 	$L__BB1_926;
$L__BB1_939:
	mov.b64 	%rd751, 11;
	bra.uni 	$L__BB1_974;
$L__BB1_940:
	setp.gt.s16 	%p433, %rs23, 82;
	@%p433 bra 	$L__BB1_950;
	setp.gt.s16 	%p441, %rs23, 79;
	@%p441 bra 	$L__BB1_946;
	setp.eq.s16 	%p445, %rs23, 76;
	@%p445 bra 	$L__BB1_964;
	setp.eq.s16 	%p446, %rs23, 77;
	@%p446 bra 	$L__BB1_965;
	setp.eq.s16 	%p447, %rs23, 78;
	@%p447 bra 	$L__BB1_945;
	bra.uni 	$L__BB1_926;
$L__BB1_945:
	mov.b64 	%rd751, 2;
	bra.uni 	$L__BB1_974;
$L__BB1_946:
	setp.eq.s16 	%p442, %rs23, 80;
	@%p442 bra 	$L__BB1_967;
	setp.eq.s16 	%p443, %rs23, 81;
	@%p443 bra 	$L__BB1_960;
	setp.eq.s16 	%p444, %rs23, 82;
	@%p444 bra 	$L__BB1_949;
	bra.uni 	$L__BB1_926;
$L__BB1_949:
	mov.b64 	%rd751, 1;
	bra.uni 	$L__BB1_974;
$L__BB1_950:
	setp.gt.s16 	%p434, %rs23, 86;
	@%p434 bra 	$L__BB1_955;
	setp.eq.s16 	%p438, %rs23, 83;
	@%p438 bra 	$L__BB1_968;
	setp.eq.s16 	%p439, %rs23, 84;
	@%p439 bra 	$L__BB1_969;
	setp.eq.s16 	%p440, %rs23, 86;
	@%p440 bra 	$L__BB1_954;
	bra.uni 	$L__BB1_926;
$L__BB1_954:
	mov.b64 	%rd751, 19;
	bra.uni 	$L__BB1_974;
$L__BB1_955:
	setp.eq.s16 	%p435, %rs23, 87;
	@%p435 bra 	$L__BB1_970;
	setp.eq.s16 	%p436, %rs23, 89;
	@%p436 bra 	$L__BB1_971;
	setp.eq.s16 	%p437, %rs23, 90;
	@%p437 bra 	$L__BB1_958;
	bra.uni 	$L__BB1_926;
$L__BB1_958:
	mov.b64 	%rd751, 21;
	bra.uni 	$L__BB1_974;
$L__BB1_959:
	mov.b64 	%rd751, 4;
	bra.uni 	$L__BB1_974;
$L__BB1_960:
	mov.b64 	%rd751, 5;
	bra.uni 	$L__BB1_974;
$L__BB1_961:
	mov.b64 	%rd751, 6;
	bra.uni 	$L__BB1_974;
$L__BB1_962:
	mov.b64 	%rd751, 8;
	bra.uni 	$L__BB1_974;
$L__BB1_963:
	mov.b64 	%rd751, 9;
	bra.uni 	$L__BB1_974;
$L__BB1_964:
	mov.b64 	%rd751, 10;
	bra.uni 	$L__BB1_974;
$L__BB1_965:
	mov.b64 	%rd751, 12;
	bra.uni 	$L__BB1_974;
$L__BB1_966:
	mov.b64 	%rd751, 13;
	bra.uni 	$L__BB1_974;
$L__BB1_967:
	mov.b64 	%rd751, 14;
	bra.uni 	$L__BB1_974;
$L__BB1_968:
	mov.b64 	%rd751, 15;
	bra.uni 	$L__BB1_974;
$L__BB1_969:
	mov.b64 	%rd751, 16;
	bra.uni 	$L__BB1_974;
$L__BB1_970:
	mov.b64 	%rd751, 17;
	bra.uni 	$L__BB1_974;
$L__BB1_971:
	mov.b64 	%rd751, 18;
	bra.uni 	$L__BB1_974;
$L__BB1_972:
	mov.b64 	%rd751, 20;
	bra.uni 	$L__BB1_974;
$L__BB1_973:
	mov.b64 	%rd751, 23;
$L__BB1_974:
	add.s64 	%rd476, %rd751, %rd750;
	shl.b64 	%rd477, %rd476, 2;
	mov.u64 	%rd478, BLOSUM62_SCORES;
	add.s64 	%rd479, %rd478, %rd477;
	ld.const.f32 	%f61, [%rd479];
	add.f32 	%f62, %f19, %f61;
	setp.neu.f32 	%p462, %f95, %f62;
	@%p462 bra 	$L__BB1_1085;
	setp.eq.s16 	%p466, %rs55, %rs23;
	and.b16  	%rs58, %rs86, 255;
	setp.gt.u16 	%p467, %rs58, 9;
	or.pred  	%p468, %p466, %p467;
	@%p468 bra 	$L__BB1_1088;
	cvt.u16.u32 	%rs60, %r136;
	add.s16 	%rs61, %rs60, -1;
	cvt.u64.u16 	%rd491, %rs86;
	and.b64  	%rd492, %rd491, 255;
	add.s64 	%rd52, %rd5, %rd492;
	st.local.u8 	[%rd52+37], %rs61;
	st.local.u8 	[%rd52+47], %rs23;
	st.local.u8 	[%rd52+57], %rs55;
	mov.b64 	%rd752, 0;
	@%p402 bra 	$L__BB1_995;
	setp.gt.s16 	%p485, %rs55, 68;
	@%p485 bra 	$L__BB1_986;
	setp.gt.s16 	%p493, %rs55, 65;
	@%p493 bra 	$L__BB1_982;
	setp.eq.s16 	%p497, %rs55, 42;
	@%p497 bra 	$L__BB1_1028;
	setp.eq.s16 	%p498, %rs55, 65;
	@%p498 bra 	$L__BB1_1029;
$L__BB1_981:
	mov.b64 	%rd752, 528;
	bra.uni 	$L__BB1_1029;
$L__BB1_982:
	setp.eq.s16 	%p494, %rs55, 66;
	@%p494 bra 	$L__BB1_1027;
	setp.eq.s16 	%p495, %rs55, 67;
	@%p495 bra 	$L__BB1_1014;
	setp.eq.s16 	%p496, %rs55, 68;
	@%p496 bra 	$L__BB1_985;
	bra.uni 	$L__BB1_981;
$L__BB1_985:
	mov.b64 	%rd752, 72;
	bra.uni 	$L__BB1_1029;
$L__BB1_986:
	setp.gt.s16 	%p486, %rs55, 71;
	@%p486 bra 	$L__BB1_991;
	setp.eq.s16 	%p490, %rs55, 69;
	@%p490 bra 	$L__BB1_1016;
	setp.eq.s16 	%p491, %rs55, 70;
	@%p491 bra 	$L__BB1_1021;
	setp.eq.s16 	%p492, %rs55, 71;
	@%p492 bra 	$L__BB1_990;
	bra.uni 	$L__BB1_981;
$L__BB1_990:
	mov.b64 	%rd752, 168;
	bra.uni 	$L__BB1_1029;
$L__BB1_991:
	setp.eq.s16 	%p487, %rs55, 72;
	@%p487 bra 	$L__BB1_1017;
	setp.eq.s16 	%p488, %rs55, 73;
	@%p488 bra 	$L__BB1_1018;
	setp.eq.s16 	%p489, %rs55, 75;
	@%p489 bra 	$L__BB1_994;
	bra.uni 	$L__BB1_981;
$L__BB1_994:
	mov.b64 	%rd752, 264;
	bra.uni 	$L__BB1_1029;
$L__BB1_995:
	setp.gt.s16 	%p470, %rs55, 82;
	@%p470 bra 	$L__BB1_1005;
	setp.gt.s16 	%p478, %rs55, 79;
	@%p478 bra 	$L__BB1_1001;
	setp.eq.s16 	%p482, %rs55, 76;
	@%p482 bra 	$L__BB1_1019;
	setp.eq.s16 	%p483, %rs55, 77;
	@%p483 bra 	$L__BB1_1020;
	setp.eq.s16 	%p484, %rs55, 78;
	@%p484 bra 	$L__BB1_1000;
	bra.uni 	$L__BB1_981;
$L__BB1_1000:
	mov.b64 	%rd752, 48;
	bra.uni 	$L__BB1_1029;
$L__BB1_1001:
	setp.eq.s16 	%p479, %rs55, 80;
	@%p479 bra 	$L__BB1_1022;
	setp.eq.s16 	%p480, %rs55, 81;
	@%p480 bra 	$L__BB1_1015;
	setp.eq.s16 	%p481, %rs55, 82;
	@%p481 bra 	$L__BB1_1004;
	bra.uni 	$L__BB1_981;
$L__BB1_1004:
	mov.b64 	%rd752, 24;
	bra.uni 	$L__BB1_1029;
$L__BB1_1005:
	setp.gt.s16 	%p471, %rs55, 86;
	@%p471 bra 	$L__BB1_1010;
	setp.eq.s16 	%p475, %rs55, 83;
	@%p475 bra 	$L__BB1_1023;
	setp.eq.s16 	%p476, %rs55, 84;
	@%p476 bra 	$L__BB1_1024;
	setp.eq.s16 	%p477, %rs55, 86;
	@%p477 bra 	$L__BB1_1009;
	bra.uni 	$L__BB1_981;
$L__BB1_1009:
	mov.b64 	%rd752, 456;
	bra.uni 	$L__BB1_1029;
$L__BB1_1010:
	setp.eq.s16 	%p472, %rs55, 87;
	@%p472 bra 	$L__BB1_1025;
	setp.eq.s16 	%p473, %rs55, 89;
	@%p473 bra 	$L__BB1_1026;
	setp.eq.s16 	%p474, %rs55, 90;
	@%p474 bra 	$L__BB1_1013;
	bra.uni 	$L__BB1_981;
$L__BB1_1013:
	mov.b64 	%rd752, 504;
	bra.uni 	$L__BB1_1029;
$L__BB1_1014:
	mov.b64 	%rd752, 96;
	bra.uni 	$L__BB1_1029;
$L__BB1_1015:
	mov.b64 	%rd752, 120;
	bra.uni 	$L__BB1_1029;
$L__BB1_1016:
	mov.b64 	%rd752, 144;
	bra.uni 	$L__BB1_1029;
$L__BB1_1017:
	mov.b64 	%rd752, 192;
	bra.uni 	$L__BB1_1029;
$L__BB1_1018:
	mov.b64 	%rd752, 216;
	bra.uni 	$L__BB1_1029;
$L__BB1_1019:
	mov.b64 	%rd752, 240;
	bra.uni 	$L__BB1_1029;
$L__BB1_1020:
	mov.b64 	%rd752, 288;
	bra.uni 	$L__BB1_1029;
$L__BB1_1021:
	mov.b64 	%rd752, 312;
	bra.uni 	$L__BB1_1029;
$L__BB1_1022:
	mov.b64 	%rd752, 336;
	bra.uni 	$L__BB1_1029;
$L__BB1_1023:
	mov.b64 	%rd752, 360;
	bra.uni 	$L__BB1_1029;
$L__BB1_1024:
	mov.b64 	%rd752, 384;
	bra.uni 	$L__BB1_1029;
$L__BB1_1025:
	mov.b64 	%rd752, 408;
	bra.uni 	$L__BB1_1029;
$L__BB1_1026:
	mov.b64 	%rd752, 432;
	bra.uni 	$L__BB1_1029;
$L__BB1_1027:
	mov.b64 	%rd752, 480;
	bra.uni 	$L__BB1_1029;
$L__BB1_1028:
	mov.b64 	%rd752, 552;
$L__BB1_1029:
	mov.b64 	%rd753, 0;
	@%p432 bra 	$L__BB1_1048;
	setp.gt.s16 	%p515, %rs23, 68;
	@%p515 bra 	$L__BB1_1039;
	setp.gt.s16 	%p523, %rs23, 65;
	@%p523 bra 	$L__BB1_1035;
	setp.eq.s16 	%p527, %rs23, 42;
	@%p527 bra 	$L__BB1_1081;
	setp.eq.s16 	%p528, %rs23, 65;
	@%p528 bra 	$L__BB1_1082;
$L__BB1_1034:
	mov.b64 	%rd753, 22;
	bra.uni 	$L__BB1_1082;
$L__BB1_1035:
	setp.eq.s16 	%p524, %rs23, 66;
	@%p524 bra 	$L__BB1_1080;
	setp.eq.s16 	%p525, %rs23, 67;
	@%p525 bra 	$L__BB1_1067;
	setp.eq.s16 	%p526, %rs23, 68;
	@%p526 bra 	$L__BB1_1038;
	bra.uni 	$L__BB1_1034;
$L__BB1_1038:
	mov.b64 	%rd753, 3;
	bra.uni 	$L__BB1_1082;
$L__BB1_1039:
	setp.gt.s16 	%p516, %rs23, 71;
	@%p516 bra 	$L__BB1_1044;
	setp.eq.s16 	%p520, %rs23, 69;
	@%p520 bra 	$L__BB1_1069;
	setp.eq.s16 	%p521, %rs23, 70;
	@%p521 bra 	$L__BB1_1074;
	setp.eq.s16 	%p522, %rs23, 71;
	@%p522 bra 	$L__BB1_1043;
	bra.uni 	$L__BB1_1034;
$L__BB1_1043:
	mov.b64 	%rd753, 7;
	bra.uni 	$L__BB1_1082;
$L__BB1_1044:
	setp.eq.s16 	%p517, %rs23, 72;
	@%p517 bra 	$L__BB1_1070;
	setp.eq.s16 	%p518, %rs23, 73;
	@%p518 bra 	$L__BB1_1071;
	setp.eq.s16 	%p519, %rs23, 75;
	@%p519 bra 	$L__BB1_1047;
	bra.uni 	$L__BB1_1034;
$L__BB1_1047:
	mov.b64 	%rd753, 11;
	bra.uni 	$L__BB1_1082;
$L__BB1_1048:
	setp.gt.s16 	%p500, %rs23, 82;
	@%p500 bra 	$L__BB1_1058;
	setp.gt.s16 	%p508, %rs23, 79;
	@%p508 bra 	$L__BB1_1054;
	setp.eq.s16 	%p512, %rs23, 76;
	@%p512 bra 	$L__BB1_1072;
	setp.eq.s16 	%p513, %rs23, 77;
	@%p513 bra 	$L__BB1_1073;
	setp.eq.s16 	%p514, %rs23, 78;
	@%p514 bra 	$L__BB1_1053;
	bra.uni 	$L__BB1_1034;
$L__BB1_1053:
	mov.b64 	%rd753, 2;
	bra.uni 	$L__BB1_1082;
$L__BB1_1054:
	setp.eq.s16 	%p509, %rs23, 80;
	@%p509 bra 	$L__BB1_1075;
	setp.eq.s16 	%p510, %rs23, 81;
	@%p510 bra 	$L__BB1_1068;
	setp.eq.s16 	%p511, %rs23, 82;
	@%p511 bra 	$L__BB1_1057;
	bra.uni 	$L__BB1_1034;
$L__BB1_1057:
	mov.b64 	%rd753, 1;
	bra.uni 	$L__BB1_1082;
$L__BB1_1058:
	setp.gt.s16 	%p501, %rs23, 86;
	@%p501 bra 	$L__BB1_1063;
	setp.eq.s16 	%p505, %rs23, 83;
	@%p505 bra 	$L__BB1_1076;
	setp.eq.s16 	%p506, %rs23, 84;
	@%p506 bra 	$L__BB1_1077;
	setp.eq.s16 	%p507, %rs23, 86;
	@%p507 bra 	$L__BB1_1062;
	bra.uni 	$L__BB1_1034;
$L__BB1_1062:
	mov.b64 	%rd753, 19;
	bra.uni 	$L__BB1_1082;
$L__BB1_1063:
	setp.eq.s16 	%p502, %rs23, 87;
	@%p502 bra 	$L__BB1_1078;
	setp.eq.s16 	%p503, %rs23, 89;
	@%p503 bra 	$L__BB1_1079;
	setp.eq.s16 	%p504, %rs23, 90;
	@%p504 bra 	$L__BB1_1066;
	bra.uni 	$L__BB1_1034;
$L__BB1_1066:
	mov.b64 	%rd753, 21;
	bra.uni 	$L__BB1_1082;
$L__BB1_1067:
	mov.b64 	%rd753, 4;
	bra.uni 	$L__BB1_1082;
$L__BB1_1068:
	mov.b64 	%rd753, 5;
	bra.uni 	$L__BB1_1082;
$L__BB1_1069:
	mov.b64 	%rd753, 6;
	bra.uni 	$L__BB1_1082;
$L__BB1_1070:
	mov.b64 	%rd753, 8;
	bra.uni 	$L__BB1_1082;
$L__BB1_1071:
	mov.b64 	%rd753, 9;
	bra.uni 	$L__BB1_1082;
$L__BB1_1072:
	mov.b64 	%rd753, 10;
	bra.uni 	$L__BB1_1082;
$L__BB1_1073:
	mov.b64 	%rd753, 12;
	bra.uni 	$L__BB1_1082;
$L__BB1_1074:
	mov.b64 	%rd753, 13;
	bra.uni 	$L__BB1_1082;
$L__BB1_1075:
	mov.b64 	%rd753, 14;
	bra.uni 	$L__BB1_1082;
$L__BB1_1076:
	mov.b64 	%rd753, 15;
	bra.uni 	$L__BB1_1082;
$L__BB1_1077:
	mov.b64 	%rd753, 16;
	bra.uni 	$L__BB1_1082;
$L__BB1_1078:
	mov.b64 	%rd753, 17;
	bra.uni 	$L__BB1_1082;
$L__BB1_1079:
	mov.b64 	%rd753, 18;
	bra.uni 	$L__BB1_1082;
$L__BB1_1080:
	mov.b64 	%rd753, 20;
	bra.uni 	$L__BB1_1082;
$L__BB1_1081:
	mov.b64 	%rd753, 23;
$L__BB1_1082:
	add.s64 	%rd540, %rd753, %rd752;
	shl.b64 	%rd541, %rd540, 2;
	add.s64 	%rd543, %rd478, %rd541;
	ld.const.f32 	%f68, [%rd543];
	mul.lo.s16 	%rs63, %rs86, 3;
	cvt.u64.u16 	%rd544, %rs63;
	and.b64  	%rd545, %rd544, 255;
	add.s64 	%rd546, %rd52, %rd545;
	st.local.f32 	[%rd546+68], %f68;
	add.s16 	%rs86, %rs86, 1;
	bra.uni 	$L__BB1_1088;
$L__BB1_1083:
	setp.lt.s32 	%p401, %r135, 1;
	@%p401 bra 	$L__BB1_1086;
	mul.wide.s32 	%rd418, %r136, 4;
	add.s64 	%rd419, %rd48, %rd418;
	ld.local.f32 	%f95, [%rd419];
$L__BB1_1085:
	add.s32 	%r562, %r135, -1;
	mul.wide.u32 	%rd480, %r562, 200;
	add.s64 	%rd481, %rd2, %rd480;
	mul.wide.s32 	%rd482, %r136, 4;
	add.s64 	%rd483, %rd481, %rd482;
	ld.local.f32 	%f63, [%rd483];
	add.f32 	%f64, %f63, 0fC1200000;
	setp.eq.f32 	%p463, %f95, %f64;
	mov.u32 	%r563, %r136;
	@%p463 bra 	$L__BB1_1088;
$L__BB1_1086:
	setp.lt.s32 	%p464, %r136, 1;
	@%p464 bra 	$L__BB1_1089;
	mul.wide.s32 	%rd484, %r135, 200;
	add.s64 	%rd485, %rd2, %rd484;
	mul.wide.u32 	%rd486, %r136, 4;
	add.s64 	%rd487, %rd485, %rd486;
	ld.local.f32 	%f65, [%rd487];
	add.s32 	%r563, %r136, -1;
	mul.wide.u32 	%rd488, %r563, 4;
	add.s64 	%rd489, %rd485, %rd488;
	ld.local.f32 	%f66, [%rd489];
	add.f32 	%f67, %f66, 0fC1200000;
	setp.neu.f32 	%p465, %f65, %f67;
	mov.u32 	%r562, %r135;
	@%p465 bra 	$L__BB1_1089;
$L__BB1_1088:
	add.s32 	%r569, %r569, 1;
	bra.uni 	$L__BB1_864;
$L__BB1_1089:
	cvt.u16.u32 	%rs87, %r135;
	cvt.u16.u32 	%rs88, %r136;
	bra.uni 	$L__BB1_1191;
$L__BB1_1090:
	setp.eq.s16 	%p679, %rs72, 66;
	@%p679 bra 	$L__BB1_1135;
	setp.eq.s16 	%p680, %rs72, 67;
	@%p680 bra 	$L__BB1_1134;
	setp.eq.s16 	%p681, %rs72, 68;
	@%p681 bra 	$L__BB1_1093;
	bra.uni 	$L__BB1_545;
$L__BB1_1093:
	mov.b64 	%rd755, 72;
	bra.uni 	$L__BB1_1137;
$L__BB1_1094:
	setp.gt.s16 	%p671, %rs72, 71;
	@%p671 bra 	$L__BB1_1099;
	setp.eq.s16 	%p675, %rs72, 69;
	@%p675 bra 	$L__BB1_1133;
	setp.eq.s16 	%p676, %rs72, 70;
	@%p676 bra 	$L__BB1_1132;
	setp.eq.s16 	%p677, %rs72, 71;
	@%p677 bra 	$L__BB1_1098;
	bra.uni 	$L__BB1_545;
$L__BB1_1098:
	mov.b64 	%rd755, 168;
	bra.uni 	$L__BB1_1137;
$L__BB1_1099:
	setp.eq.s16 	%p672, %rs72, 72;
	@%p672 bra 	$L__BB1_1131;
	setp.eq.s16 	%p673, %rs72, 73;
	@%p673 bra 	$L__BB1_1130;
	setp.eq.s16 	%p674, %rs72, 75;
	@%p674 bra 	$L__BB1_1102;
	bra.uni 	$L__BB1_545;
$L__BB1_1102:
	mov.b64 	%rd755, 264;
	bra.uni 	$L__BB1_1137;
$L__BB1_1103:
	setp.gt.s16 	%p655, %rs72, 82;
	@%p655 bra 	$L__BB1_1113;
	setp.gt.s16 	%p663, %rs72, 79;
	@%p663 bra 	$L__BB1_1109;
	setp.eq.s16 	%p667, %rs72, 76;
	@%p667 bra 	$L__BB1_1129;
	setp.eq.s16 	%p668, %rs72, 77;
	@%p668 bra 	$L__BB1_1128;
	setp.eq.s16 	%p669, %rs72, 78;
	@%p669 bra 	$L__BB1_1108;
	bra.uni 	$L__BB1_545;
$L__BB1_1108:
	mov.b64 	%rd755, 48;
	bra.uni 	$L__BB1_1137;
$L__BB1_1109:
	setp.eq.s16 	%p664, %rs72, 80;
	@%p664 bra 	$L__BB1_1127;
	setp.eq.s16 	%p665, %rs72, 81;
	@%p665 bra 	$L__BB1_1126;
	setp.eq.s16 	%p666, %rs72, 82;
	@%p666 bra 	$L__BB1_1112;
	bra.uni 	$L__BB1_545;
$L__BB1_1112:
	mov.b64 	%rd755, 24;
	bra.uni 	$L__BB1_1137;
$L__BB1_1113:
	setp.gt.s16 	%p656, %rs72, 86;
	@%p656 bra 	$L__BB1_1118;
	setp.eq.s16 	%p660, %rs72, 83;
	@%p660 bra 	$L__BB1_1125;
	setp.eq.s16 	%p661, %rs72, 84;
	@%p661 bra 	$L__BB1_1124;
	setp.eq.s16 	%p662, %rs72, 86;
	@%p662 bra 	$L__BB1_1117;
	bra.uni 	$L__BB1_545;
$L__BB1_1117:
	mov.b64 	%rd755, 456;
	bra.uni 	$L__BB1_1137;
$L__BB1_1118:
	setp.eq.s16 	%p657, %rs72, 87;
	@%p657 bra 	$L__BB1_1123;
	setp.eq.s16 	%p658, %rs72, 90;
	@%p658 bra 	$L__BB1_1122;
	setp.ne.s16 	%p659, %rs72, 89;
	@%p659 bra 	$L__BB1_545;
	mov.b64 	%rd755, 432;
	bra.uni 	$L__BB1_1137;
$L__BB1_1122:
	mov.b64 	%rd755, 504;
	bra.uni 	$L__BB1_1137;
$L__BB1_1123:
	mov.b64 	%rd755, 408;
	bra.uni 	$L__BB1_1137;
$L__BB1_1124:
	mov.b64 	%rd755, 384;
	bra.uni 	$L__BB1_1137;
$L__BB1_1125:
	mov.b64 	%rd755, 360;
	bra.uni 	$L__BB1_1137;
$L__BB1_1126:
	mov.b64 	%rd755, 120;
	bra.uni 	$L__BB1_1137;
$L__BB1_1127:
	mov.b64 	%rd755, 336;
	bra.uni 	$L__BB1_1137;
$L__BB1_1128:
	mov.b64 	%rd755, 288;
	bra.uni 	$L__BB1_1137;
$L__BB1_1129:
	mov.b64 	%rd755, 240;
	bra.uni 	$L__BB1_1137;
$L__BB1_1130:
	mov.b64 	%rd755, 216;
	bra.uni 	$L__BB1_1137;
$L__BB1_1131:
	mov.b64 	%rd755, 192;
	bra.uni 	$L__BB1_1137;
$L__BB1_1132:
	mov.b64 	%rd755, 312;
	bra.uni 	$L__BB1_1137;
$L__BB1_1133:
	mov.b64 	%rd755, 144;
	bra.uni 	$L__BB1_1137;
$L__BB1_1134:
	mov.b64 	%rd755, 96;
	bra.uni 	$L__BB1_1137;
$L__BB1_1135:
	mov.b64 	%rd755, 480;
	bra.uni 	$L__BB1_1137;
$L__BB1_1136:
	mov.b64 	%rd755, 552;
$L__BB1_1137:
	mov.b64 	%rd756, 0;
	setp.gt.s16 	%p684, %rs28, 75;
	@%p684 bra 	$L__BB1_1156;
	setp.gt.s16 	%p700, %rs28, 68;
	@%p700 bra 	$L__BB1_1147;
	setp.gt.s16 	%p708, %rs28, 65;
	@%p708 bra 	$L__BB1_1143;
	setp.eq.s16 	%p712, %rs28, 42;
	@%p712 bra 	$L__BB1_1189;
	setp.eq.s16 	%p713, %rs28, 65;
	@%p713 bra 	$L__BB1_1190;
$L__BB1_1142:
	mov.b64 	%rd756, 22;
	bra.uni 	$L__BB1_1190;
$L__BB1_1143:
	setp.eq.s16 	%p709, %rs28, 66;
	@%p709 bra 	$L__BB1_1188;
	setp.eq.s16 	%p710, %rs28, 67;
	@%p710 bra 	$L__BB1_1187;
	setp.eq.s16 	%p711, %rs28, 68;
	@%p711 bra 	$L__BB1_1146;
	bra.uni 	$L__BB1_1142;
$L__BB1_1146:
	mov.b64 	%rd756, 3;
	bra.uni 	$L__BB1_1190;
$L__BB1_1147:
	setp.gt.s16 	%p701, %rs28, 71;
	@%p701 bra 	$L__BB1_1152;
	setp.eq.s16 	%p705, %rs28, 69;
	@%p705 bra 	$L__BB1_1186;
	setp.eq.s16 	%p706, %rs28, 70;
	@%p706 bra 	$L__BB1_1185;
	setp.eq.s16 	%p707, %rs28, 71;
	@%p707 bra 	$L__BB1_1151;
	bra.uni 	$L__BB1_1142;
$L__BB1_1151:
	mov.b64 	%rd756, 7;
	bra.uni 	$L__BB1_1190;
$L__BB1_1152:
	setp.eq.s16 	%p702, %rs28, 72;
	@%p702 bra 	$L__BB1_1184;
	setp.eq.s16 	%p703, %rs28, 73;
	@%p703 bra 	$L__BB1_1183;
	setp.eq.s16 	%p704, %rs28, 75;
	@%p704 bra 	$L__BB1_1155;
	bra.uni 	$L__BB1_1142;
$L__BB1_1155:
	mov.b64 	%rd756, 11;
	bra.uni 	$L__BB1_1190;
$L__BB1_1156:
	setp.gt.s16 	%p685, %rs28, 82;
	@%p685 bra 	$L__BB1_1166;
	setp.gt.s16 	%p693, %rs28, 79;
	@%p693 bra 	$L__BB1_1162;
	setp.eq.s16 	%p697, %rs28, 76;
	@%p697 bra 	$L__BB1_1182;
	setp.eq.s16 	%p698, %rs28, 77;
	@%p698 bra 	$L__BB1_1181;
	setp.eq.s16 	%p699, %rs28, 78;
	@%p699 bra 	$L__BB1_1161;
	bra.uni 	$L__BB1_1142;
$L__BB1_1161:
	mov.b64 	%rd756, 2;
	bra.uni 	$L__BB1_1190;
$L__BB1_1162:
	setp.eq.s16 	%p694, %rs28, 80;
	@%p694 bra 	$L__BB1_1180;
	setp.eq.s16 	%p695, %rs28, 81;
	@%p695 bra 	$L__BB1_1179;
	setp.eq.s16 	%p696, %rs28, 82;
	@%p696 bra 	$L__BB1_1165;
	bra.uni 	$L__BB1_1142;
$L__BB1_1165:
	mov.b64 	%rd756, 1;
	bra.uni 	$L__BB1_1190;
$L__BB1_1166:
	setp.gt.s16 	%p686, %rs28, 86;
	@%p686 bra 	$L__BB1_1171;
	setp.eq.s16 	%p690, %rs28, 83;
	@%p690 bra 	$L__BB1_1178;
	setp.eq.s16 	%p691, %rs28, 84;
	@%p691 bra 	$L__BB1_1177;
	setp.eq.s16 	%p692, %rs28, 86;
	@%p692 bra 	$L__BB1_1170;
	bra.uni 	$L__BB1_1142;
$L__BB1_1170:
	mov.b64 	%rd756, 19;
	bra.uni 	$L__BB1_1190;
$L__BB1_1171:
	setp.eq.s16 	%p687, %rs28, 87;
	@%p687 bra 	$L__BB1_1176;
	setp.eq.s16 	%p688, %rs28, 90;
	@%p688 bra 	$L__BB1_1175;
	setp.ne.s16 	%p689, %rs28, 89;
	@%p689 bra 	$L__BB1_1142;
	mov.b64 	%rd756, 18;
	bra.uni 	$L__BB1_1190;
$L__BB1_1175:
	mov.b64 	%rd756, 21;
	bra.uni 	$L__BB1_1190;
$L__BB1_1176:
	mov.b64 	%rd756, 17;
	bra.uni 	$L__BB1_1190;
$L__BB1_1177:
	mov.b64 	%rd756, 16;
	bra.uni 	$L__BB1_1190;
$L__BB1_1178:
	mov.b64 	%rd756, 15;
	bra.uni 	$L__BB1_1190;
$L__BB1_1179:
	mov.b64 	%rd756, 5;
	bra.uni 	$L__BB1_1190;
$L__BB1_1180:
	mov.b64 	%rd756, 14;
	bra.uni 	$L__BB1_1190;
$L__BB1_1181:
	mov.b64 	%rd756, 12;
	bra.uni 	$L__BB1_1190;
$L__BB1_1182:
	mov.b64 	%rd756, 10;
	bra.uni 	$L__BB1_1190;
$L__BB1_1183:
	mov.b64 	%rd756, 9;
	bra.uni 	$L__BB1_1190;
$L__BB1_1184:
	mov.b64 	%rd756, 8;
	bra.uni 	$L__BB1_1190;
$L__BB1_1185:
	mov.b64 	%rd756, 13;
	bra.uni 	$L__BB1_1190;
$L__BB1_1186:
	mov.b64 	%rd756, 6;
	bra.uni 	$L__BB1_1190;
$L__BB1_1187:
	mov.b64 	%rd756, 4;
	bra.uni 	$L__BB1_1190;
$L__BB1_1188:
	mov.b64 	%rd756, 20;
	bra.uni 	$L__BB1_1190;
$L__BB1_1189:
	mov.b64 	%rd756, 23;
$L__BB1_1190:
	add.s64 	%rd703, %rd756, %rd755;
	shl.b64 	%rd704, %rd703, 2;
	mov.u64 	%rd705, BLOSUM62_SCORES;
	add.s64 	%rd706, %rd705, %rd704;
	ld.const.f32 	%f75, [%rd706];
	add.f32 	%f94, %f94, %f75;
	mov.u16 	%rs88, %rs87;
	mov.u32 	%r569, %r112;
	mov.u16 	%rs86, %rs87;
$L__BB1_1191:
	setp.leu.f32 	%p714, %f94, %f99;
	@%p714 bra 	$L__BB1_1193;
	cvt.u16.u32 	%rs91, %r569;
	add.s16 	%rs93, %rs87, %rs93;
	add.s16 	%rs92, %rs88, %rs92;
	and.b32  	%r460, %r569, 65535;
	cvt.u32.u16 	%r461, %rs86;
	and.b32  	%r462, %r461, 255;
	sub.s32 	%r463, %r460, %r462;
	cvt.rn.f32.s32 	%f76, %r463;
	cvt.rn.f32.u16 	%f77, %rs91;
	div.rn.f32 	%f100, %f76, %f77;
	mov.b16 	%rs77, 1;
	st.local.u8 	[%rd5+108], %rs77;
	mov.u16 	%rs90, %rs86;
	mov.f32 	%f99, %f94;
$L__BB1_1193:
	setp.ltu.f32 	%p715, %f100, 0f3F666666;
	@%p715 bra 	$L__BB1_1195;
	ld.param.u32 	%r497, [_Z34enhanced_protein_kmer_match_kernelPK15TranslatedFramePKjiPK15ProteinDatabaseP12ProteinMatchPjjb_param_6];
	ld.param.u64 	%rd732, [_Z34enhanced_protein_kmer_match_kernelPK15TranslatedFramePKjiPK15ProteinDatabaseP12ProteinMatchPjjb_param_4];
	cvt.u64.u32 	%rd707, %r570;
	mov.u32 	%r464, %ctaid.x;
	mov.u32 	%r465, %ntid.x;
	mov.u32 	%r466, %tid.x;
	mad.lo.s32 	%r467, %r464, %r465, %r466;
	mul.lo.s32 	%r468, %r497, %r467;
	cvt.u64.u32 	%rd708, %r468;
	add.s64 	%rd709, %rd707, %rd708;
	cvta.to.global.u64 	%rd710, %rd732;
	mad.lo.s64 	%rd711, %rd709, 112, %rd710;
	ld.local.v2.u8 	{%rs78, %rs79}, [%rd5+38];
	ld.local.u32 	%r469, [%rd5+40];
	ld.local.u32 	%r470, [%rd5+44];
	ld.local.u32 	%r471, [%rd5+48];
	ld.local.u32 	%r472, [%rd5+52];
	ld.local.u32 	%r473, [%rd5+56];
	ld.local.u32 	%r474, [%rd5+60];
	.pragma "used_bytes_mask 7";
	ld.local.u32 	%r475, [%rd5+64];
	bfe.u32 	%r476, %r475, 16, 8;
	ld.local.f32 	%f78, [%rd5+68];
	ld.local.f32 	%f79, [%rd5+72];
	ld.local.f32 	%f80, [%rd5+76];
	ld.local.f32 	%f81, [%rd5+80];
	ld.local.f32 	%f82, [%rd5+84];
	ld.local.f32 	%f83, [%rd5+88];
	ld.local.f32 	%f84, [%rd5+92];
	ld.local.f32 	%f85, [%rd5+96];
	ld.local.f32 	%f86, [%rd5+100];
	ld.local.f32 	%f87, [%rd5+104];
	ld.local.u32 	%r477, [%rd5+108];
	ld.local.u8 	%r478, [%rd5+37];
	st.global.u32 	[%rd711], %r467;
	st.global.u8 	[%rd711+4], %rs6;
	st.global.u32 	[%rd711+8], %r26;
	st.global.u32 	[%rd711+12], %r105;
	st.global.u32 	[%rd711+16], %r106;
	mov.b32 	%r479, {%rs93, %rs92};
	st.global.u32 	[%rd711+20], %r479;
	st.global.u16 	[%rd711+24], %rs91;
	st.global.f32 	[%rd711+28], %f99;
	st.global.f32 	[%rd711+32], %f100;
	cvt.u32.u16 	%r480, %rs90;
	prmt.b32 	%r481, %r480, %r478, 0x3340U;
	cvt.u32.u16 	%r482, %rs79;
	cvt.u32.u16 	%r483, %rs78;
	prmt.b32 	%r484, %r483, %r482, 0x3340U;
	prmt.b32 	%r485, %r481, %r484, 0x5410U;
	st.global.u32 	[%rd711+36], %r485;
	st.global.u32 	[%rd711+40], %r469;
	st.global.u32 	[%rd711+44], %r470;
	st.global.u32 	[%rd711+48], %r471;
	st.global.u32 	[%rd711+52], %r472;
	st.global.u32 	[%rd711+56], %r473;
	st.global.u32 	[%rd711+60], %r474;
	bfe.u32 	%r486, %r475, 8, 8;
	cvt.u16.u32 	%rs80, %r486;
	bfe.u32 	%r487, %r475, 0, 8;
	cvt.u16.u32 	%rs81, %r487;
	st.global.v2.u8 	[%rd711+64], {%rs81, %rs80};
	st.global.u8 	[%rd711+66], %r476;
	st.global.f32 	[%rd711+68], %f78;
	st.global.f32 	[%rd711+72], %f79;
	st.global.f32 	[%rd711+76], %f80;
	st.global.f32 	[%rd711+80], %f81;
	st.global.f32 	[%rd711+84], %f82;
	st.global.f32 	[%rd711+88], %f83;
	st.global.f32 	[%rd711+92], %f84;
	st.global.f32 	[%rd711+96], %f85;
	st.global.f32 	[%rd711+100], %f86;
	st.global.f32 	[%rd711+104], %f87;
	st.global.u32 	[%rd711+108], %r477;
	add.s32 	%r570, %r570, 1;
$L__BB1_1195:
	ld.param.u32 	%r498, [_Z34enhanced_protein_kmer_match_kernelPK15TranslatedFramePKjiPK15ProteinDatabaseP12ProteinMatchPjjb_param_6];
	add.s32 	%r507, %r507, 1;
	setp.lt.s32 	%p716, %r507, %r506;
	setp.lt.u32 	%p717, %r570, %r498;
	and.pred  	%p718, %p716, %p717;
	@%p718 bra 	$L__BB1_15;
$L__BB1_1196:
	add.s32 	%r499, %r499, 1;
	setp.ne.s32 	%p719, %r499, %r2;
	@%p719 bra 	$L__BB1_4;
	ld.param.u64 	%rd733, [_Z34enhanced_protein_kmer_match_kernelPK15TranslatedFramePKjiPK15ProteinDatabaseP12ProteinMatchPjjb_param_5];
	mov.u32 	%r488, %ctaid.x;
	mov.u32 	%r489, %ntid.x;
	mov.u32 	%r490, %tid.x;
	mad.lo.s32 	%r491, %r488, %r489, %r490;
	cvta.to.global.u64 	%rd712, %rd733;
	mul.wide.s32 	%rd713, %r491, 4;
	add.s64 	%rd714, %rd712, %rd713;
	st.global.u32 	[%rd714], %r570;
	setp.ne.s32 	%p720, %r491, 0;
	setp.eq.s32 	%p721, %r570, 0;
	or.pred  	%p722, %p720, %p721;
	@%p722 bra 	$L__BB1_1199;
	ld.param.s8 	%rs83, [_Z34enhanced_protein_kmer_match_kernelPK15TranslatedFramePKjiPK15ProteinDatabaseP12ProteinMatchPjjb_param_7];
	add.u64 	%rd715, %SP, 12032;
	add.u64 	%rd716, %SPL, 12032;
	setp.eq.s16 	%p723, %rs83, 0;
	mov.u64 	%rd717, $str$2;
	cvta.global.u64 	%rd718, %rd717;
	mov.u64 	%rd719, $str$3;
	cvta.global.u64 	%rd720, %rd719;
	selp.b64 	%rd721, %rd720, %rd718, %p723;
	mov.u64 	%rd722, $str$1;
	cvta.global.u64 	%rd723, %rd722;
	st.local.u64 	[%rd716], %rd723;
	mov.b32 	%r492, 583;
	st.local.v2.u32 	[%rd716+8], {%r492, %r570};
	st.local.u64 	[%rd716+16], %rd721;
	mov.u64 	%rd724, $str$4;
	cvta.global.u64 	%rd725, %rd724;
	{ // callseq 1, 0
	.param .b64 param0;
	st.param.b64 	[param0], %rd725;
	.param .b64 param1;
	st.param.b64 	[param1], %rd715;
	.param .b32 retval0;
	call.uni (retval0), 
	vprintf, 
	(
	param0, 
	param1
	);
	ld.param.b32 	%r493, [retval0];
	} // callseq 1
$L__BB1_1199:
	ret;

}


// ===== COMPILED SASS (sm_100) =====

	.target	sm_100

	.elftype	@"ET_EXEC"


//--------------------- .note.nv.tkinfo           --------------------------
	.section	.note.nv.tkinfo,"",@"SHT_NOTE"
	.sectionflags	@"SHF_NOTE_NV_TKINFO"
	.tkinfo
        /*0018*/ 	.word	0x00000002
        /*0030*/ 	.string	""
        /*0030*/ 	.string	"ptxas"
        /*0030*/ 	.string	"Cuda compilation tools, release 13.0, V13.0.88"
        /*0030*/ 	.string	"Build cuda_13.0.r13.0/compiler.36424714_0"
        /*0030*/ 	.string	"-arch sm_100 -m 64 "



//--------------------- .note.nv.cuinfo           --------------------------
	.section	.note.nv.cuinfo,"",@"SHT_NOTE"
	.sectionflags	@"SHF_NOTE_NV_CUINFO"
        /*0018*/ 	.short	0x0002
        /*001a*/ 	.short	0x0064
        /*001c*/ 	.short	0x0082
	.zero		2


//--------------------- .nv.info                  --------------------------
	.section	.nv.info,"",@"SHT_CUDA_INFO"
	.align	4


	//----- nvinfo : EIATTR_REGCOUNT
	.align		4
        /*0000*/ 	.byte	0x04, 0x2f
        /*0002*/ 	.short	(.L_8 - .L_7)
	.align		4
.L_7:
        /*0004*/ 	.word	index@(_Z26six_frame_translate_kernelPKcPKiS2_iP15TranslatedFramePj)
        /*0008*/ 	.word	0x0000001e


	//----- nvinfo : EIATTR_FRAME_SIZE
	.align		4
.L_8:
        /*000c*/ 	.byte	0x04, 0x11
        /*000e*/ 	.short	(.L_10 - .L_9)
	.align		4
.L_9:
        /*0010*/ 	.word	index@(_Z26six_frame_translate_kernelPKcPKiS2_iP15TranslatedFramePj)
        /*0014*/ 	.word	0x00000018


	//----- nvinfo : EIATTR_REGCOUNT
	.align		4
.L_10:
        /*0018*/ 	.byte	0x04, 0x2f
        /*001a*/ 	.short	(.L_12 - .L_11)
	.align		4
.L_11:
        /*001c*/ 	.word	index@(_Z34enhanced_protein_kmer_match_kernelPK15TranslatedFramePKjiPK15ProteinDatabaseP12ProteinMatchPjjb)
        /*0020*/ 	.word	0x0000002e


	//----- nvinfo : EIATTR_FRAME_SIZE
	.align		4
.L_12:
        /*0024*/ 	.byte	0x04, 0x11
        /*0026*/ 	.short	(.L_14 - .L_13)
	.align		4
.L_13:
        /*0028*/ 	.word	index@($__internal_0_$__cuda_sm3x_div_rn_noftz_f32_slowpath)
        /*002c*/ 	.word	0x00002f20


	//----- nvinfo : EIATTR_FRAME_SIZE
	.align		4
.L_14:
        /*0030*/ 	.byte	0x04, 0x11
        /*0032*/ 	.short	(.L_16 - .L_15)
	.align		4
.L_15:
        /*0034*/ 	.word	index@(_Z34enhanced_protein_kmer_match_kernelPK15TranslatedFramePKjiPK15ProteinDatabaseP12ProteinMatchPjjb)
        /*0038*/ 	.word	0x00002f20


	//----- nvinfo : EIATTR_MIN_STACK_SIZE
	.align		4
.L_16:
        /*003c*/ 	.byte	0x04, 0x12
        /*003e*/ 	.short	(.L_18 - .L_17)
	.align		4
.L_17:
        /*0040*/ 	.word	index@(_Z34enhanced_protein_kmer_match_kernelPK15TranslatedFramePKjiPK15ProteinDatabaseP12ProteinMatchPjjb)
        /*0044*/ 	.word	0x00002f20


	//----- nvinfo : EIATTR_MIN_STACK_SIZE
	.align		4
.L_18:
        /*0048*/ 	.byte	0x04, 0x12
        /*004a*/ 	.short	(.L_20 - .L_19)
	.align		4
.L_19:
        /*004c*/ 	.word	index@(_Z26six_frame_translate_kernelPKcPKiS2_iP15TranslatedFramePj)
        /*0050*/ 	.word	0x00000018
.L_20:


//--------------------- .nv.compat                --------------------------
	.section	.nv.compat,"",@"SHT_CUDA_COMPAT_INFO"
	.align	4
        /*0000*/ 	.byte	0x02, 0x09, 0x00, 0x00, 0x02, 0x02, 0x01, 0x00, 0x02, 0x05, 0x05, 0x00, 0x03, 0x07, 0x01, 0x01
        /*0010*/ 	.byte	0x02, 0x03, 0x00, 0x00, 0x02, 0x06, 0x01, 0x00, 0x04, 0x0b, 0x08, 0x00, 0x01, 0x00, 0x00, 0x00
        /*0020*/ 	.byte	0x00, 0x00, 0x00, 0x00


//--------------------- .nv.info._Z34enhanced_protein_kmer_match_kernelPK15TranslatedFramePKjiPK15ProteinDatabaseP12ProteinMatchPjjb --------------------------
	.section	.nv.info._Z34enhanced_protein_kmer_match_kernelPK15TranslatedFramePKjiPK15ProteinDatabaseP12ProteinMatchPjjb,"",@"SHT_CUDA_INFO"
	.sectionflags	@""
	.align	4


	//----- nvinfo : EIATTR_CUDA_API_VERSION
	.align		4
        /*0000*/ 	.byte	0x04, 0x37
        /*0002*/ 	.short	(.L_22 - .L_21)
.L_21:
        /*0004*/ 	.word	0x00000082


	//----- nvinfo : EIATTR_KPARAM_INFO
	.align		4
.L_22:
        /*0008*/ 	.byte	0x04, 0x17
        /*000a*/ 	.short	(.L_24 - .L_23)
.L_23:
        /*000c*/ 	.word	0x00000000
        /*0010*/ 	.short	0x0007
        /*0012*/ 	.short	0x0034
        /*0014*/ 	.byte	0x00, 0xf0, 0x05, 0x00


	//----- nvinfo : EIATTR_KPARAM_INFO
	.align		4
.L_24:
        /*0018*/ 	.byte	0x04, 0x17
        /*001a*/ 	.short	(.L_26 - .L_25)
.L_25:
        /*001c*/ 	.word	0x00000000
        /*0020*/ 	.short	0x0006
        /*0022*/ 	.short	0x0030
        /*0024*/ 	.byte	0x00, 0xf0, 0x11, 0x00


	//----- nvinfo : EIATTR_KPARAM_INFO
	.align		4
.L_26:
        /*0028*/ 	.byte	0x04, 0x17
        /*002a*/ 	.short	(.L_28 - .L_27)
.L_27:
        /*002c*/ 	.word	0x00000000
        /*0030*/ 	.short	0x0005
        /*0032*/ 	.short	0x0028
        /*0034*/ 	.byte	0x00, 0xf5, 0x21, 0x00


	//----- nvinfo : EIATTR_KPARAM_INFO
	.align		4
.L_28:
        /*0038*/ 	.byte	0x04, 0x17
        /*003a*/ 	.short	(.L_30 - .L_29)
.L_29:
        /*003c*/ 	.word	0x00000000
        /*0040*/ 	.short	0x0004
        /*0042*/ 	.short	0x0020
        /*0044*/ 	.byte	0x00, 0xf5, 0x21, 0x00


	//----- nvinfo : EIATTR_KPARAM_INFO
	.align		4
.L_30:
        /*0048*/ 	.byte	0x04, 0x17
        /*004a*/ 	.short	(.L_32 - .L_31)
.L_31:
        /*004c*/ 	.word	0x00000000
        /*0050*/ 	.short	0x0003
        /*0052*/ 	.short	0x0018
        /*0054*/ 	.byte	0x00, 0xf5, 0x21, 0x00


	//----- nvinfo : EIATTR_KPARAM_INFO
	.align		4
.L_32:
        /*0058*/ 	.byte	0x04, 0x17
        /*005a*/ 	.short	(.L_34 - .L_33)
.L_33:
        /*005c*/ 	.word	0x00000000
        /*0060*/ 	.short	0x0002
        /*0062*/ 	.short	0x0010
        /*0064*/ 	.byte	0x00, 0xf0, 0x11, 0x00


	//----- nvinfo : EIATTR_KPARAM_INFO
	.align		4
.L_34:
        /*0068*/ 	.byte	0x04, 0x17
        /*006a*/ 	.short	(.L_36 - .L_35)
.L_35:
        /*006c*/ 	.word	0x00000000
        /*0070*/ 	.short	0x0001
        /*0072*/ 	.short	0x0008
        /*0074*/ 	.byte	0x00, 0xf5, 0x21, 0x00


	//----- nvinfo : EIATTR_KPARAM_INFO
	.align		4
.L_36:
        /*0078*/ 	.byte	0x04, 0x17
        /*007a*/ 	.short	(.L_38 - .L_37)
.L_37:
        /*007c*/ 	.word	0x00000000
        /*0080*/ 	.short	0x0000
        /*0082*/ 	.short	0x0000
        /*0084*/ 	.byte	0x00, 0xf5, 0x21, 0x00


	//----- nvinfo : EIATTR_SPARSE_MMA_MASK
	.align		4
.L_38:
        /*0088*/ 	.byte	0x03, 0x50
        /*008a*/ 	.short	0x0000


	//----- nvinfo : EIATTR_MAXREG_COUNT
	.align		4
        /*008c*/ 	.byte	0x03, 0x1b
        /*008e*/ 	.short	0x00ff


	//----- nvinfo : EIATTR_EXTERNS
	.align		4
        /*0090*/ 	.byte	0x04, 0x0f
        /*0092*/ 	.short	(.L_40 - .L_39)


	//   ....[0]....
	.align		4
.L_39:
        /*0094*/ 	.word	index@(vprintf)


	//----- nvinfo : EIATTR_MERCURY_ISA_VERSION
	.align		4
.L_40:
        /*0098*/ 	.byte	0x03, 0x5f
        /*009a*/ 	.short	0x0101


	//----- nvinfo : EIATTR_UNUSED_LOAD_BYTE_OFFSET
	.align		4
        /*009c*/ 	.byte	0x04, 0x44
        /*009e*/ 	.short	(.L_42 - .L_41)


	//   ....[0]....
.L_41:
        /*00a0*/ 	.word	0x0000c0e0
        /*00a4*/ 	.word	0x0000fff7


	//----- nvinfo : EIATTR_VRC_CTA_INIT_COUNT
	.align		4
.L_42:
        /*00a8*/ 	.byte	0x02, 0x4a
	.zero		1
	.zero		1


	//----- nvinfo : EIATTR_SYSCALL_OFFSETS
	.align		4
        /*00ac*/ 	.byte	0x04, 0x46
        /*00ae*/ 	.short	(.L_44 - .L_43)


	//   ....[0]....
.L_43:
        /*00b0*/ 	.word	0x0000c700


	//----- nvinfo : EIATTR_EXIT_INSTR_OFFSETS
	.align		4
.L_44:
        /*00b4*/ 	.byte	0x04, 0x1c
        /*00b6*/ 	.short	(.L_46 - .L_45)


	//   ....[0]....
.L_45:
        /*00b8*/ 	.word	0x000000c0


	//   ....[1]....
        /*00bc*/ 	.word	0x00000150


	//   ....[2]....
        /*00c0*/ 	.word	0x0000c590


	//   ....[3]....
        /*00c4*/ 	.word	0x0000c710


	//----- nvinfo : EIATTR_CRS_STACK_SIZE
	.align		4
.L_46:
        /*00c8*/ 	.byte	0x04, 0x1e
        /*00ca*/ 	.short	(.L_48 - .L_47)
.L_47:
        /*00cc*/ 	.word	0x00000000


	//----- nvinfo : EIATTR_CBANK_PARAM_SIZE
	.align		4
.L_48:
        /*00d0*/ 	.byte	0x03, 0x19
        /*00d2*/ 	.short	0x0035


	//----- nvinfo : EIATTR_PARAM_CBANK
	.align		4
        /*00d4*/ 	.byte	0x04, 0x0a
        /*00d6*/ 	.short	(.L_50 - .L_49)
	.align		4
.L_49:
        /*00d8*/ 	.word	index@(.nv.constant0._Z34enhanced_protein_kmer_match_kernelPK15TranslatedFramePKjiPK15ProteinDatabaseP12ProteinMatchPjjb)
        /*00dc*/ 	.short	0x0380
        /*00de*/ 	.short	0x0035


	//----- nvinfo : EIATTR_SW_WAR
	.align		4
.L_50:
        /*00e0*/ 	.byte	0x04, 0x36
        /*00e2*/ 	.short	(.L_52 - .L_51)
.L_51:
        /*00e4*/ 	.word	0x00000008
.L_52:


//--------------------- .nv.info._Z26six_frame_translate_kernelPKcPKiS2_iP15TranslatedFramePj --------------------------
	.section	.nv.info._Z26six_frame_translate_kernelPKcPKiS2_iP15TranslatedFramePj,"",@"SHT_CUDA_INFO"
	.sectionflags	@""
	.align	4


	//----- nvinfo : EIATTR_CUDA_API_VERSION
	.align		4
        /*0000*/ 	.byte	0x04, 0x37
        /*0002*/ 	.short	(.L_54 - .L_53)
.L_53:
        /*0004*/ 	.word	0x00000082


	//----- nvinfo : EIATTR_KPARAM_INFO
	.align		4
.L_54:
        /*0008*/ 	.byte	0x04, 0x17
        /*000a*/ 	.short	(.L_56 - .L_55)
.L_55:
        /*000c*/ 	.word	0x00000000
        /*0010*/ 	.short	0x0005
        /*0012*/ 	.short	0x0028
        /*0014*/ 	.byte	0x00, 0xf5, 0x21, 0x00


	//----- nvinfo : EIATTR_KPARAM_INFO
	.align		4
.L_56:
        /*0018*/ 	.byte	0x04, 0x17
        /*001a*/ 	.short	(.L_58 - .L_57)
.L_57:
        /*001c*/ 	.word	0x00000000
        /*0020*/ 	.short	0x0004
        /*0022*/ 	.short	0x0020
        /*0024*/ 	.byte	0x00, 0xf5, 0x21, 0x00


	//----- nvinfo : EIATTR_KPARAM_INFO
	.align		4
.L_58:
        /*0028*/ 	.byte	0x04, 0x17
        /*002a*/ 	.short	(.L_60 - .L_59)
.L_59:
        /*002c*/ 	.word	0x00000000
        /*0030*/ 	.short	0x0003
        /*0032*/ 	.short	0x0018
        /*0034*/ 	.byte	0x00, 0xf0, 0x11, 0x00


	//----- nvinfo : EIATTR_KPARAM_INFO
	.align		4
.L_60:
        /*0038*/ 	.byte	0x04, 0x17
        /*003a*/ 	.short	(.L_62 - .L_61)
.L_61:
        /*003c*/ 	.word	0x00000000
        /*0040*/ 	.short	0x0002
        /*0042*/ 	.short	0x0010
        /*0044*/ 	.byte	0x00, 0xf5, 0x21, 0x00


	//----- nvinfo : EIATTR_KPARAM_INFO
	.align		4
.L_62:
        /*0048*/ 	.byte	0x04, 0x17
        /*004a*/ 	.short	(.L_64 - .L_63)
.L_63:
        /*004c*/ 	.word	0x00000000
        /*0050*/ 	.short	0x0001
        /*0052*/ 	.short	0x0008
        /*0054*/ 	.byte	0x00, 0xf5, 0x21, 0x00


	//----- nvinfo : EIATTR_KPARAM_INFO
	.align		4
.L_64:
        /*0058*/ 	.byte	0x04, 0x17
        /*005a*/ 	.short	(.L_66 - .L_65)
.L_65:
        /*005c*/ 	.word	0x00000000
        /*0060*/ 	.short	0x0000
        /*0062*/ 	.short	0x0000
        /*0064*/ 	.byte	0x00, 0xf5, 0x21, 0x00


	//----- nvinfo : EIATTR_SPARSE_MMA_MASK
	.align		4
.L_66:
        /*0068*/ 	.byte	0x03, 0x50
        /*006a*/ 	.short	0x0000


	//----- nvinfo : EIATTR_MAXREG_COUNT
	.align		4
        /*006c*/ 	.byte	0x03, 0x1b
        /*006e*/ 	.short	0x00ff


	//----- nvinfo : EIATTR_EXTERNS
	.align		4
        /*0070*/ 	.byte	0x04, 0x0f
        /*0072*/ 	.short	(.L_68 - .L_67)


	//   ....[0]....
	.align		4
.L_67:
        /*0074*/ 	.word	index@(vprintf)


	//----- nvinfo : EIATTR_MERCURY_ISA_VERSION
	.align		4
.L_68:
        /*0078*/ 	.byte	0x03, 0x5f
        /*007a*/ 	.short	0x0101


	//----- nvinfo : EIATTR_VRC_CTA_INIT_COUNT
	.align		4
        /*007c*/ 	.byte	0x02, 0x4a
	.zero		1
	.zero		1


	//----- nvinfo : EIATTR_SYSCALL_OFFSETS
	.align		4
        /*0080*/ 	.byte	0x04, 0x46
        /*0082*/ 	.short	(.L_70 - .L_69)


	//   ....[0]....
.L_69:
        /*0084*/ 	.word	0x00006070


	//----- nvinfo : EIATTR_EXIT_INSTR_OFFSETS
	.align		4
.L_70:
        /*0088*/ 	.byte	0x04, 0x1c
        /*008a*/ 	.short	(.L_72 - .L_71)


	//   ....[0]....
.L_71:
        /*008c*/ 	.word	0x000000c0


	//   ....[1]....
        /*0090*/ 	.word	0x00005fb0


	//   ....[2]....
        /*0094*/ 	.word	0x00006080


	//----- nvinfo : EIATTR_CRS_STACK_SIZE
	.align		4
.L_72:
        /*0098*/ 	.byte	0x04, 0x1e
        /*009a*/ 	.short	(.L_74 - .L_73)
.L_73:
        /*009c*/ 	.word	0x00000000


	//----- nvinfo : EIATTR_CBANK_PARAM_SIZE
	.align		4
.L_74:
        /*00a0*/ 	.byte	0x03, 0x19
        /*00a2*/ 	.short	0x0030


	//----- nvinfo : EIATTR_PARAM_CBANK
	.align		4
        /*00a4*/ 	.byte	0x04, 0x0a
        /*00a6*/ 	.short	(.L_76 - .L_75)
	.align		4
.L_75:
        /*00a8*/ 	.word	index@(.nv.constant0._Z26six_frame_translate_kernelPKcPKiS2_iP15TranslatedFramePj)
        /*00ac*/ 	.short	0x0380
        /*00ae*/ 	.short	0x0030


	//----- nvinfo : EIATTR_SW_WAR
	.align		4
.L_76:
        /*00b0*/ 	.byte	0x04, 0x36
        /*00b2*/ 	.short	(.L_78 - .L_77)
.L_77:
        /*00b4*/ 	.word	0x00000008
.L_78:


//--------------------- .nv.callgraph             --------------------------
	.section	.nv.callgraph,"",@"SHT_CUDA_CALLGRAPH"
	.align	4
	.sectionentsize	8
	.align		4
        /*0000*/ 	.word	0x00000000
	.align		4
        /*0004*/ 	.word	0xffffffff
	.align		4
        /*0008*/ 	.word	index@(_Z34enhanced_protein_kmer_match_kernelPK15TranslatedFramePKjiPK15ProteinDatabaseP12ProteinMatchPjjb)
	.align		4
        /*000c*/ 	.word	index@(vprintf)
	.align		4
        /*0010*/ 	.word	index@(_Z26six_frame_translate_kernelPKcPKiS2_iP15TranslatedFramePj)
	.align		4
        /*0014*/ 	.word	index@(vprintf)
	.align		4
        /*0018*/ 	.word	0x00000000
	.align		4
        /*001c*/ 	.word	0xfffffffe
	.align		4
        /*0020*/ 	.word	0x00000000
	.align		4
        /*0024*/ 	.word	0xfffffffd
	.align		4
        /*0028*/ 	.word	0x00000000
	.align		4
        /*002c*/ 	.word	0xfffffffc


//--------------------- .nv.constant4             --------------------------
	.section	.nv.constant4,"a",@progbits
	.align	8
	.align		8
.nv.constant4:
        /*0000*/ 	.dword	vprintf
	.align		8
        /*0008*/ 	.dword	$str
	.align		8
        /*0010*/ 	.dword	$str$1
	.align		8
        /*0018*/ 	.dword	$str$2
	.align		8
        /*0020*/ 	.dword	$str$3
	.align		8
        /*0028*/ 	.dword	$str$4


//--------------------- .nv.constant3             --------------------------
	.section	.nv.constant3,"a",@progbits
	.align	4
.nv.constant3:
	.type		GENETIC_CODE,@object
	.size		GENETIC_CODE,(BLOSUM62_SCORES - GENETIC_CODE)
GENETIC_CODE:
        /*0000*/ 	.byte	0x4b, 0x4e, 0x4b, 0x4e, 0x54, 0x54, 0x54, 0x54, 0x52, 0x53, 0x52, 0x53, 0x49, 0x49, 0x4d, 0x49
        /*0010*/ 	.byte	0x51, 0x48, 0x51, 0x48, 0x50, 0x50, 0x50, 0x50, 0x52, 0x52, 0x52, 0x52, 0x4c, 0x4c, 0x4c, 0x4c
        /*0020*/ 	.byte	0x45, 0x44, 0x45, 0x44, 0x41, 0x41, 0x41, 0x41, 0x47, 0x47, 0x47, 0x47, 0x56, 0x56, 0x56, 0x56
        /*0030*/ 	.byte	0x2a, 0x59, 0x2a, 0x59, 0x53, 0x53, 0x53, 0x53, 0x57, 0x43, 0x2a, 0x43, 0x4c, 0x46, 0x4c, 0x46
	.type		BLOSUM62_SCORES,@object
	.size		BLOSUM62_SCORES,(.L_1 - BLOSUM62_SCORES)
BLOSUM62_SCORES:
        /*0040*/ 	.byte	0x00, 0x00, 0x80, 0x40, 0x00, 0x00, 0x80, 0xbf, 0x00, 0x00, 0x00, 0xc0, 0x00, 0x00, 0x00, 0xc0
        /* <DEDUP_REMOVED lines=143> */
.L_1:


//--------------------- .text._Z34enhanced_protein_kmer_match_kernelPK15TranslatedFramePKjiPK15ProteinDatabaseP12ProteinMatchPjjb --------------------------
	.section	.text._Z34enhanced_protein_kmer_match_kernelPK15TranslatedFramePKjiPK15ProteinDatabaseP12ProteinMatchPjjb,"ax",@progbits
	.align	128
        .global         _Z34enhanced_protein_kmer_match_kernelPK15TranslatedFramePKjiPK15ProteinDatabaseP12ProteinMatchPjjb
        .type           _Z34enhanced_protein_kmer_match_kernelPK15TranslatedFramePKjiPK15ProteinDatabaseP12ProteinMatchPjjb,@function
        .size           _Z34enhanced_protein_kmer_match_kernelPK15TranslatedFramePKjiPK15ProteinDatabaseP12ProteinMatchPjjb,(.L_x_759 - _Z34enhanced_protein_kmer_match_kernelPK15TranslatedFramePKjiPK15ProteinDatabaseP12ProteinMatchPjjb)
        .other          _Z34enhanced_protein_kmer_match_kernelPK15TranslatedFramePKjiPK15ProteinDatabaseP12ProteinMatchPjjb,@"STO_CUDA_ENTRY STV_DEFAULT"
_Z34enhanced_protein_kmer_match_kernelPK15TranslatedFramePKjiPK15ProteinDatabaseP12ProteinMatchPjjb:
.text._Z34enhanced_protein_kmer_match_kernelPK15TranslatedFramePKjiPK15ProteinDatabaseP12ProteinMatchPjjb:
[----:B------:R-:W0:Y:S01]  /*0000*/  LDC R1, c[0x0][0x37c] ;  /* 0x0000df00ff017b82 */ /* 0x000e220000000800 */
[----:B------:R-:W1:Y:S01]  /*0010*/  S2R R0, SR_TID.X ;  /* 0x0000000000007919 */ /* 0x000e620000002100 */
[----:B------:R-:W2:Y:S06]  /*0020*/  LDCU UR8, c[0x0][0x2fc] ;  /* 0x00005f80ff0877ac */ /* 0x000eac0008000800 */
[----:B------:R-:W1:Y:S01]  /*0030*/  S2UR UR4, SR_CTAID.X ;  /* 0x00000000000479c3 */ /* 0x000e620000002500 */
[----:B0-----:R-:W-:Y:S01]  /*0040*/  VIADD R1, R1, 0xffffd0e0 ;  /* 0xffffd0e001017836 */ /* 0x001fe20000000000 */
[----:B------:R-:W0:Y:S04]  /*0050*/  LDCU UR5, c[0x0][0x390] ;  /* 0x00007200ff0577ac */ /* 0x000e280008000800 */
[----:B------:R-:W-:-:S02]  /*0060*/  R2UR UR13, R1 ;  /* 0x00000000010d72ca */ /* 0x000fc400000e0000 */
[----:B------:R-:W1:Y:S01]  /*0070*/  LDC R5, c[0x0][0x360] ;  /* 0x0000d800ff057b82 */ /* 0x000e620000000800 */
[----:B------:R-:W-:Y:S01]  /*0080*/  R2UR UR12, R1 ;  /* 0x00000000010c72ca */ /* 0x000fe200000e0000 */
[----:B-1----:R-:W-:-:S05]  /*0090*/  IMAD R5, R5, UR4, R0 ;  /* 0x0000000405057c24 */ /* 0x002fca000f8e0200 */
[----:B0-----:R-:W-:Y:S02]  /*00a0*/  ISETP.GE.AND P0, PT, R5, UR5, PT ;  /* 0x0000000505007c0c */ /* 0x001fe4000bf06270 */
[----:B------:R-:W-:-:S11]  /*00b0*/  R2UR UR5, R1 ;  /* 0x00000000010572ca */ /* 0x000fd600000e0000 */
[----:B--2---:R-:W-:Y:S05]  /*00c0*/  @P0 EXIT ;  /* 0x000000000000094d */ /* 0x004fea0003800000 */
[----:B------:R-:W0:Y:S01]  /*00d0*/  LDC.64 R32, c[0x0][0x388] ;  /* 0x0000e200ff207b82 */ /* 0x000e220000000a00 */
[----:B------:R-:W1:Y:S01]  /*00e0*/  LDCU.64 UR6, c[0x0][0x358] ;  /* 0x00006b00ff0677ac */ /* 0x000e620008000a00 */
[----:B0-----:R-:W-:-:S06]  /*00f0*/  IMAD.WIDE R32, R5, 0x4, R32 ;  /* 0x0000000405207825 */ /* 0x001fcc00078e0220 */
[----:B-1----:R-:W2:Y:S02]  /*0100*/  LDG.E R32, desc[UR6][R32.64] ;  /* 0x0000000620207981 */ /* 0x002ea4000c1e1900 */
[----:B--2---:R-:W-:-:S13]  /*0110*/  ISETP.NE.AND P0, PT, R32, RZ, PT ;  /* 0x000000ff2000720c */ /* 0x004fda0003f05270 */
[----:B------:R-:W0:Y:S02]  /*0120*/  @!P0 LDC.64 R2, c[0x0][0x3a8] ;  /* 0x0000ea00ff028b82 */ /* 0x000e240000000a00 */
[----:B0-----:R-:W-:-:S05]  /*0130*/  @!P0 IMAD.WIDE R2, R5, 0x4, R2 ;  /* 0x0000000405028825 */ /* 0x001fca00078e0202 */
[----:B------:R0:W-:Y:S01]  /*0140*/  @!P0 STG.E desc[UR6][R2.64], RZ ;  /* 0x000000ff02008986 */ /* 0x0001e2000c101906 */
[----:B------:R-:W-:Y:S05]  /*0150*/  @!P0 EXIT ;  /* 0x000000000000894d */ /* 0x000fea0003800000 */
[----:B------:R-:W-:Y:S01]  /*0160*/  BSSY.RECONVERGENT B4, `(.L_x_0) ;  /* 0x0000c38000047945 */ /* 0x000fe20003800200 */
[----:B------:R-:W-:Y:S01]  /*0170*/  IMAD R30, R5, 0x6, RZ ;  /* 0x00000006051e7824 */ /* 0x000fe200078e02ff */
[----:B------:R-:W-:Y:S01]  /*0180*/  UIADD3 UR11, UPT, UPT, UR5, 0x2710, URZ ;  /* 0x00002710050b7890 */ /* 0x000fe2000fffe0ff */
[----:B------:R-:W-:Y:S01]  /*0190*/  IMAD.MOV.U32 R29, RZ, RZ, RZ ;  /* 0x000000ffff1d7224 */ /* 0x000fe200078e00ff */
[----:B------:R-:W-:Y:S01]  /*01a0*/  UIADD3 UR5, UPT, UPT, UR5, 0x2d50, URZ ;  /* 0x00002d5005057890 */ /* 0x000fe2000fffe0ff */
[----:B0-----:R-:W-:-:S11]  /*01b0*/  IMAD.MOV.U32 R3, RZ, RZ, RZ ;  /* 0x000000ffff037224 */ /* 0x001fd600078e00ff */
.L_x_582:
[----:B01----:R-:W0:Y:S01]  /*01c0*/  LDC.64 R10, c[0x0][0x380] ;  /* 0x0000e000ff0a7b82 */ /* 0x003e220000000a00 */
[----:B------:R-:W-:-:S04]  /*01d0*/  IADD3 R5, P0, PT, R30, R29, RZ ;  /* 0x0000001d1e057210 */ /* 0x000fc80007f1e0ff */
[----:B------:R-:W-:-:S05]  /*01e0*/  LEA.HI.X.SX32 R0, R30, RZ, 0x1, P0 ;  /* 0x000000ff1e007211 */ /* 0x000fca00000f0eff */
[----:B------:R-:W-:Y:S02]  /*01f0*/  IMAD R9, R0, 0xce, RZ ;  /* 0x000000ce00097824 */ /* 0x000fe400078e02ff */
[----:B0-----:R-:W-:-:S04]  /*0200*/  IMAD.WIDE.U32 R10, R5, 0xce, R10 ;  /* 0x000000ce050a7825 */ /* 0x001fc800078e000a */
[----:B------:R-:W-:Y:S02]  /*0210*/  IMAD.IADD R9, R11, 0x1, R9 ;  /* 0x000000010b097824 */ /* 0x000fe400078e0209 */
[----:B------:R-:W-:-:S05]  /*0220*/  IMAD.MOV.U32 R8, RZ, RZ, R10 ;  /* 0x000000ffff087224 */ /* 0x000fca00078e000a */
[----:B------:R-:W2:Y:S01]  /*0230*/  LDG.E.U16 R17, desc[UR6][R8.64+0xc8] ;  /* 0x0000c80608117981 */ /* 0x000ea2000c1e1500 */
[----:B------:R-:W-:Y:S01]  /*0240*/  IMAD.MOV.U32 R28, RZ, RZ, R29 ;  /* 0x000000ffff1c7224 */ /* 0x000fe200078e001d */
[----:B------:R-:W-:Y:S01]  /*0250*/  BSSY.RECONVERGENT B3, `(.L_x_1) ;  /* 0x0000c27000037945 */ /* 0x000fe20003800200 */
[----:B------:R-:W-:-:S05]  /*0260*/  VIADD R29, R29, 0x1 ;  /* 0x000000011d1d7836 */ /* 0x000fca0000000000 */
[----:B------:R-:W-:Y:S02]  /*0270*/  ISETP.NE.AND P1, PT, R29, R32, PT ;  /* 0x000000201d00720c */ /* 0x000fe40003f25270 */
[----:B--2---:R-:W-:-:S13]  /*0280*/  ISETP.GE.U32.AND P0, PT, R17, 0x5, PT ;  /* 0x000000051100780c */ /* 0x004fda0003f06070 */
[----:B-----5:R-:W-:Y:S05]  /*0290*/  @!P0 BRA `(.L_x_2) ;  /* 0x000000c000888947 */ /* 0x020fea0003800000 */
[----:B------:R-:W0:Y:S02]  /*02a0*/  LDC.64 R12, c[0x0][0x398] ;  /* 0x0000e600ff0c7b82 */ /* 0x000e240000000a00 */
[----:B0-----:R-:W2:Y:S01]  /*02b0*/  LDG.E R16, desc[UR6][R12.64+0x4] ;  /* 0x000004060c107981 */ /* 0x001ea2000c1e1900 */
[----:B------:R-:W-:Y:S02]  /*02c0*/  IMAD.MOV.U32 R27, RZ, RZ, RZ ;  /* 0x000000ffff1b7224 */ /* 0x000fe400078e00ff */
[----:B--2---:R-:W-:-:S05]  /*02d0*/  VIADD R16, R16, 0xffffffff ;  /* 0xffffffff10107836 */ /* 0x004fca0000000000 */
[----:B------:R-:W-:-:S13]  /*02e0*/  ISETP.GE.AND P0, PT, R16, RZ, PT ;  /* 0x000000ff1000720c */ /* 0x000fda0003f06270 */
[----:B------:R-:W-:Y:S05]  /*02f0*/  @!P0 BRA `(.L_x_3) ;  /* 0x0000002800608947 */ /* 0x000fea0003800000 */
[----:B------:R0:W5:Y:S04]  /*0300*/  LDG.E.U8 R2, desc[UR6][R8.64] ;  /* 0x0000000608027981 */ /* 0x000168000c1e1100 */
[----:B------:R-:W5:Y:S01]  /*0310*/  LDG.E.64 R12, desc[UR6][R12.64+0x8] ;  /* 0x000008060c0c7981 */ /* 0x000f62000c1e1b00 */
[----:B------:R-:W-:Y:S01]  /*0320*/  BSSY.RECONVERGENT B0, `(.L_x_3) ;  /* 0x0000295000007945 */ /* 0x000fe20003800200 */
[----:B------:R-:W-:Y:S02]  /*0330*/  IMAD.MOV.U32 R27, RZ, RZ, RZ ;  /* 0x000000ffff1b7224 */ /* 0x000fe400078e00ff */
[----:B------:R-:W-:-:S07]  /*0340*/  IMAD.MOV.U32 R5, RZ, RZ, RZ ;  /* 0x000000ffff057224 */ /* 0x000fce00078e00ff */
.L_x_133:
[----:B-----5:R-:W-:Y:S01]  /*0350*/  PRMT R2, R2, 0x9910, RZ ;  /* 0x0000991002027816 */ /* 0x020fe200000000ff */
[----:B------:R-:W-:Y:S01]  /*0360*/  BSSY.RECONVERGENT B1, `(.L_x_4) ;  /* 0x000006c000017945 */ /* 0x000fe20003800200 */
[----:B------:R-:W-:Y:S01]  /*0370*/  IMAD.MOV.U32 R0, RZ, RZ, R27 ;  /* 0x000000ffff007224 */ /* 0x000fe200078e001b */
[----:B------:R-:W-:Y:S02]  /*0380*/  CS2R R18, SRZ ;  /* 0x0000000000127805 */ /* 0x000fe4000001ff00 */
[----:B------:R-:W-:-:S13]  /*0390*/  ISETP.GT.AND P0, PT, R2, 0x4b, PT ;  /* 0x0000004b0200780c */ /* 0x000fda0003f04270 */
[----:B------:R-:W-:Y:S05]  /*03a0*/  @!P0 BRA `(.L_x_5) ;  /* 0x0000000000d88947 */ /* 0x000fea0003800000 */
[----:B------:R-:W-:-:S13]  /*03b0*/  ISETP.GT.AND P0, PT, R2, 0x52, PT ;  /* 0x000000520200780c */ /* 0x000fda0003f04270 */
[----:B------:R-:W-:Y:S05]  /*03c0*/  @!P0 BRA `(.L_x_6) ;  /* 0x0000000000688947 */ /* 0x000fea0003800000 */
[----:B------:R-:W-:-:S13]  /*03d0*/  ISETP.GT.AND P0, PT, R2, 0x56, PT ;  /* 0x000000560200780c */ /* 0x000fda0003f04270 */
[----:B------:R-:W-:Y:S05]  /*03e0*/  @!P0 BRA `(.L_x_7) ;  /* 0x0000000000308947 */ /* 0x000fea0003800000 */
[----:B------:R-:W-:-:S13]  /*03f0*/  ISETP.NE.AND P0, PT, R2, 0x57, PT ;  /* 0x000000570200780c */ /* 0x000fda0003f05270 */
[----:B------:R-:W-:Y:S05]  /*0400*/  @!P0 BRA `(.L_x_8) ;  /* 0x0000000000208947 */ /* 0x000fea0003800000 */
[----:B------:R-:W-:-:S13]  /*0410*/  ISETP.NE.AND P0, PT, R2, 0x59, PT ;  /* 0x000000590200780c */ /* 0x000fda0003f05270 */
[----:B------:R-:W-:Y:S05]  /*0420*/  @!P0 BRA `(.L_x_9) ;  /* 0x0000000000108947 */ /* 0x000fea0003800000 */
[----:B------:R-:W-:-:S13]  /*0430*/  ISETP.NE.AND P0, PT, R2, 0x5a, PT ;  /* 0x0000005a0200780c */ /* 0x000fda0003f05270 */
[----:B------:R-:W-:Y:S05]  /*0440*/  @P0 BRA `(.L_x_10) ;  /* 0x0000000400680947 */ /* 0x000fea0003800000 */
[----:B------:R-:W-:Y:S01]  /*0450*/  IMAD.MOV.U32 R19, RZ, RZ, 0x28b ;  /* 0x0000028bff137424 */ /* 0x000fe200078e00ff */
[----:B------:R-:W-:Y:S06]  /*0460*/  BRA `(.L_x_11) ;  /* 0x00000004006c7947 */ /* 0x000fec0003800000 */
.L_x_9:
[----:B------:R-:W-:Y:S01]  /*0470*/  IMAD.MOV.U32 R19, RZ, RZ, 0x22e ;  /* 0x0000022eff137424 */ /* 0x000fe200078e00ff */
[----:B------:R-:W-:Y:S06]  /*0480*/  BRA `(.L_x_11) ;  /* 0x0000000400647947 */ /* 0x000fec0003800000 */
.L_x_8:
[----:B------:R-:W-:Y:S01]  /*0490*/  IMAD.MOV.U32 R19, RZ, RZ, 0x20f ;  /* 0x0000020fff137424 */ /* 0x000fe200078e00ff */
[----:B------:R-:W-:Y:S06]  /*04a0*/  BRA `(.L_x_11) ;  /* 0x00000004005c7947 */ /* 0x000fec0003800000 */
.L_x_7:
        /* <DEDUP_REMOVED lines=8> */
.L_x_13:
[----:B------:R-:W-:Y:S01]  /*0530*/  IMAD.MOV.U32 R19, RZ, RZ, 0x1f0 ;  /* 0x000001f0ff137424 */ /* 0x000fe200078e00ff */
[----:B------:R-:W-:Y:S06]  /*0540*/  BRA `(.L_x_11) ;  /* 0x0000000400347947 */ /* 0x000fec0003800000 */
.L_x_12:
[----:B------:R-:W-:Y:S01]  /*0550*/  IMAD.MOV.U32 R19, RZ, RZ, 0x1d1 ;  /* 0x000001d1ff137424 */ /* 0x000fe200078e00ff */
[----:B------:R-:W-:Y:S06]  /*0560*/  BRA `(.L_x_11) ;  /* 0x00000004002c7947 */ /* 0x000fec0003800000 */
.L_x_6:
        /* <DEDUP_REMOVED lines=10> */
.L_x_16:
[----:B------:R-:W-:Y:S01]  /*0610*/  IMAD.MOV.U32 R19, RZ, RZ, 0x9b ;  /* 0x0000009bff137424 */ /* 0x000fe200078e00ff */
[----:B------:R-:W-:Y:S06]  /*0620*/  BRA `(.L_x_11) ;  /* 0x0000000000fc7947 */ /* 0x000fec0003800000 */
.L_x_15:
[----:B------:R-:W-:Y:S01]  /*0630*/  IMAD.MOV.U32 R19, RZ, RZ, 0x1b2 ;  /* 0x000001b2ff137424 */ /* 0x000fe200078e00ff */
[----:B------:R-:W-:Y:S06]  /*0640*/  BRA `(.L_x_11) ;  /* 0x0000000000f47947 */ /* 0x000fec0003800000 */
.L_x_14:
        /* <DEDUP_REMOVED lines=8> */
.L_x_18:
[----:B------:R-:W-:Y:S01]  /*06d0*/  IMAD.MOV.U32 R19, RZ, RZ, 0x174 ;  /* 0x00000174ff137424 */ /* 0x000fe200078e00ff */
[----:B------:R-:W-:Y:S06]  /*06e0*/  BRA `(.L_x_11) ;  /* 0x0000000000cc7947 */ /* 0x000fec0003800000 */
.L_x_17:
[----:B------:R-:W-:Y:S01]  /*06f0*/  IMAD.MOV.U32 R19, RZ, RZ, 0x136 ;  /* 0x00000136ff137424 */ /* 0x000fe200078e00ff */
[----:B------:R-:W-:Y:S06]  /*0700*/  BRA `(.L_x_11) ;  /* 0x0000000000c47947 */ /* 0x000fec0003800000 */
.L_x_5:
        /* <DEDUP_REMOVED lines=12> */
.L_x_22:
[----:B------:R-:W-:Y:S01]  /*07d0*/  IMAD.MOV.U32 R19, RZ, RZ, 0x117 ;  /* 0x00000117ff137424 */ /* 0x000fe200078e00ff */
[----:B------:R-:W-:Y:S06]  /*07e0*/  BRA `(.L_x_11) ;  /* 0x00000000008c7947 */ /* 0x000fec0003800000 */
.L_x_21:
[----:B------:R-:W-:Y:S01]  /*07f0*/  IMAD.MOV.U32 R19, RZ, RZ, 0xf8 ;  /* 0x000000f8ff137424 */ /* 0x000fe200078e00ff */
[----:B------:R-:W-:Y:S06]  /*0800*/  BRA `(.L_x_11) ;  /* 0x0000000000847947 */ /* 0x000fec0003800000 */
.L_x_20:
        /* <DEDUP_REMOVED lines=8> */
.L_x_24:
[----:B------:R-:W-:Y:S01]  /*0890*/  IMAD.MOV.U32 R19, RZ, RZ, 0x193 ;  /* 0x00000193ff137424 */ /* 0x000fe200078e00ff */
[----:B------:R-:W-:Y:S06]  /*08a0*/  BRA `(.L_x_11) ;  /* 0x00000000005c7947 */ /* 0x000fec0003800000 */
.L_x_23:
[----:B------:R-:W-:Y:S01]  /*08b0*/  IMAD.MOV.U32 R19, RZ, RZ, 0xba ;  /* 0x000000baff137424 */ /* 0x000fe200078e00ff */
[----:B------:R-:W-:Y:S06]  /*08c0*/  BRA `(.L_x_11) ;  /* 0x0000000000547947 */ /* 0x000fec0003800000 */
.L_x_19:
        /* <DEDUP_REMOVED lines=10> */
.L_x_27:
[----:B------:R-:W-:Y:S01]  /*0970*/  IMAD.MOV.U32 R19, RZ, RZ, 0x7c ;  /* 0x0000007cff137424 */ /* 0x000fe200078e00ff */
[----:B------:R-:W-:Y:S06]  /*0980*/  BRA `(.L_x_11) ;  /* 0x0000000000247947 */ /* 0x000fec0003800000 */
.L_x_26:
[----:B------:R-:W-:Y:S01]  /*0990*/  IMAD.MOV.U32 R19, RZ, RZ, 0x26c ;  /* 0x0000026cff137424 */ /* 0x000fe200078e00ff */
[----:B------:R-:W-:Y:S06]  /*09a0*/  BRA `(.L_x_11) ;  /* 0x00000000001c7947 */ /* 0x000fec0003800000 */
.L_x_25:
[----:B------:R-:W-:-:S13]  /*09b0*/  ISETP.NE.AND P0, PT, R2, 0x2a, PT ;  /* 0x0000002a0200780c */ /* 0x000fda0003f05270 */
[----:B------:R-:W-:Y:S05]  /*09c0*/  @!P0 BRA `(.L_x_28) ;  /* 0x0000000000108947 */ /* 0x000fea0003800000 */
[----:B------:R-:W-:-:S13]  /*09d0*/  ISETP.NE.AND P0, PT, R2, 0x41, PT ;  /* 0x000000410200780c */ /* 0x000fda0003f05270 */
[----:B------:R-:W-:Y:S05]  /*09e0*/  @!P0 BRA `(.L_x_11) ;  /* 0x00000000000c8947 */ /* 0x000fea0003800000 */
.L_x_10:
[----:B------:R-:W-:Y:S01]  /*09f0*/  IMAD.MOV.U32 R19, RZ, RZ, 0x2aa ;  /* 0x000002aaff137424 */ /* 0x000fe200078e00ff */
[----:B------:R-:W-:Y:S06]  /*0a00*/  BRA `(.L_x_11) ;  /* 0x0000000000047947 */ /* 0x000fec0003800000 */
.L_x_28:
[----:B------:R-:W-:-:S07]  /*0a10*/  IMAD.MOV.U32 R19, RZ, RZ, 0x2c9 ;  /* 0x000002c9ff137424 */ /* 0x000fce00078e00ff */
.L_x_11:
[----:B------:R-:W-:Y:S05]  /*0a20*/  BSYNC.RECONVERGENT B1 ;  /* 0x0000000000017941 */ /* 0x000fea0003800200 */
.L_x_4:
[----:B------:R-:W-:-:S05]  /*0a30*/  IADD3 R6, P0, PT, R5, R10, RZ ;  /* 0x0000000a05067210 */ /* 0x000fca0007f1e0ff */
[----:B------:R-:W-:-:S05]  /*0a40*/  IMAD.X R7, RZ, RZ, R9, P0 ;  /* 0x000000ffff077224 */ /* 0x000fca00000e0609 */
[----:B------:R-:W2:Y:S01]  /*0a50*/  LDG.E.U8 R2, desc[UR6][R6.64+0x1] ;  /* 0x0000010606027981 */ /* 0x000ea2000c1e1100 */
[----:B------:R-:W-:Y:S01]  /*0a60*/  BSSY.RECONVERGENT B1, `(.L_x_29) ;  /* 0x000006e000017945 */ /* 0x000fe20003800200 */
[----:B------:R-:W-:Y:S02]  /*0a70*/  IMAD.MOV.U32 R4, RZ, RZ, RZ ;  /* 0x000000ffff047224 */ /* 0x000fe400078e00ff */
[----:B------:R-:W-:Y:S01]  /*0a80*/  IMAD.MOV.U32 R15, RZ, RZ, RZ ;  /* 0x000000ffff0f7224 */ /* 0x000fe200078e00ff */
[----:B--2---:R-:W-:-:S13]  /*0a90*/  ISETP.GT.AND P0, PT, R2, 0x4b, PT ;  /* 0x0000004b0200780c */ /* 0x004fda0003f04270 */
[----:B------:R-:W-:Y:S05]  /*0aa0*/  @!P0 BRA `(.L_x_30) ;  /* 0x0000000000dc8947 */ /* 0x000fea0003800000 */
[----:B------:R-:W-:-:S04]  /*0ab0*/  PRMT R4, R2, 0x9910, RZ ;  /* 0x0000991002047816 */ /* 0x000fc800000000ff */
[----:B------:R-:W-:-:S13]  /*0ac0*/  ISETP.GT.AND P0, PT, R4, 0x52, PT ;  /* 0x000000520400780c */ /* 0x000fda0003f04270 */
[----:B------:R-:W-:Y:S05]  /*0ad0*/  @!P0 BRA `(.L_x_31) ;  /* 0x0000000000688947 */ /* 0x000fea0003800000 */
[----:B------:R-:W-:-:S13]  /*0ae0*/  ISETP.GT.AND P0, PT, R4, 0x56, PT ;  /* 0x000000560400780c */ /* 0x000fda0003f04270 */
[----:B------:R-:W-:Y:S05]  /*0af0*/  @P0 BRA `(.L_x_32) ;  /* 0x0000000000300947 */ /* 0x000fea0003800000 */
        /* <DEDUP_REMOVED lines=8> */
.L_x_34:
[----:B------:R-:W-:Y:S01]  /*0b80*/  IMAD.MOV.U32 R4, RZ, RZ, 0x10 ;  /* 0x00000010ff047424 */ /* 0x000fe200078e00ff */
[----:B------:R-:W-:Y:S06]  /*0b90*/  BRA `(.L_x_36) ;  /* 0x0000000400687947 */ /* 0x000fec0003800000 */
.L_x_33:
[----:B------:R-:W-:Y:S01]  /*0ba0*/  IMAD.MOV.U32 R4, RZ, RZ, 0xf ;  /* 0x0000000fff047424 */ /* 0x000fe200078e00ff */
[----:B------:R-:W-:Y:S06]  /*0bb0*/  BRA `(.L_x_36) ;  /* 0x0000000400607947 */ /* 0x000fec0003800000 */
.L_x_32:
        /* <DEDUP_REMOVED lines=8> */
.L_x_38:
[----:B------:R-:W-:Y:S01]  /*0c40*/  IMAD.MOV.U32 R4, RZ, RZ, 0x15 ;  /* 0x00000015ff047424 */ /* 0x000fe200078e00ff */
[----:B------:R-:W-:Y:S06]  /*0c50*/  BRA `(.L_x_36) ;  /* 0x0000000400387947 */ /* 0x000fec0003800000 */
.L_x_37:
[----:B------:R-:W-:Y:S01]  /*0c60*/  IMAD.MOV.U32 R4, RZ, RZ, 0x11 ;  /* 0x00000011ff047424 */ /* 0x000fe200078e00ff */
[----:B------:R-:W-:Y:S06]  /*0c70*/  BRA `(.L_x_36) ;  /* 0x0000000400307947 */ /* 0x000fec0003800000 */
.L_x_31:
        /* <DEDUP_REMOVED lines=10> */
.L_x_41:
[----:B------:R-:W-:Y:S01]  /*0d20*/  IMAD.MOV.U32 R4, RZ, RZ, 0x5 ;  /* 0x00000005ff047424 */ /* 0x000fe200078e00ff */
[----:B------:R-:W-:Y:S06]  /*0d30*/  BRA `(.L_x_36) ;  /* 0x0000000400007947 */ /* 0x000fec0003800000 */
.L_x_40:
[----:B------:R-:W-:Y:S01]  /*0d40*/  IMAD.MOV.U32 R4, RZ, RZ, 0xe ;  /* 0x0000000eff047424 */ /* 0x000fe200078e00ff */
[----:B------:R-:W-:Y:S06]  /*0d50*/  BRA `(.L_x_36) ;  /* 0x0000000000f87947 */ /* 0x000fec0003800000 */
.L_x_39:
        /* <DEDUP_REMOVED lines=8> */
.L_x_43:
[----:B------:R-:W-:Y:S01]  /*0de0*/  IMAD.MOV.U32 R4, RZ, RZ, 0xc ;  /* 0x0000000cff047424 */ /* 0x000fe200078e00ff */
[----:B------:R-:W-:Y:S06]  /*0df0*/  BRA `(.L_x_36) ;  /* 0x0000000000d07947 */ /* 0x000fec0003800000 */
.L_x_42:
[----:B------:R-:W-:Y:S01]  /*0e00*/  IMAD.MOV.U32 R4, RZ, RZ, 0xa ;  /* 0x0000000aff047424 */ /* 0x000fe200078e00ff */
[----:B------:R-:W-:Y:S06]  /*0e10*/  BRA `(.L_x_36) ;  /* 0x0000000000c87947 */ /* 0x000fec0003800000 */
.L_x_30:
[----:B------:R-:W-:-:S04]  /*0e20*/  PRMT R14, R2, 0x9910, RZ ;  /* 0x00009910020e7816 */ /* 0x000fc800000000ff */
        /* <DEDUP_REMOVED lines=12> */
.L_x_47:
[----:B------:R-:W-:Y:S01]  /*0ef0*/  IMAD.MOV.U32 R4, RZ, RZ, 0x9 ;  /* 0x00000009ff047424 */ /* 0x000fe200078e00ff */
[----:B------:R-:W-:Y:S06]  /*0f00*/  BRA `(.L_x_36) ;  /* 0x00000000008c7947 */ /* 0x000fec0003800000 */
.L_x_46:
[----:B------:R-:W-:Y:S01]  /*0f10*/  IMAD.MOV.U32 R4, RZ, RZ, 0x8 ;  /* 0x00000008ff047424 */ /* 0x000fe200078e00ff */
[----:B------:R-:W-:Y:S06]  /*0f20*/  BRA `(.L_x_36) ;  /* 0x0000000000847947 */ /* 0x000fec0003800000 */
.L_x_45:
        /* <DEDUP_REMOVED lines=8> */
.L_x_49:
[----:B------:R-:W-:Y:S01]  /*0fb0*/  IMAD.MOV.U32 R4, RZ, RZ, 0xd ;  /* 0x0000000dff047424 */ /* 0x000fe200078e00ff */
[----:B------:R-:W-:Y:S06]  /*0fc0*/  BRA `(.L_x_36) ;  /* 0x00000000005c7947 */ /* 0x000fec0003800000 */
.L_x_48:
[----:B------:R-:W-:Y:S01]  /*0fd0*/  IMAD.MOV.U32 R4, RZ, RZ, 0x6 ;  /* 0x00000006ff047424 */ /* 0x000fe200078e00ff */
[----:B------:R-:W-:Y:S06]  /*0fe0*/  BRA `(.L_x_36) ;  /* 0x0000000000547947 */ /* 0x000fec0003800000 */
.L_x_44:
        /* <DEDUP_REMOVED lines=10> */
.L_x_52:
[----:B------:R-:W-:Y:S01]  /*1090*/  IMAD.MOV.U32 R4, RZ, RZ, 0x4 ;  /* 0x00000004ff047424 */ /* 0x000fe200078e00ff */
[----:B------:R-:W-:Y:S06]  /*10a0*/  BRA `(.L_x_36) ;  /* 0x0000000000247947 */ /* 0x000fec0003800000 */
.L_x_51:
[----:B------:R-:W-:Y:S01]  /*10b0*/  IMAD.MOV.U32 R4, RZ, RZ, 0x14 ;  /* 0x00000014ff047424 */ /* 0x000fe200078e00ff */
[----:B------:R-:W-:Y:S06]  /*10c0*/  BRA `(.L_x_36) ;  /* 0x00000000001c7947 */ /* 0x000fec0003800000 */
.L_x_50:
[----:B------:R-:W-:-:S13]  /*10d0*/  ISETP.NE.AND P0, PT, R14, 0x2a, PT ;  /* 0x0000002a0e00780c */ /* 0x000fda0003f05270 */
[----:B------:R-:W-:Y:S05]  /*10e0*/  @!P0 BRA `(.L_x_53) ;  /* 0x0000000000108947 */ /* 0x000fea0003800000 */
[----:B------:R-:W-:-:S13]  /*10f0*/  ISETP.NE.AND P0, PT, R14, 0x41, PT ;  /* 0x000000410e00780c */ /* 0x000fda0003f05270 */
[----:B------:R-:W-:Y:S05]  /*1100*/  @!P0 BRA `(.L_x_36) ;  /* 0x00000000000c8947 */ /* 0x000fea0003800000 */
.L_x_35:
[----:B------:R-:W-:Y:S01]  /*1110*/  IMAD.MOV.U32 R4, RZ, RZ, 0x16 ;  /* 0x00000016ff047424 */ /* 0x000fe200078e00ff */
[----:B------:R-:W-:Y:S06]  /*1120*/  BRA `(.L_x_36) ;  /* 0x0000000000047947 */ /* 0x000fec0003800000 */
.L_x_53:
[----:B------:R-:W-:-:S07]  /*1130*/  IMAD.MOV.U32 R4, RZ, RZ, 0x17 ;  /* 0x00000017ff047424 */ /* 0x000fce00078e00ff */
.L_x_36:
[----:B------:R-:W-:Y:S05]  /*1140*/  BSYNC.RECONVERGENT B1 ;  /* 0x0000000000017941 */ /* 0x000fea0003800200 */
.L_x_29:
[----:B------:R-:W2:Y:S01]  /*1150*/  LDG.E.U8 R20, desc[UR6][R6.64+0x2] ;  /* 0x0000020606147981 */ /* 0x000ea2000c1e1100 */
[----:B------:R-:W-:Y:S01]  /*1160*/  IADD3 R19, P2, PT, R19, R4, RZ ;  /* 0x0000000413137210 */ /* 0x000fe20007f5e0ff */
[----:B------:R-:W-:Y:S04]  /*1170*/  BSSY.RECONVERGENT B1, `(.L_x_54) ;  /* 0x000006c000017945 */ /* 0x000fe80003800200 */
[----:B------:R-:W-:Y:S01]  /*1180*/  IMAD.X R18, R18, 0x1, R15, P2 ;  /* 0x0000000112127824 */ /* 0x000fe200010e060f */
[----:B------:R-:W-:Y:S02]  /*1190*/  CS2R R14, SRZ ;  /* 0x00000000000e7805 */ /* 0x000fe4000001ff00 */
[----:B--2---:R-:W-:-:S13]  /*11a0*/  ISETP.GT.AND P0, PT, R20, 0x4b, PT ;  /* 0x0000004b1400780c */ /* 0x004fda0003f04270 */
[----:B------:R-:W-:Y:S05]  /*11b0*/  @!P0 BRA `(.L_x_55) ;  /* 0x0000000000d88947 */ /* 0x000fea0003800000 */
        /* <DEDUP_REMOVED lines=12> */
.L_x_59:
[----:B------:R-:W-:Y:S01]  /*1280*/  IMAD.MOV.U32 R14, RZ, RZ, 0x10 ;  /* 0x00000010ff0e7424 */ /* 0x000fe200078e00ff */
[----:B------:R-:W-:Y:S06]  /*1290*/  BRA `(.L_x_61) ;  /* 0x0000000400647947 */ /* 0x000fec0003800000 */
.L_x_58:
[----:B------:R-:W-:Y:S01]  /*12a0*/  IMAD.MOV.U32 R14, RZ, RZ, 0xf ;  /* 0x0000000fff0e7424 */ /* 0x000fe200078e00ff */
[----:B------:R-:W-:Y:S06]  /*12b0*/  BRA `(.L_x_61) ;  /* 0x00000004005c7947 */ /* 0x000fec0003800000 */
.L_x_57:
        /* <DEDUP_REMOVED lines=8> */
.L_x_63:
[----:B------:R-:W-:Y:S01]  /*1340*/  IMAD.MOV.U32 R14, RZ, RZ, 0x15 ;  /* 0x00000015ff0e7424 */ /* 0x000fe200078e00ff */
[----:B------:R-:W-:Y:S06]  /*1350*/  BRA `(.L_x_61) ;  /* 0x0000000400347947 */ /* 0x000fec0003800000 */
.L_x_62:
[----:B------:R-:W-:Y:S01]  /*1360*/  IMAD.MOV.U32 R14, RZ, RZ, 0x11 ;  /* 0x00000011ff0e7424 */ /* 0x000fe200078e00ff */
[----:B------:R-:W-:Y:S06]  /*1370*/  BRA `(.L_x_61) ;  /* 0x00000004002c7947 */ /* 0x000fec0003800000 */
.L_x_56:
        /* <DEDUP_REMOVED lines=10> */
.L_x_66:
[----:B------:R-:W-:Y:S01]  /*1420*/  IMAD.MOV.U32 R14, RZ, RZ, 0x5 ;  /* 0x00000005ff0e7424 */ /* 0x000fe200078e00ff */
[----:B------:R-:W-:Y:S06]  /*1430*/  BRA `(.L_x_61) ;  /* 0x0000000000fc7947 */ /* 0x000fec0003800000 */
.L_x_65:
[----:B------:R-:W-:Y:S01]  /*1440*/  IMAD.MOV.U32 R14, RZ, RZ, 0xe ;  /* 0x0000000eff0e7424 */ /* 0x000fe200078e00ff */
[----:B------:R-:W-:Y:S06]  /*1450*/  BRA `(.L_x_61) ;  /* 0x0000000000f47947 */ /* 0x000fec0003800000 */
.L_x_64:
        /* <DEDUP_REMOVED lines=8> */
.L_x_68:
[----:B------:R-:W-:Y:S01]  /*14e0*/  IMAD.MOV.U32 R14, RZ, RZ, 0xc ;  /* 0x0000000cff0e7424 */ /* 0x000fe200078e00ff */
[----:B------:R-:W-:Y:S06]  /*14f0*/  BRA `(.L_x_61) ;  /* 0x0000000000cc7947 */ /* 0x000fec0003800000 */
.L_x_67:
[----:B------:R-:W-:Y:S01]  /*1500*/  IMAD.MOV.U32 R14, RZ, RZ, 0xa ;  /* 0x0000000aff0e7424 */ /* 0x000fe200078e00ff */
[----:B------:R-:W-:Y:S06]  /*1510*/  BRA `(.L_x_61) ;  /* 0x0000000000c47947 */ /* 0x000fec0003800000 */
.L_x_55:
        /* <DEDUP_REMOVED lines=12> */
.L_x_72:
[----:B------:R-:W-:Y:S01]  /*15e0*/  IMAD.MOV.U32 R14, RZ, RZ, 0x9 ;  /* 0x00000009ff0e7424 */ /* 0x000fe200078e00ff */
[----:B------:R-:W-:Y:S06]  /*15f0*/  BRA `(.L_x_61) ;  /* 0x00000000008c7947 */ /* 0x000fec0003800000 */
.L_x_71:
[----:B------:R-:W-:Y:S01]  /*1600*/  IMAD.MOV.U32 R14, RZ, RZ, 0x8 ;  /* 0x00000008ff0e7424 */ /* 0x000fe200078e00ff */
[----:B------:R-:W-:Y:S06]  /*1610*/  BRA `(.L_x_61) ;  /* 0x0000000000847947 */ /* 0x000fec0003800000 */
.L_x_70:
        /* <DEDUP_REMOVED lines=8> */
.L_x_74:
[----:B------:R-:W-:Y:S01]  /*16a0*/  IMAD.MOV.U32 R14, RZ, RZ, 0xd ;  /* 0x0000000dff0e7424 */ /* 0x000fe200078e00ff */
[----:B------:R-:W-:Y:S06]  /*16b0*/  BRA `(.L_x_61) ;  /* 0x00000000005c7947 */ /* 0x000fec0003800000 */
.L_x_73:
[----:B------:R-:W-:Y:S01]  /*16c0*/  IMAD.MOV.U32 R14, RZ, RZ, 0x6 ;  /* 0x00000006ff0e7424 */ /* 0x000fe200078e00ff */
[----:B------:R-:W-:Y:S06]  /*16d0*/  BRA `(.L_x_61) ;  /* 0x0000000000547947 */ /* 0x000fec0003800000 */
.L_x_69:
        /* <DEDUP_REMOVED lines=10> */
.L_x_77:
[----:B------:R-:W-:Y:S01]  /*1780*/  IMAD.MOV.U32 R14, RZ, RZ, 0x4 ;  /* 0x00000004ff0e7424 */ /* 0x000fe200078e00ff */
[----:B------:R-:W-:Y:S06]  /*1790*/  BRA `(.L_x_61) ;  /* 0x0000000000247947 */ /* 0x000fec0003800000 */
.L_x_76:
[----:B------:R-:W-:Y:S01]  /*17a0*/  IMAD.MOV.U32 R14, RZ, RZ, 0x14 ;  /* 0x00000014ff0e7424 */ /* 0x000fe200078e00ff */
[----:B------:R-:W-:Y:S06]  /*17b0*/  BRA `(.L_x_61) ;  /* 0x00000000001c7947 */ /* 0x000fec0003800000 */
.L_x_75:
[----:B------:R-:W-:-:S13]  /*17c0*/  ISETP.NE.AND P0, PT, R20, 0x2a, PT ;  /* 0x0000002a1400780c */ /* 0x000fda0003f05270 */
[----:B------:R-:W-:Y:S05]  /*17d0*/  @!P0 BRA `(.L_x_78) ;  /* 0x0000000000108947 */ /* 0x000fea0003800000 */
[----:B------:R-:W-:-:S13]  /*17e0*/  ISETP.NE.AND P0, PT, R20, 0x41, PT ;  /* 0x000000411400780c */ /* 0x000fda0003f05270 */
[----:B------:R-:W-:Y:S05]  /*17f0*/  @!P0 BRA `(.L_x_61) ;  /* 0x00000000000c8947 */ /* 0x000fea0003800000 */
.L_x_60:
[----:B------:R-:W-:Y:S01]  /*1800*/  IMAD.MOV.U32 R14, RZ, RZ, 0x16 ;  /* 0x00000016ff0e7424 */ /* 0x000fe200078e00ff */
[----:B------:R-:W-:Y:S06]  /*1810*/  BRA `(.L_x_61) ;  /* 0x0000000000047947 */ /* 0x000fec0003800000 */
.L_x_78:
[----:B------:R-:W-:-:S07]  /*1820*/  IMAD.MOV.U32 R14, RZ, RZ, 0x17 ;  /* 0x00000017ff0e7424 */ /* 0x000fce00078e00ff */
.L_x_61:
[----:B------:R-:W-:Y:S05]  /*1830*/  BSYNC.RECONVERGENT B1 ;  /* 0x0000000000017941 */ /* 0x000fea0003800200 */
.L_x_54:
[----:B------:R-:W2:Y:S01]  /*1840*/  LDG.E.U8 R20, desc[UR6][R6.64+0x3] ;  /* 0x0000030606147981 */ /* 0x000ea2000c1e1100 */
[----:B------:R-:W-:Y:S01]  /*1850*/  IMAD R21, R18, 0x1f, RZ ;  /* 0x0000001f12157824 */ /* 0x000fe200078e02ff */
[----:B------:R-:W-:Y:S01]  /*1860*/  BSSY.RECONVERGENT B1, `(.L_x_79) ;  /* 0x000006e000017945 */ /* 0x000fe20003800200 */
[----:B------:R-:W-:-:S04]  /*1870*/  IMAD.WIDE.U32 R14, R19, 0x1f, R14 ;  /* 0x0000001f130e7825 */ /* 0x000fc800078e000e */
[----:B------:R-:W-:Y:S02]  /*1880*/  IMAD.MOV.U32 R4, RZ, RZ, RZ ;  /* 0x000000ffff047224 */ /* 0x000fe400078e00ff */
[----:B------:R-:W-:Y:S02]  /*1890*/  IMAD.MOV.U32 R19, RZ, RZ, RZ ;  /* 0x000000ffff137224 */ /* 0x000fe400078e00ff */
[----:B------:R-:W-:Y:S01]  /*18a0*/  IMAD.IADD R21, R15, 0x1, R21 ;  /* 0x000000010f157824 */ /* 0x000fe200078e0215 */
        /* <DEDUP_REMOVED lines=14> */
.L_x_84:
[----:B------:R-:W-:Y:S01]  /*1990*/  IMAD.MOV.U32 R4, RZ, RZ, 0x10 ;  /* 0x00000010ff047424 */ /* 0x000fe200078e00ff */
[----:B------:R-:W-:Y:S06]  /*19a0*/  BRA `(.L_x_86) ;  /* 0x0000000400647947 */ /* 0x000fec0003800000 */
.L_x_83:
[----:B------:R-:W-:Y:S01]  /*19b0*/  IMAD.MOV.U32 R4, RZ, RZ, 0xf ;  /* 0x0000000fff047424 */ /* 0x000fe200078e00ff */
[----:B------:R-:W-:Y:S06]  /*19c0*/  BRA `(.L_x_86) ;  /* 0x00000004005c7947 */ /* 0x000fec0003800000 */
.L_x_82:
        /* <DEDUP_REMOVED lines=8> */
.L_x_88:
[----:B------:R-:W-:Y:S01]  /*1a50*/  IMAD.MOV.U32 R4, RZ, RZ, 0x15 ;  /* 0x00000015ff047424 */ /* 0x000fe200078e00ff */
[----:B------:R-:W-:Y:S06]  /*1a60*/  BRA `(.L_x_86) ;  /* 0x0000000400347947 */ /* 0x000fec0003800000 */
.L_x_87:
[----:B------:R-:W-:Y:S01]  /*1a70*/  IMAD.MOV.U32 R4, RZ, RZ, 0x11 ;  /* 0x00000011ff047424 */ /* 0x000fe200078e00ff */
[----:B------:R-:W-:Y:S06]  /*1a80*/  BRA `(.L_x_86) ;  /* 0x00000004002c7947 */ /* 0x000fec0003800000 */
.L_x_81:
        /* <DEDUP_REMOVED lines=10> */
.L_x_91:
[----:B------:R-:W-:Y:S01]  /*1b30*/  IMAD.MOV.U32 R4, RZ, RZ, 0x5 ;  /* 0x00000005ff047424 */ /* 0x000fe200078e00ff */
[----:B------:R-:W-:Y:S06]  /*1b40*/  BRA `(.L_x_86) ;  /* 0x0000000000fc7947 */ /* 0x000fec0003800000 */
.L_x_90:
[----:B------:R-:W-:Y:S01]  /*1b50*/  IMAD.MOV.U32 R4, RZ, RZ, 0xe ;  /* 0x0000000eff047424 */ /* 0x000fe200078e00ff */
[----:B------:R-:W-:Y:S06]  /*1b60*/  BRA `(.L_x_86) ;  /* 0x0000000000f47947 */ /* 0x000fec0003800000 */
.L_x_89:
        /* <DEDUP_REMOVED lines=8> */
.L_x_93:
[----:B------:R-:W-:Y:S01]  /*1bf0*/  IMAD.MOV.U32 R4, RZ, RZ, 0xc ;  /* 0x0000000cff047424 */ /* 0x000fe200078e00ff */
[----:B------:R-:W-:Y:S06]  /*1c00*/  BRA `(.L_x_86) ;  /* 0x0000000000cc7947 */ /* 0x000fec0003800000 */
.L_x_92:
[----:B------:R-:W-:Y:S01]  /*1c10*/  IMAD.MOV.U32 R4, RZ, RZ, 0xa ;  /* 0x0000000aff047424 */ /* 0x000fe200078e00ff */
[----:B------:R-:W-:Y:S06]  /*1c20*/  BRA `(.L_x_86) ;  /* 0x0000000000c47947 */ /* 0x000fec0003800000 */
.L_x_80:
        /* <DEDUP_REMOVED lines=12> */
.L_x_97:
[----:B------:R-:W-:Y:S01]  /*1cf0*/  IMAD.MOV.U32 R4, RZ, RZ, 0x9 ;  /* 0x00000009ff047424 */ /* 0x000fe200078e00ff */
[----:B------:R-:W-:Y:S06]  /*1d00*/  BRA `(.L_x_86) ;  /* 0x00000000008c7947 */ /* 0x000fec0003800000 */
.L_x_96:
[----:B------:R-:W-:Y:S01]  /*1d10*/  IMAD.MOV.U32 R4, RZ, RZ, 0x8 ;  /* 0x00000008ff047424 */ /* 0x000fe200078e00ff */
[----:B------:R-:W-:Y:S06]  /*1d20*/  BRA `(.L_x_86) ;  /* 0x0000000000847947 */ /* 0x000fec0003800000 */
.L_x_95:
        /* <DEDUP_REMOVED lines=8> */
.L_x_99:
[----:B------:R-:W-:Y:S01]  /*1db0*/  IMAD.MOV.U32 R4, RZ, RZ, 0xd ;  /* 0x0000000dff047424 */ /* 0x000fe200078e00ff */
[----:B------:R-:W-:Y:S06]  /*1dc0*/  BRA `(.L_x_86) ;  /* 0x00000000005c7947 */ /* 0x000fec0003800000 */
.L_x_98:
[----:B------:R-:W-:Y:S01]  /*1dd0*/  IMAD.MOV.U32 R4, RZ, RZ, 0x6 ;  /* 0x00000006ff047424 */ /* 0x000fe200078e00ff */
[----:B------:R-:W-:Y:S06]  /*1de0*/  BRA `(.L_x_86) ;  /* 0x0000000000547947 */ /* 0x000fec0003800000 */
.L_x_94:
        /* <DEDUP_REMOVED lines=10> */
.L_x_102:
[----:B------:R-:W-:Y:S01]  /*1e90*/  IMAD.MOV.U32 R4, RZ, RZ, 0x4 ;  /* 0x00000004ff047424 */ /* 0x000fe200078e00ff */
[----:B------:R-:W-:Y:S06]  /*1ea0*/  BRA `(.L_x_86) ;  /* 0x0000000000247947 */ /* 0x000fec0003800000 */
.L_x_101:
[----:B------:R-:W-:Y:S01]  /*1eb0*/  IMAD.MOV.U32 R4, RZ, RZ, 0x14 ;  /* 0x00000014ff047424 */ /* 0x000fe200078e00ff */
[----:B------:R-:W-:Y:S06]  /*1ec0*/  BRA `(.L_x_86) ;  /* 0x00000000001c7947 */ /* 0x000fec0003800000 */
.L_x_100:
[----:B------:R-:W-:-:S13]  /*1ed0*/  ISETP.NE.AND P0, PT, R20, 0x2a, PT ;  /* 0x0000002a1400780c */ /* 0x000fda0003f05270 */
[----:B------:R-:W-:Y:S05]  /*1ee0*/  @!P0 BRA `(.L_x_103) ;  /* 0x0000000000108947 */ /* 0x000fea0003800000 */
[----:B------:R-:W-:-:S13]  /*1ef0*/  ISETP.NE.AND P0, PT, R20, 0x41, PT ;  /* 0x000000411400780c */ /* 0x000fda0003f05270 */
[----:B------:R-:W-:Y:S05]  /*1f00*/  @!P0 BRA `(.L_x_86) ;  /* 0x00000000000c8947 */ /* 0x000fea0003800000 */
.L_x_85:
[----:B------:R-:W-:Y:S01]  /*1f10*/  IMAD.MOV.U32 R4, RZ, RZ, 0x16 ;  /* 0x00000016ff047424 */ /* 0x000fe200078e00ff */
[----:B------:R-:W-:Y:S06]  /*1f20*/  BRA `(.L_x_86) ;  /* 0x0000000000047947 */ /* 0x000fec0003800000 */
.L_x_103:
[----:B------:R-:W-:-:S07]  /*1f30*/  IMAD.MOV.U32 R4, RZ, RZ, 0x17 ;  /* 0x00000017ff047424 */ /* 0x000fce00078e00ff */
.L_x_86:
[----:B------:R-:W-:Y:S05]  /*1f40*/  BSYNC.RECONVERGENT B1 ;  /* 0x0000000000017941 */ /* 0x000fea0003800200 */
.L_x_79:
[----:B------:R1:W2:Y:S01]  /*1f50*/  LDG.E.U8 R18, desc[UR6][R6.64+0x4] ;  /* 0x0000040606127981 */ /* 0x0002a2000c1e1100 */
[----:B------:R-:W-:Y:S01]  /*1f60*/  BSSY.RECONVERGENT B1, `(.L_x_104) ;  /* 0x0000070000017945 */ /* 0x000fe20003800200 */
[----:B-1----:R-:W-:Y:S02]  /*1f70*/  IMAD.MOV.U32 R6, RZ, RZ, R4 ;  /* 0x000000ffff067224 */ /* 0x002fe400078e0004 */
[----:B------:R-:W-:Y:S02]  /*1f80*/  IMAD.MOV.U32 R7, RZ, RZ, R19 ;  /* 0x000000ffff077224 */ /* 0x000fe400078e0013 */
[----:B------:R-:W-:Y:S02]  /*1f90*/  IMAD R19, R21, 0x1f, RZ ;  /* 0x0000001f15137824 */ /* 0x000fe400078e02ff */
[----:B------:R-:W-:Y:S01]  /*1fa0*/  IMAD.WIDE.U32 R14, R14, 0x1f, R6 ;  /* 0x0000001f0e0e7825 */ /* 0x000fe200078e0006 */
[----:B------:R-:W-:-:S03]  /*1fb0*/  CS2R R6, SRZ ;  /* 0x0000000000067805 */ /* 0x000fc6000001ff00 */
        /* <DEDUP_REMOVED lines=15> */
.L_x_109:
[----:B------:R-:W-:Y:S01]  /*20b0*/  IMAD.MOV.U32 R6, RZ, RZ, 0x10 ;  /* 0x00000010ff067424 */ /* 0x000fe200078e00ff */
[----:B------:R-:W-:Y:S06]  /*20c0*/  BRA `(.L_x_111) ;  /* 0x0000000400647947 */ /* 0x000fec0003800000 */
.L_x_108:
[----:B------:R-:W-:Y:S01]  /*20d0*/  IMAD.MOV.U32 R6, RZ, RZ, 0xf ;  /* 0x0000000fff067424 */ /* 0x000fe200078e00ff */
[----:B------:R-:W-:Y:S06]  /*20e0*/  BRA `(.L_x_111) ;  /* 0x00000004005c7947 */ /* 0x000fec0003800000 */
.L_x_107:
        /* <DEDUP_REMOVED lines=8> */
.L_x_113:
[----:B------:R-:W-:Y:S01]  /*2170*/  IMAD.MOV.U32 R6, RZ, RZ, 0x15 ;  /* 0x00000015ff067424 */ /* 0x000fe200078e00ff */
[----:B------:R-:W-:Y:S06]  /*2180*/  BRA `(.L_x_111) ;  /* 0x0000000400347947 */ /* 0x000fec0003800000 */
.L_x_112:
[----:B------:R-:W-:Y:S01]  /*2190*/  IMAD.MOV.U32 R6, RZ, RZ, 0x11 ;  /* 0x00000011ff067424 */ /* 0x000fe200078e00ff */
[----:B------:R-:W-:Y:S06]  /*21a0*/  BRA `(.L_x_111) ;  /* 0x00000004002c7947 */ /* 0x000fec0003800000 */
.L_x_106:
        /* <DEDUP_REMOVED lines=10> */
.L_x_116:
[----:B------:R-:W-:Y:S01]  /*2250*/  IMAD.MOV.U32 R6, RZ, RZ, 0x5 ;  /* 0x00000005ff067424 */ /* 0x000fe200078e00ff */
[----:B------:R-:W-:Y:S06]  /*2260*/  BRA `(.L_x_111) ;  /* 0x0000000000fc7947 */ /* 0x000fec0003800000 */
.L_x_115:
[----:B------:R-:W-:Y:S01]  /*2270*/  IMAD.MOV.U32 R6, RZ, RZ, 0xe ;  /* 0x0000000eff067424 */ /* 0x000fe200078e00ff */
[----:B------:R-:W-:Y:S06]  /*2280*/  BRA `(.L_x_111) ;  /* 0x0000000000f47947 */ /* 0x000fec0003800000 */
.L_x_114:
        /* <DEDUP_REMOVED lines=8> */
.L_x_118:
[----:B------:R-:W-:Y:S01]  /*2310*/  IMAD.MOV.U32 R6, RZ, RZ, 0xc ;  /* 0x0000000cff067424 */ /* 0x000fe200078e00ff */
[----:B------:R-:W-:Y:S06]  /*2320*/  BRA `(.L_x_111) ;  /* 0x0000000000cc7947 */ /* 0x000fec0003800000 */
.L_x_117:
[----:B------:R-:W-:Y:S01]  /*2330*/  IMAD.MOV.U32 R6, RZ, RZ, 0xa ;  /* 0x0000000aff067424 */ /* 0x000fe200078e00ff */
[----:B------:R-:W-:Y:S06]  /*2340*/  BRA `(.L_x_111) ;  /* 0x0000000000c47947 */ /* 0x000fec0003800000 */
.L_x_105:
        /* <DEDUP_REMOVED lines=12> */
.L_x_122:
[----:B------:R-:W-:Y:S01]  /*2410*/  IMAD.MOV.U32 R6, RZ, RZ, 0x9 ;  /* 0x00000009ff067424 */ /* 0x000fe200078e00ff */
[----:B------:R-:W-:Y:S06]  /*2420*/  BRA `(.L_x_111) ;  /* 0x00000000008c7947 */ /* 0x000fec0003800000 */
.L_x_121:
[----:B------:R-:W-:Y:S01]  /*2430*/  IMAD.MOV.U32 R6, RZ, RZ, 0x8 ;  /* 0x00000008ff067424 */ /* 0x000fe200078e00ff */
[----:B------:R-:W-:Y:S06]  /*2440*/  BRA `(.L_x_111) ;  /* 0x0000000000847947 */ /* 0x000fec0003800000 */
.L_x_120:
        /* <DEDUP_REMOVED lines=8> */
.L_x_124:
[----:B------:R-:W-:Y:S01]  /*24d0*/  IMAD.MOV.U32 R6, RZ, RZ, 0xd ;  /* 0x0000000dff067424 */ /* 0x000fe200078e00ff */
[----:B------:R-:W-:Y:S06]  /*24e0*/  BRA `(.L_x_111) ;  /* 0x00000000005c7947 */ /* 0x000fec0003800000 */
.L_x_123:
[----:B------:R-:W-:Y:S01]  /*24f0*/  IMAD.MOV.U32 R6, RZ, RZ, 0x6 ;  /* 0x00000006ff067424 */ /* 0x000fe200078e00ff */
[----:B------:R-:W-:Y:S06]  /*2500*/  BRA `(.L_x_111) ;  /* 0x0000000000547947 */ /* 0x000fec0003800000 */
.L_x_119:
        /* <DEDUP_REMOVED lines=10> */
.L_x_127:
[----:B------:R-:W-:Y:S01]  /*25b0*/  IMAD.MOV.U32 R6, RZ, RZ, 0x4 ;  /* 0x00000004ff067424 */ /* 0x000fe200078e00ff */
[----:B------:R-:W-:Y:S06]  /*25c0*/  BRA `(.L_x_111) ;  /* 0x0000000000247947 */ /* 0x000fec0003800000 */
.L_x_126:
[----:B------:R-:W-:Y:S01]  /*25d0*/  IMAD.MOV.U32 R6, RZ, RZ, 0x14 ;  /* 0x00000014ff067424 */ /* 0x000fe200078e00ff */
[----:B------:R-:W-:Y:S06]  /*25e0*/  BRA `(.L_x_111) ;  /* 0x00000000001c7947 */ /* 0x000fec0003800000 */
.L_x_125:
[----:B------:R-:W-:-:S13]  /*25f0*/  ISETP.NE.AND P0, PT, R18, 0x2a, PT ;  /* 0x0000002a1200780c */ /* 0x000fda0003f05270 */
[----:B------:R-:W-:Y:S05]  /*2600*/  @!P0 BRA `(.L_x_128) ;  /* 0x0000000000108947 */ /* 0x000fea0003800000 */
[----:B------:R-:W-:-:S13]  /*2610*/  ISETP.NE.AND P0, PT, R18, 0x41, PT ;  /* 0x000000411200780c */ /* 0x000fda0003f05270 */
[----:B------:R-:W-:Y:S05]  /*2620*/  @!P0 BRA `(.L_x_111) ;  /* 0x00000000000c8947 */ /* 0x000fea0003800000 */
.L_x_110:
[----:B------:R-:W-:Y:S01]  /*2630*/  IMAD.MOV.U32 R6, RZ, RZ, 0x16 ;  /* 0x00000016ff067424 */ /* 0x000fe200078e00ff */
[----:B------:R-:W-:Y:S06]  /*2640*/  BRA `(.L_x_111) ;  /* 0x0000000000047947 */ /* 0x000fec0003800000 */
.L_x_128:
[----:B------:R-:W-:-:S07]  /*2650*/  IMAD.MOV.U32 R6, RZ, RZ, 0x17 ;  /* 0x00000017ff067424 */ /* 0x000fce00078e00ff */
.L_x_111:
[----:B------:R-:W-:Y:S05]  /*2660*/  BSYNC.RECONVERGENT B1 ;  /* 0x0000000000017941 */ /* 0x000fea0003800200 */
.L_x_104:
[----:B------:R-:W-:-:S05]  /*2670*/  SHF.R.U32.HI R15, RZ, 0x1, R16 ;  /* 0x00000001ff0f7819 */ /* 0x000fca0000011610 */
[----:B------:R-:W-:-:S06]  /*2680*/  IMAD.WIDE.U32 R18, R15, 0x8, R12 ;  /* 0x000000080f127825 */ /* 0x000fcc00078e000c */
[----:B------:R-:W2:Y:S01]  /*2690*/  LD.E.64 R18, desc[UR6][R18.64] ;  /* 0x0000000612127980 */ /* 0x000ea2000c101b00 */
[----:B------:R-:W-:Y:S01]  /*26a0*/  IMAD R21, R21, 0x1f, RZ ;  /* 0x0000001f15157824 */ /* 0x000fe200078e02ff */
[----:B------:R-:W-:Y:S01]  /*26b0*/  BSSY.RECONVERGENT B1, `(.L_x_129) ;  /* 0x0000056000017945 */ /* 0x000fe20003800200 */
[----:B------:R-:W-:-:S04]  /*26c0*/  IMAD.WIDE.U32 R6, R14, 0x1f, R6 ;  /* 0x0000001f0e067825 */ /* 0x000fc800078e0006 */
[----:B------:R-:W-:Y:S01]  /*26d0*/  IMAD.IADD R14, R7, 0x1, R21 ;  /* 0x00000001070e7824 */ /* 0x000fe200078e0215 */
[----:B--2---:R-:W-:-:S04]  /*26e0*/  ISETP.NE.U32.AND P0, PT, R18, R6, PT ;  /* 0x000000061200720c */ /* 0x004fc80003f05070 */
[----:B------:R-:W-:-:S13]  /*26f0*/  ISETP.NE.AND.EX P0, PT, R19, R14, PT, P0 ;  /* 0x0000000e1300720c */ /* 0x000fda0003f05300 */
[----:B------:R-:W-:Y:S05]  /*2700*/  @!P0 BRA `(.L_x_130) ;  /* 0x0000000000408947 */ /* 0x000fea0003800000 */
[----:B------:R-:W-:Y:S02]  /*2710*/  IMAD.MOV.U32 R4, RZ, RZ, RZ ;  /* 0x000000ffff047224 */ /* 0x000fe400078e00ff */
[----:B------:R-:W-:-:S07]  /*2720*/  IMAD.MOV.U32 R21, RZ, RZ, R16 ;  /* 0x000000ffff157224 */ /* 0x000fce00078e0010 */
.L_x_132:
[----:B------:R-:W-:Y:S01]  /*2730*/  ISETP.GE.U32.AND P0, PT, R18, R6, PT ;  /* 0x000000061200720c */ /* 0x000fe20003f06070 */
[----:B------:R-:W-:-:S03]  /*2740*/  IMAD.MOV.U32 R27, RZ, RZ, R0 ;  /* 0x000000ffff1b7224 */ /* 0x000fc600078e0000 */
[----:B------:R-:W-:-:S13]  /*2750*/  ISETP.GE.U32.AND.EX P0, PT, R19, R14, PT, P0 ;  /* 0x0000000e1300720c */ /* 0x000fda0003f06100 */
[C---:B------:R-:W-:Y:S02]  /*2760*/  @!P0 VIADD R4, R15.reuse, 0x1 ;  /* 0x000000010f048836 */ /* 0x040fe40000000000 */
[----:B------:R-:W-:-:S05]  /*2770*/  @P0 VIADD R21, R15, 0xffffffff ;  /* 0xffffffff0f150836 */ /* 0x000fca0000000000 */
[----:B------:R-:W-:-:S13]  /*2780*/  ISETP.GT.AND P0, PT, R4, R21, PT ;  /* 0x000000150400720c */ /* 0x000fda0003f04270 */
[----:B------:R-:W-:Y:S05]  /*2790*/  @P0 BRA `(.L_x_131) ;  /* 0x00000004001c0947 */ /* 0x000fea0003800000 */
[----:B------:R-:W-:-:S05]  /*27a0*/  IMAD.IADD R15, R4, 0x1, R21 ;  /* 0x00000001040f7824 */ /* 0x000fca00078e0215 */
[----:B------:R-:W-:-:S05]  /*27b0*/  SHF.R.U32.HI R15, RZ, 0x1, R15 ;  /* 0x00000001ff0f7819 */ /* 0x000fca000001160f */
[----:B------:R-:W-:-:S06]  /*27c0*/  IMAD.WIDE.U32 R18, R15, 0x8, R12 ;  /* 0x000000080f127825 */ /* 0x000fcc00078e000c */
[----:B------:R-:W2:Y:S02]  /*27d0*/  LD.E.64 R18, desc[UR6][R18.64] ;  /* 0x0000000612127980 */ /* 0x000ea4000c101b00 */
[----:B--2---:R-:W-:-:S04]  /*27e0*/  ISETP.NE.U32.AND P0, PT, R18, R6, PT ;  /* 0x000000061200720c */ /* 0x004fc80003f05070 */
[----:B------:R-:W-:-:S13]  /*27f0*/  ISETP.NE.AND.EX P0, PT, R19, R14, PT, P0 ;  /* 0x0000000e1300720c */ /* 0x000fda0003f05300 */
[----:B------:R-:W-:Y:S05]  /*2800*/  @P0 BRA `(.L_x_132) ;  /* 0xfffffffc00c80947 */ /* 0x000fea000383ffff */
.L_x_130:
[----:B------:R-:W1:Y:S02]  /*2810*/  LDC.64 R24, c[0x0][0x398] ;  /* 0x0000e600ff187b82 */ /* 0x000e640000000a00 */
[----:B-1----:R-:W2:Y:S02]  /*2820*/  LDG.E.64 R6, desc[UR6][R24.64+0x18] ;  /* 0x0000180618067981 */ /* 0x002ea4000c1e1b00 */
[----:B--2---:R-:W-:Y:S02]  /*2830*/  IMAD.WIDE.U32 R18, R15, 0x4, R6 ;  /* 0x000000040f127825 */ /* 0x004fe400078e0006 */
[----:B------:R-:W2:Y:S04]  /*2840*/  LDG.E.64 R6, desc[UR6][R24.64+0x10] ;  /* 0x0000100618067981 */ /* 0x000ea8000c1e1b00 */
[----:B------:R-:W3:Y:S01]  /*2850*/  LD.E R18, desc[UR6][R18.64] ;  /* 0x0000000612127980 */ /* 0x000ee2000c101900 */
[----:B------:R-:W-:Y:S01]  /*2860*/  ISETP.GT.AND P0, PT, R0, 0x63, PT ;  /* 0x000000630000780c */ /* 0x000fe20003f04270 */
[----:B------:R-:W-:-:S03]  /*2870*/  IMAD.MOV.U32 R27, RZ, RZ, R0 ;  /* 0x000000ffff1b7224 */ /* 0x000fc600078e0000 */
[----:B---3--:R-:W-:Y:S01]  /*2880*/  ISETP.EQ.OR P0, PT, R18, RZ, P0 ;  /* 0x000000ff1200720c */ /* 0x008fe20000702670 */
[----:B--2---:R-:W-:-:S12]  /*2890*/  IMAD.WIDE.U32 R20, R15, 0x4, R6 ;  /* 0x000000040f147825 */ /* 0x004fd800078e0006 */
[----:B------:R-:W-:Y:S05]  /*28a0*/  @P0 BRA `(.L_x_131) ;  /* 0x0000000000d80947 */ /* 0x000fea0003800000 */
[----:B------:R-:W2:Y:S04]  /*28b0*/  LD.E R21, desc[UR6][R20.64] ;  /* 0x0000000614157980 */ /* 0x000ea8000c101900 */
[----:B------:R-:W2:Y:S02]  /*28c0*/  LDG.E.64 R14, desc[UR6][R24.64+0x20] ;  /* 0x00002006180e7981 */ /* 0x000ea4000c1e1b00 */
[----:B--2---:R-:W-:-:S06]  /*28d0*/  IMAD.WIDE.U32 R22, R21, 0x4, R14 ;  /* 0x0000000415167825 */ /* 0x004fcc00078e000e */
[----:B------:R-:W2:Y:S01]  /*28e0*/  LD.E R22, desc[UR6][R22.64] ;  /* 0x0000000616167980 */ /* 0x000ea2000c101900 */
[C---:B------:R-:W-:Y:S01]  /*28f0*/  LEA R19, R0.reuse, UR11, 0x4 ;  /* 0x0000000b00137c11 */ /* 0x040fe2000f8e20ff */
[----:B------:R-:W-:Y:S01]  /*2900*/  IMAD.MOV.U32 R7, RZ, RZ, 0x41200000 ;  /* 0x41200000ff077424 */ /* 0x000fe200078e00ff */
[C---:B------:R-:W-:Y:S01]  /*2910*/  ISETP.GT.AND P0, PT, R0.reuse, 0x62, PT ;  /* 0x000000620000780c */ /* 0x040fe20003f04270 */
[----:B------:R-:W-:-:S03]  /*2920*/  VIADD R27, R0, 0x1 ;  /* 0x00000001001b7836 */ /* 0x000fc60000000000 */
[----:B------:R-:W-:Y:S02]  /*2930*/  ISETP.LT.U32.OR P0, PT, R18, 0x2, P0 ;  /* 0x000000021200780c */ /* 0x000fe40000701470 */
[----:B--2---:R-:W-:Y:S02]  /*2940*/  SHF.R.U32.HI R4, RZ, 0x10, R22 ;  /* 0x00000010ff047819 */ /* 0x004fe40000011616 */
[----:B------:R-:W-:-:S05]  /*2950*/  LOP3.LUT R6, R22, 0xffff, RZ, 0xc0, !PT ;  /* 0x0000ffff16067812 */ /* 0x000fca00078ec0ff */
[----:B------:R1:W-:Y:S04]  /*2960*/  STL.128 [R19], R4 ;  /* 0x0000000413007387 */ /* 0x0003e80000100c00 */
[----:B------:R-:W-:Y:S05]  /*2970*/  @P0 BRA `(.L_x_131) ;  /* 0x0000000000a40947 */ /* 0x000fea0003800000 */
[----:B------:R-:W-:-:S04]  /*2980*/  VIADD R23, R21, 0x1 ;  /* 0x0000000115177836 */ /* 0x000fc80000000000 */
[----:B------:R-:W-:-:S06]  /*2990*/  IMAD.WIDE.U32 R22, R23, 0x4, R14 ;  /* 0x0000000417167825 */ /* 0x000fcc00078e000e */
[----:B------:R-:W2:Y:S01]  /*29a0*/  LD.E R22, desc[UR6][R22.64] ;  /* 0x0000000616167980 */ /* 0x000ea2000c101900 */
[----:B-1----:R-:W-:Y:S01]  /*29b0*/  IMAD.MOV.U32 R7, RZ, RZ, 0x41200000 ;  /* 0x41200000ff077424 */ /* 0x002fe200078e00ff */
[C---:B------:R-:W-:Y:S01]  /*29c0*/  ISETP.GT.AND P0, PT, R0.reuse, 0x61, PT ;  /* 0x000000610000780c */ /* 0x040fe20003f04270 */
[----:B------:R-:W-:-:S03]  /*29d0*/  VIADD R27, R0, 0x2 ;  /* 0x00000002001b7836 */ /* 0x000fc60000000000 */
[----:B------:R-:W-:Y:S02]  /*29e0*/  ISETP.LT.U32.OR P0, PT, R18, 0x3, P0 ;  /* 0x000000031200780c */ /* 0x000fe40000701470 */
[----:B--2---:R-:W-:Y:S02]  /*29f0*/  SHF.R.U32.HI R4, RZ, 0x10, R22 ;  /* 0x00000010ff047819 */ /* 0x004fe40000011616 */
[----:B------:R-:W-:-:S05]  /*2a00*/  LOP3.LUT R6, R22, 0xffff, RZ, 0xc0, !PT ;  /* 0x0000ffff16067812 */ /* 0x000fca00078ec0ff */
[----:B------:R2:W-:Y:S04]  /*2a10*/  STL.128 [R19+0x10], R4 ;  /* 0x0000100413007387 */ /* 0x0005e80000100c00 */
[----:B------:R-:W-:Y:S05]  /*2a20*/  @P0 BRA `(.L_x_131) ;  /* 0x0000000000780947 */ /* 0x000fea0003800000 */
[----:B------:R-:W-:-:S04]  /*2a30*/  VIADD R23, R21, 0x2 ;  /* 0x0000000215177836 */ /* 0x000fc80000000000 */
[----:B------:R-:W-:-:S06]  /*2a40*/  IMAD.WIDE.U32 R22, R23, 0x4, R14 ;  /* 0x0000000417167825 */ /* 0x000fcc00078e000e */
[----:B------:R-:W3:Y:S01]  /*2a50*/  LD.E R22, desc[UR6][R22.64] ;  /* 0x0000000616167980 */ /* 0x000ee2000c101900 */
[----:B--2---:R-:W-:Y:S01]  /*2a60*/  IMAD.MOV.U32 R7, RZ, RZ, 0x41200000 ;  /* 0x41200000ff077424 */ /* 0x004fe200078e00ff */
[C---:B------:R-:W-:Y:S01]  /*2a70*/  ISETP.GT.AND P0, PT, R0.reuse, 0x60, PT ;  /* 0x000000600000780c */ /* 0x040fe20003f04270 */
[----:B------:R-:W-:-:S03]  /*2a80*/  VIADD R27, R0, 0x3 ;  /* 0x00000003001b7836 */ /* 0x000fc60000000000 */
[----:B------:R-:W-:Y:S02]  /*2a90*/  ISETP.LT.U32.OR P0, PT, R18, 0x4, P0 ;  /* 0x000000041200780c */ /* 0x000fe40000701470 */
[----:B---3--:R-:W-:Y:S02]  /*2aa0*/  SHF.R.U32.HI R4, RZ, 0x10, R22 ;  /* 0x00000010ff047819 */ /* 0x008fe40000011616 */
[----:B------:R-:W-:-:S05]  /*2ab0*/  LOP3.LUT R6, R22, 0xffff, RZ, 0xc0, !PT ;  /* 0x0000ffff16067812 */ /* 0x000fca00078ec0ff */
[----:B------:R3:W-:Y:S04]  /*2ac0*/  STL.128 [R19+0x20], R4 ;  /* 0x0000200413007387 */ /* 0x0007e80000100c00 */
[----:B------:R-:W-:Y:S05]  /*2ad0*/  @P0 BRA `(.L_x_131) ;  /* 0x00000000004c0947 */ /* 0x000fea0003800000 */
[----:B------:R-:W-:-:S04]  /*2ae0*/  VIADD R23, R21, 0x3 ;  /* 0x0000000315177836 */ /* 0x000fc80000000000 */
[----:B------:R-:W-:-:S06]  /*2af0*/  IMAD.WIDE.U32 R22, R23, 0x4, R14 ;  /* 0x0000000417167825 */ /* 0x000fcc00078e000e */
[----:B------:R-:W2:Y:S01]  /*2b00*/  LD.E R22, desc[UR6][R22.64] ;  /* 0x0000000616167980 */ /* 0x000ea2000c101900 */
[----:B---3--:R-:W-:Y:S01]  /*2b10*/  IMAD.MOV.U32 R7, RZ, RZ, 0x41200000 ;  /* 0x41200000ff077424 */ /* 0x008fe200078e00ff */
        /* <DEDUP_REMOVED lines=9> */
[----:B------:R-:W2:Y:S01]  /*2bb0*/  LD.E R14, desc[UR6][R14.64] ;  /* 0x000000060e0e7980 */ /* 0x000ea2000c101900 */
[----:B----4-:R-:W-:Y:S02]  /*2bc0*/  IMAD.MOV.U32 R7, RZ, RZ, 0x41200000 ;  /* 0x41200000ff077424 */ /* 0x010fe400078e00ff */
[----:B------:R-:W-:Y:S01]  /*2bd0*/  VIADD R27, R0, 0x5 ;  /* 0x00000005001b7836 */ /* 0x000fe20000000000 */
[----:B--2---:R-:W-:Y:S02]  /*2be0*/  SHF.R.U32.HI R4, RZ, 0x10, R14 ;  /* 0x00000010ff047819 */ /* 0x004fe4000001160e */
[----:B------:R-:W-:-:S05]  /*2bf0*/  LOP3.LUT R6, R14, 0xffff, RZ, 0xc0, !PT ;  /* 0x0000ffff0e067812 */ /* 0x000fca00078ec0ff */
[----:B------:R1:W-:Y:S02]  /*2c00*/  STL.128 [R19+0x40], R4 ;  /* 0x0000400413007387 */ /* 0x0003e40000100c00 */
.L_x_131:
[----:B------:R-:W-:Y:S05]  /*2c10*/  BSYNC.RECONVERGENT B1 ;  /* 0x0000000000017941 */ /* 0x000fea0003800200 */
.L_x_129:
[----:B------:R-:W-:Y:S01]  /*2c20*/  VIADD R0, R5, 0x6 ;  /* 0x0000000605007836 */ /* 0x000fe20000000000 */
[----:B------:R-:W-:Y:S01]  /*2c30*/  ISETP.LT.AND P2, PT, R27, 0x64, PT ;  /* 0x000000641b00780c */ /* 0x000fe20003f41270 */
[----:B-1234-:R-:W-:-:S03]  /*2c40*/  VIADD R5, R5, 0x1 ;  /* 0x0000000105057836 */ /* 0x01efc60000000000 */
[----:B------:R-:W-:-:S13]  /*2c50*/  ISETP.GT.U32.AND P0, PT, R0, R17, PT ;  /* 0x000000110000720c */ /* 0x000fda0003f04070 */
[----:B------:R-:W-:Y:S05]  /*2c60*/  @!P0 BRA P2, `(.L_x_133) ;  /* 0xffffffd400b88947 */ /* 0x000fea000103ffff */
[----:B------:R-:W-:Y:S05]  /*2c70*/  BSYNC.RECONVERGENT B0 ;  /* 0x0000000000007941 */ /* 0x000fea0003800200 */
.L_x_3:
[----:B------:R-:W1:Y:S02]  /*2c80*/  LDCU UR4, c[0x0][0x3b0] ;  /* 0x00007600ff0477ac */ /* 0x000e640008000800 */
[----:B-1----:R-:W-:-:S04]  /*2c90*/  ISETP.GE.U32.AND P0, PT, R3, UR4, PT ;  /* 0x0000000403007c0c */ /* 0x002fc8000bf06070 */
[----:B------:R-:W-:-:S13]  /*2ca0*/  ISETP.LT.OR P0, PT, R27, 0x1, P0 ;  /* 0x000000011b00780c */ /* 0x000fda0000701670 */
[----:B------:R-:W-:Y:S05]  /*2cb0*/  @P0 BRA `(.L_x_2) ;  /* 0x0000009800000947 */ /* 0x000fea0003800000 */
[----:B------:R-:W-:-:S07]  /*2cc0*/  IMAD.MOV.U32 R26, RZ, RZ, RZ ;  /* 0x000000ffff1a7224 */ /* 0x000fce00078e00ff */
.L_x_581:
[----:B-1----:R-:W-:-:S06]  /*2cd0*/  LEA R25, R26, UR11, 0x4 ;  /* 0x0000000b1a197c11 */ /* 0x002fcc000f8e20ff */
[----:B------:R-:W2:Y:S01]  /*2ce0*/  LDL R25, [R25] ;  /* 0x0000000019197983 */ /* 0x000ea20000100800 */
[----:B------:R-:W-:Y:S01]  /*2cf0*/  BSSY.RECONVERGENT B2, `(.L_x_134) ;  /* 0x0000977000027945 */ /* 0x000fe20003800200 */
[----:B--2---:R-:W-:-:S13]  /*2d00*/  ISETP.NE.AND P0, PT, R25, -0x1, PT ;  /* 0xffffffff1900780c */ /* 0x004fda0003f05270 */
[----:B0----5:R-:W-:Y:S05]  /*2d10*/  @!P0 BRA `(.L_x_135) ;  /* 0x0000009400d08947 */ /* 0x021fea0003800000 */
[----:B------:R-:W-:Y:S01]  /*2d20*/  BSSY.RECONVERGENT B0, `(.L_x_136) ;  /* 0x0000011000007945 */ /* 0x000fe20003800200 */
[----:B------:R-:W-:Y:S02]  /*2d30*/  IMAD.MOV.U32 R10, RZ, RZ, RZ ;  /* 0x000000ffff0a7224 */ /* 0x000fe400078e00ff */
[----:B------:R-:W-:-:S07]  /*2d40*/  IMAD.MOV.U32 R0, RZ, RZ, R26 ;  /* 0x000000ffff007224 */ /* 0x000fce00078e001a */
.L_x_137:
[----:B------:R-:W-:-:S05]  /*2d50*/  LEA R2, R0, UR11, 0x4 ;  /* 0x0000000b00027c11 */ /* 0x000fca000f8e20ff */
[----:B------:R-:W2:Y:S01]  /*2d60*/  LDL.128 R4, [R2] ;  /* 0x0000000002047983 */ /* 0x000ea20000100c00 */
[----:B------:R-:W-:Y:S01]  /*2d70*/  VIADD R0, R0, 0x1 ;  /* 0x0000000100007836 */ /* 0x000fe20000000000 */
[----:B--2---:R-:W-:-:S13]  /*2d80*/  ISETP.NE.AND P0, PT, R4, R25, PT ;  /* 0x000000190400720c */ /* 0x004fda0003f05270 */
[C---:B0-----:R-:W-:Y:S01]  /*2d90*/  @!P0 VIADD R8, R10.reuse, 0x1 ;  /* 0x000000010a088836 */ /* 0x041fe20000000000 */
[----:B------:R-:W-:Y:S01]  /*2da0*/  @!P0 LEA R9, R10, UR5, 0x4 ;  /* 0x000000050a098c11 */ /* 0x000fe2000f8e20ff */
[----:B------:R-:W-:Y:S02]  /*2db0*/  @!P0 IMAD.MOV.U32 R4, RZ, RZ, R25 ;  /* 0x000000ffff048224 */ /* 0x000fe400078e0019 */
[----:B------:R-:W-:Y:S02]  /*2dc0*/  @!P0 IMAD.MOV.U32 R11, RZ, RZ, -0x1 ;  /* 0xffffffffff0b8424 */ /* 0x000fe400078e00ff */
[----:B------:R-:W-:Y:S01]  /*2dd0*/  @!P0 IMAD.MOV.U32 R10, RZ, RZ, R8 ;  /* 0x000000ffff0a8224 */ /* 0x000fe200078e0008 */
[----:B------:R1:W-:Y:S04]  /*2de0*/  @!P0 STL.128 [R9], R4 ;  /* 0x0000000409008387 */ /* 0x0003e80000100c00 */
[----:B------:R1:W-:Y:S01]  /*2df0*/  @!P0 STL [R2], R11 ;  /* 0x0000000b02008387 */ /* 0x0003e20000100800 */
[----:B------:R-:W-:-:S02]  /*2e00*/  ISETP.GE.AND P0, PT, R0, R27, PT ;  /* 0x0000001b0000720c */ /* 0x000fc40003f06270 */
[----:B------:R-:W-:-:S13]  /*2e10*/  ISETP.LT.AND P2, PT, R10, 0x14, PT ;  /* 0x000000140a00780c */ /* 0x000fda0003f41270 */
[----:B-1----:R-:W-:Y:S05]  /*2e20*/  @!P0 BRA P2, `(.L_x_137) ;  /* 0xfffffffc00c88947 */ /* 0x002fea000103ffff */
[----:B------:R-:W-:Y:S05]  /*2e30*/  BSYNC.RECONVERGENT B0 ;  /* 0x0000000000007941 */ /* 0x000fea0003800200 */
.L_x_136:
[----:B------:R-:W-:-:S13]  /*2e40*/  ISETP.GE.AND P0, PT, R10, 0x2, PT ;  /* 0x000000020a00780c */ /* 0x000fda0003f06270 */
[----:B------:R-:W-:Y:S05]  /*2e50*/  @!P0 BRA `(.L_x_135) ;  /* 0x0000009400808947 */ /* 0x000fea0003800000 */
[----:B------:R-:W2:Y:S04]  /*2e60*/  LDL R17, [R1+0x2d54] ;  /* 0x002d540001117983 */ /* 0x000ea80000100800 */
[----:B------:R-:W3:Y:S01]  /*2e70*/  LDL R7, [R1+0x2d58] ;  /* 0x002d580001077983 */ /* 0x000ee20000100800 */
[----:B------:R-:W-:Y:S01]  /*2e80*/  VIADD R0, R10, 0xfffffffe ;  /* 0xfffffffe0a007836 */ /* 0x000fe20000000000 */
[----:B------:R-:W-:Y:S01]  /*2e90*/  BSSY.RECONVERGENT B0, `(.L_x_138) ;  /* 0x0000061000007945 */ /* 0x000fe20003800200 */
[----:B------:R-:W-:-:S03]  /*2ea0*/  IMAD.MOV.U32 R5, RZ, RZ, 0x1 ;  /* 0x00000001ff057424 */ /* 0x000fc600078e00ff */
[----:B------:R-:W-:Y:S01]  /*2eb0*/  ISETP.GE.U32.AND P0, PT, R0, 0xf, PT ;  /* 0x0000000f0000780c */ /* 0x000fe20003f06070 */
[----:B------:R-:W-:-:S05]  /*2ec0*/  VIADD R0, R10, 0xffffffff ;  /* 0xffffffff0a007836 */ /* 0x000fca0000000000 */
[----:B------:R-:W-:Y:S01]  /*2ed0*/  LOP3.LUT R2, R0, 0xf, RZ, 0xc0, !PT ;  /* 0x0000000f00027812 */ /* 0x000fe200078ec0ff */
[----:B--2---:R-:W-:Y:S02]  /*2ee0*/  VIADD R4, R17, 0x5 ;  /* 0x0000000511047836 */ /* 0x004fe40000000000 */
[----:B---3--:R-:W-:-:S04]  /*2ef0*/  VIADD R6, R7, 0x5 ;  /* 0x0000000507067836 */ /* 0x008fc80000000000 */
[----:B------:R-:W-:Y:S05]  /*2f00*/  @!P0 BRA `(.L_x_139) ;  /* 0x0000000400648947 */ /* 0x000fea0003800000 */
[----:B------:R-:W-:Y:S01]  /*2f10*/  BSSY.RECONVERGENT B1, `(.L_x_139) ;  /* 0x0000058000017945 */ /* 0x000fe20003800200 */
[----:B------:R-:W-:Y:S01]  /*2f20*/  LOP3.LUT R9, R0, 0xfffffff0, RZ, 0xc0, !PT ;  /* 0xfffffff000097812 */ /* 0x000fe200078ec0ff */
[----:B------:R-:W-:-:S07]  /*2f30*/  IMAD.MOV.U32 R5, RZ, RZ, 0x1 ;  /* 0x00000001ff057424 */ /* 0x000fce00078e00ff */
.L_x_140:
[----:B------:R-:W-:-:S05]  /*2f40*/  LEA R8, R5, UR5, 0x4 ;  /* 0x0000000505087c11 */ /* 0x000fca000f8e20ff */
[----:B------:R-:W2:Y:S04]  /*2f50*/  LDL R37, [R8+0x4] ;  /* 0x0000040008257983 */ /* 0x000ea80000100800 */
[----:B------:R-:W3:Y:S04]  /*2f60*/  LDL R36, [R8+0x14] ;  /* 0x0000140008247983 */ /* 0x000ee80000100800 */
[----:B------:R-:W4:Y:S04]  /*2f70*/  LDL R31, [R8+0x8] ;  /* 0x00000800081f7983 */ /* 0x000f280000100800 */
[----:B------:R-:W5:Y:S04]  /*2f80*/  LDL R38, [R8+0x18] ;  /* 0x0000180008267983 */ /* 0x000f680000100800 */
        /* <DEDUP_REMOVED lines=15> */
[----:B------:R-:W5:Y:S01]  /*3080*/  LDL R43, [R8+0xe4] ;  /* 0x0000e400082b7983 */ /* 0x000f620000100800 */
[----:B--2---:R-:W-:-:S02]  /*3090*/  VIADDMNMX.U32 R4, R37, 0x5, R4, !PT ;  /* 0x0000000525047846 */ /* 0x004fc40007800004 */
[----:B---3--:R-:W-:Y:S02]  /*30a0*/  VIMNMX3.U32 R37, R17, R37, R36, PT ;  /* 0x000000251125720f */ /* 0x008fe40003800024 */
[----:B------:R-:W2:Y:S01]  /*30b0*/  LDL R17, [R8+0x98] ;  /* 0x0000980008117983 */ /* 0x000ea20000100800 */
[----:B------:R-:W-:Y:S02]  /*30c0*/  VIADDMNMX.U32 R39, R36, 0x5, R4, !PT ;  /* 0x0000000524277846 */ /* 0x000fe40007800004 */
[----:B----4-:R-:W-:Y:S01]  /*30d0*/  VIADDMNMX.U32 R33, R31, 0x5, R6, !PT ;  /* 0x000000051f217846 */ /* 0x010fe20007800006 */
[----:B------:R-:W3:Y:S01]  /*30e0*/  LDL R4, [R8+0xa4] ;  /* 0x0000a40008047983 */ /* 0x000ee20000100800 */
[----:B-----5:R-:W-:-:S03]  /*30f0*/  VIMNMX3.U32 R36, R7, R31, R38, PT ;  /* 0x0000001f0724720f */ /* 0x020fc60003800026 */
[----:B------:R-:W4:Y:S01]  /*3100*/  LDL R6, [R8+0xa8] ;  /* 0x0000a80008067983 */ /* 0x000f220000100800 */
[----:B------:R-:W-:-:S03]  /*3110*/  VIADDMNMX.U32 R41, R38, 0x5, R33, !PT ;  /* 0x0000000526297846 */ /* 0x000fc60007800021 */
[----:B------:R-:W5:Y:S01]  /*3120*/  LDL R31, [R8+0xb4] ;  /* 0x0000b400081f7983 */ /* 0x000f620000100800 */
[----:B------:R-:W-:-:S03]  /*3130*/  VIADDMNMX.U32 R38, R34, 0x5, R39, !PT ;  /* 0x0000000522267846 */ /* 0x000fc60007800027 */
[----:B------:R-:W5:Y:S01]  /*3140*/  LDL R7, [R8+0xb8] ;  /* 0x0000b80008077983 */ /* 0x000f620000100800 */
[----:B------:R-:W-:-:S03]  /*3150*/  VIMNMX3.U32 R37, R37, R34, R35, PT ;  /* 0x000000222525720f */ /* 0x000fc60003800023 */
[----:B------:R-:W5:Y:S01]  /*3160*/  LDL R33, [R8+0xc4] ;  /* 0x0000c40008217983 */ /* 0x000f620000100800 */
[----:B------:R-:W-:-:S03]  /*3170*/  VIADDMNMX.U32 R35, R35, 0x5, R38, !PT ;  /* 0x0000000523237846 */ /* 0x000fc60007800026 */
[----:B------:R-:W5:Y:S04]  /*3180*/  LDL R34, [R8+0xc8] ;  /* 0x0000c80008227983 */ /* 0x000f680000100800 */
[----:B------:R-:W5:Y:S01]  /*3190*/  LDL R38, [R8+0xd4] ;  /* 0x0000d40008267983 */ /* 0x000f620000100800 */
[----:B------:R-:W-:-:S03]  /*31a0*/  VIADDMNMX.U32 R42, R24, 0x5, R41, !PT ;  /* 0x00000005182a7846 */ /* 0x000fc60007800029 */
[----:B------:R-:W5:Y:S01]  /*31b0*/  LDL R39, [R8+0xd8] ;  /* 0x0000d80008277983 */ /* 0x000f620000100800 */
[----:B------:R-:W-:-:S03]  /*31c0*/  VIMNMX3.U32 R40, R36, R24, R11, PT ;  /* 0x000000182428720f */ /* 0x000fc6000380000b */
[----:B------:R-:W5:Y:S04]  /*31d0*/  LDL R24, [R8+0xe8] ;  /* 0x0000e80008187983 */ /* 0x000f680000100800 */
[----:B------:R-:W5:Y:S04]  /*31e0*/  LDL R36, [R8+0xf4] ;  /* 0x0000f40008247983 */ /* 0x000f680000100800 */
[----:B------:R0:W5:Y:S01]  /*31f0*/  LDL R41, [R8+0xf8] ;  /* 0x0000f80008297983 */ /* 0x0001620000100800 */
[----:B------:R-:W-:Y:S02]  /*3200*/  VIADDMNMX.U32 R11, R11, 0x5, R42, !PT ;  /* 0x000000050b0b7846 */ /* 0x000fe4000780002a */
[----:B------:R-:W-:-:S02]  /*3210*/  VIADDMNMX.U32 R42, R18, 0x5, R35, !PT ;  /* 0x00000005122a7846 */ /* 0x000fc40007800023 */
[----:B------:R-:W-:Y:S02]  /*3220*/  VIMNMX3.U32 R37, R37, R18, R21, PT ;  /* 0x000000122525720f */ /* 0x000fe40003800015 */
[----:B------:R-:W-:Y:S02]  /*3230*/  VIADDMNMX.U32 R18, R22, 0x5, R11, !PT ;  /* 0x0000000516127846 */ /* 0x000fe4000780000b */
[----:B------:R-:W-:Y:S02]  /*3240*/  VIADDMNMX.U32 R21, R21, 0x5, R42, !PT ;  /* 0x0000000515157846 */ /* 0x000fe4000780002a */
[----:B------:R-:W-:Y:S02]  /*3250*/  VIADDMNMX.U32 R18, R15, 0x5, R18, !PT ;  /* 0x000000050f127846 */ /* 0x000fe40007800012 */
[----:B------:R-:W-:Y:S02]  /*3260*/  VIADDMNMX.U32 R42, R20, 0x5, R21, !PT ;  /* 0x00000005142a7846 */ /* 0x000fe40007800015 */
[----:B------:R-:W-:-:S02]  /*3270*/  VIADDMNMX.U32 R11, R19, 0x5, R18, !PT ;  /* 0x00000005130b7846 */ /* 0x000fc40007800012 */
[----:B------:R-:W-:Y:S02]  /*3280*/  VIADDMNMX.U32 R21, R13, 0x5, R42, !PT ;  /* 0x000000050d157846 */ /* 0x000fe4000780002a */
[----:B------:R-:W-:Y:S02]  /*3290*/  VIADDMNMX.U32 R11, R12, 0x5, R11, !PT ;  /* 0x000000050c0b7846 */ /* 0x000fe4000780000b */
[----:B0-----:R-:W-:Y:S02]  /*32a0*/  VIADDMNMX.U32 R8, R16, 0x5, R21, !PT ;  /* 0x0000000510087846 */ /* 0x001fe40007800015 */
[----:B------:R-:W-:Y:S02]  /*32b0*/  VIADDMNMX.U32 R18, R14, 0x5, R11, !PT ;  /* 0x000000050e127846 */ /* 0x000fe4000780000b */
[----:B------:R-:W-:Y:S02]  /*32c0*/  VIADDMNMX.U32 R11, R23, 0x5, R8, !PT ;  /* 0x00000005170b7846 */ /* 0x000fe40007800008 */
[----:B------:R-:W-:Y:S01]  /*32d0*/  VIMNMX3.U32 R40, R40, R22, R15, PT ;  /* 0x000000162828720f */ /* 0x000fe2000380000f */
[----:B------:R-:W-:Y:S01]  /*32e0*/  VIADD R42, R5, 0xf ;  /* 0x0000000f052a7836 */ /* 0x000fe20000000000 */
[----:B------:R-:W-:-:S02]  /*32f0*/  VIMNMX3.U32 R37, R37, R20, R13, PT ;  /* 0x000000142525720f */ /* 0x000fc4000380000d */
[----:B------:R-:W-:Y:S02]  /*3300*/  VIMNMX3.U32 R40, R40, R19, R12, PT ;  /* 0x000000132828720f */ /* 0x000fe4000380000c */
[----:B------:R-:W-:Y:S02]  /*3310*/  VIMNMX3.U32 R37, R37, R16, R23, PT ;  /* 0x000000102525720f */ /* 0x000fe40003800017 */
[----:B------:R-:W-:Y:S01]  /*3320*/  ISETP.NE.AND P0, PT, R42, R9, PT ;  /* 0x000000092a00720c */ /* 0x000fe20003f05270 */
[----:B------:R-:W-:Y:S01]  /*3330*/  VIADD R5, R5, 0x10 ;  /* 0x0000001005057836 */ /* 0x000fe20000000000 */
[----:B--2---:R-:W-:Y:S02]  /*3340*/  VIADDMNMX.U32 R21, R17, 0x5, R18, !PT ;  /* 0x0000000511157846 */ /* 0x004fe40007800012 */
[----:B---3--:R-:W-:Y:S02]  /*3350*/  VIADDMNMX.U32 R8, R4, 0x5, R11, !PT ;  /* 0x0000000504087846 */ /* 0x008fe4000780000b */
[----:B----4-:R-:W-:-:S02]  /*3360*/  VIADDMNMX.U32 R18, R6, 0x5, R21, !PT ;  /* 0x0000000506127846 */ /* 0x010fc40007800015 */
[----:B-----5:R-:W-:Y:S02]  /*3370*/  VIADDMNMX.U32 R8, R31, 0x5, R8, !PT ;  /* 0x000000051f087846 */ /* 0x020fe40007800008 */
[----:B------:R-:W-:Y:S02]  /*3380*/  VIMNMX3.U32 R40, R40, R14, R17, PT ;  /* 0x0000000e2828720f */ /* 0x000fe40003800011 */
[----:B------:R-:W-:Y:S02]  /*3390*/  VIADDMNMX.U32 R11, R7, 0x5, R18, !PT ;  /* 0x00000005070b7846 */ /* 0x000fe40007800012 */
[----:B------:R-:W-:Y:S02]  /*33a0*/  VIMNMX3.U32 R37, R37, R4, R31, PT ;  /* 0x000000042525720f */ /* 0x000fe4000380001f */
[----:B------:R-:W-:Y:S02]  /*33b0*/  VIADDMNMX.U32 R13, R33, 0x5, R8, !PT ;  /* 0x00000005210d7846 */ /* 0x000fe40007800008 */
[----:B------:R-:W-:-:S02]  /*33c0*/  VIMNMX3.U32 R40, R40, R6, R7, PT ;  /* 0x000000062828720f */ /* 0x000fc40003800007 */
[----:B------:R-:W-:Y:S02]  /*33d0*/  VIADDMNMX.U32 R4, R34, 0x5, R11, !PT ;  /* 0x0000000522047846 */ /* 0x000fe4000780000b */
[----:B------:R-:W-:Y:S02]  /*33e0*/  VIADDMNMX.U32 R6, R38, 0x5, R13, !PT ;  /* 0x0000000526067846 */ /* 0x000fe4000780000d */
[----:B------:R-:W-:Y:S02]  /*33f0*/  VIADDMNMX.U32 R7, R39, 0x5, R4, !PT ;  /* 0x0000000527077846 */ /* 0x000fe40007800004 */
[----:B------:R-:W-:Y:S02]  /*3400*/  VIADDMNMX.U32 R11, R43, 0x5, R6, !PT ;  /* 0x000000052b0b7846 */ /* 0x000fe40007800006 */
[----:B------:R-:W-:Y:S02]  /*3410*/  VIMNMX3.U32 R37, R37, R33, R38, PT ;  /* 0x000000212525720f */ /* 0x000fe40003800026 */
[----:B------:R-:W-:-:S02]  /*3420*/  VIMNMX3.U32 R40, R40, R34, R39, PT ;  /* 0x000000222828720f */ /* 0x000fc40003800027 */
[----:B------:R-:W-:Y:S02]  /*3430*/  VIADDMNMX.U32 R6, R24, 0x5, R7, !PT ;  /* 0x0000000518067846 */ /* 0x000fe40007800007 */
[----:B------:R-:W-:Y:S02]  /*3440*/  VIMNMX3.U32 R17, R37, R43, R36, PT ;  /* 0x0000002b2511720f */ /* 0x000fe40003800024 */
[----:B------:R-:W-:Y:S02]  /*3450*/  VIADDMNMX.U32 R4, R36, 0x5, R11, !PT ;  /* 0x0000000524047846 */ /* 0x000fe4000780000b */
[----:B------:R-:W-:Y:S02]  /*3460*/  VIMNMX3.U32 R7, R40, R24, R41, PT ;  /* 0x000000182807720f */ /* 0x000fe40003800029 */
[----:B------:R-:W-:Y:S01]  /*3470*/  VIADDMNMX.U32 R6, R41, 0x5, R6, !PT ;  /* 0x0000000529067846 */ /* 0x000fe20007800006 */
[----:B------:R-:W-:Y:S06]  /*3480*/  @P0 BRA `(.L_x_140) ;  /* 0xfffffff800ac0947 */ /* 0x000fec000383ffff */
[----:B------:R-:W-:Y:S05]  /*3490*/  BSYNC.RECONVERGENT B1 ;  /* 0x0000000000017941 */ /* 0x000fea0003800200 */
.L_x_139:
[----:B------:R-:W-:Y:S05]  /*34a0*/  BSYNC.RECONVERGENT B0 ;  /* 0x0000000000007941 */ /* 0x000fea0003800200 */
.L_x_138:
[----:B------:R-:W-:Y:S01]  /*34b0*/  ISETP.NE.AND P0, PT, R2, RZ, PT ;  /* 0x000000ff0200720c */ /* 0x000fe20003f05270 */
[----:B------:R-:W-:-:S12]  /*34c0*/  BSSY.RECONVERGENT B0, `(.L_x_141) ;  /* 0x0000066000007945 */ /* 0x000fd80003800200 */
[----:B------:R-:W-:Y:S05]  /*34d0*/  @!P0 BRA `(.L_x_142) ;  /* 0x0000000400908947 */ /* 0x000fea0003800000 */
[----:B------:R-:W-:Y:S01]  /*34e0*/  ISETP.GE.U32.AND P0, PT, R2, 0x8, PT ;  /* 0x000000080200780c */ /* 0x000fe20003f06070 */
[----:B------:R-:W-:Y:S01]  /*34f0*/  BSSY.RECONVERGENT B1, `(.L_x_143) ;  /* 0x000002e000017945 */ /* 0x000fe20003800200 */
[----:B------:R-:W-:-:S04]  /*3500*/  LOP3.LUT R24, R0, 0x7, RZ, 0xc0, !PT ;  /* 0x0000000700187812 */ /* 0x000fc800078ec0ff */
[----:B------:R-:W-:-:S07]  /*3510*/  ISETP.NE.AND P2, PT, R24, RZ, PT ;  /* 0x000000ff1800720c */ /* 0x000fce0003f45270 */
[----:B------:R-:W-:Y:S06]  /*3520*/  @!P0 BRA `(.L_x_144) ;  /* 0x0000000000a88947 */ /* 0x000fec0003800000 */
        /* <DEDUP_REMOVED lines=17> */
[----:B------:R-:W-:Y:S01]  /*3640*/  VIADD R5, R5, 0x8 ;  /* 0x0000000805057836 */ /* 0x000fe20000000000 */
[----:B--2---:R-:W-:-:S02]  /*3650*/  VIADDMNMX.U32 R4, R20, 0x5, R4, !PT ;  /* 0x0000000514047846 */ /* 0x004fc40007800004 */
[----:B---3--:R-:W-:Y:S02]  /*3660*/  VIADDMNMX.U32 R6, R33, 0x5, R6, !PT ;  /* 0x0000000521067846 */ /* 0x008fe40007800006 */
[----:B----4-:R-:W-:Y:S02]  /*3670*/  VIADDMNMX.U32 R4, R21, 0x5, R4, !PT ;  /* 0x0000000515047846 */ /* 0x010fe40007800004 */
[----:B------:R-:W-:Y:S02]  /*3680*/  VIMNMX3.U32 R17, R17, R20, R21, PT ;  /* 0x000000141111720f */ /* 0x000fe40003800015 */
[----:B-----5:R-:W-:Y:S02]  /*3690*/  VIADDMNMX.U32 R23, R34, 0x5, R6, !PT ;  /* 0x0000000522177846 */ /* 0x020fe40007800006 */
[----:B------:R-:W-:Y:S02]  /*36a0*/  VIMNMX3.U32 R7, R7, R33, R34, PT ;  /* 0x000000210707720f */ /* 0x000fe40003800022 */
[----:B------:R-:W-:-:S02]  /*36b0*/  VIADDMNMX.U32 R4, R22, 0x5, R4, !PT ;  /* 0x0000000516047846 */ /* 0x000fc40007800004 */
[----:B------:R-:W-:Y:S02]  /*36c0*/  VIADDMNMX.U32 R6, R16, 0x5, R23, !PT ;  /* 0x0000000510067846 */ /* 0x000fe40007800017 */
[----:B------:R-:W-:Y:S02]  /*36d0*/  VIADDMNMX.U32 R4, R31, 0x5, R4, !PT ;  /* 0x000000051f047846 */ /* 0x000fe40007800004 */
[----:B------:R-:W-:Y:S02]  /*36e0*/  VIMNMX3.U32 R17, R17, R22, R31, PT ;  /* 0x000000161111720f */ /* 0x000fe4000380001f */
[----:B------:R-:W-:Y:S02]  /*36f0*/  VIADDMNMX.U32 R6, R19, 0x5, R6, !PT ;  /* 0x0000000513067846 */ /* 0x000fe40007800006 */
        /* <DEDUP_REMOVED lines=11> */
[----:B------:R-:W-:Y:S02]  /*37b0*/  VIMNMX3.U32 R7, R7, R9, R12, PT ;  /* 0x000000090707720f */ /* 0x000fe4000380000c */
[----:B------:R-:W-:-:S07]  /*37c0*/  VIADDMNMX.U32 R6, R12, 0x5, R13, !PT ;  /* 0x000000050c067846 */ /* 0x000fce000780000d */
.L_x_144:
[----:B------:R-:W-:Y:S05]  /*37d0*/  BSYNC.RECONVERGENT B1 ;  /* 0x0000000000017941 */ /* 0x000fea0003800200 */
.L_x_143:
        /* <DEDUP_REMOVED lines=24> */
[----:B------:R-:W-:Y:S02]  /*3960*/  VIMNMX3.U32 R17, R17, R13, R16, PT ;  /* 0x0000000d1111720f */ /* 0x000fe40003800010 */
[----:B------:R-:W-:Y:S02]  /*3970*/  VIADDMNMX.U32 R4, R16, 0x5, R4, !PT ;  /* 0x0000000510047846 */ /* 0x000fe40007800004 */
[----:B------:R-:W-:Y:S02]  /*3980*/  VIMNMX3.U32 R7, R7, R14, R15, PT ;  /* 0x0000000e0707720f */ /* 0x000fe4000380000f */
[----:B------:R-:W-:-:S07]  /*3990*/  VIADDMNMX.U32 R6, R15, 0x5, R6, !PT ;  /* 0x000000050f067846 */ /* 0x000fce0007800006 */
.L_x_146:
[----:B------:R-:W-:Y:S05]  /*39a0*/  BSYNC.RECONVERGENT B1 ;  /* 0x0000000000017941 */ /* 0x000fea0003800200 */
.L_x_145:
[----:B------:R-:W-:Y:S05]  /*39b0*/  @!P2 BRA `(.L_x_142) ;  /* 0x000000000058a947 */ /* 0x000fea0003800000 */
[----:B------:R-:W-:-:S05]  /*39c0*/  LEA R5, R5, UR5, 0x4 ;  /* 0x0000000505057c11 */ /* 0x000fca000f8e20ff */
[----:B------:R-:W2:Y:S04]  /*39d0*/  LDL R0, [R5+0x4] ;  /* 0x0000040005007983 */ /* 0x000ea80000100800 */
[----:B------:R-:W3:Y:S01]  /*39e0*/  LDL R8, [R5+0x8] ;  /* 0x0000080005087983 */ /* 0x000ee20000100800 */
[----:B------:R-:W-:Y:S02]  /*39f0*/  ISETP.NE.AND P0, PT, R2, 0x1, PT ;  /* 0x000000010200780c */ /* 0x000fe40003f05270 */
[----:B--2---:R-:W-:Y:S02]  /*3a00*/  VIMNMX.U32 R17, PT, PT, R17, R0, PT ;  /* 0x0000000011117248 */ /* 0x004fe40003fe0000 */
[----:B------:R-:W-:Y:S02]  /*3a10*/  VIADDMNMX.U32 R4, R0, 0x5, R4, !PT ;  /* 0x0000000500047846 */ /* 0x000fe40007800004 */
[----:B---3--:R-:W-:-:S02]  /*3a20*/  VIMNMX.U32 R7, PT, PT, R7, R8, PT ;  /* 0x0000000807077248 */ /* 0x008fc40003fe0000 */
[----:B------:R-:W-:-:S05]  /*3a30*/  VIADDMNMX.U32 R6, R8, 0x5, R6, !PT ;  /* 0x0000000508067846 */ /* 0x000fca0007800006 */
[----:B------:R-:W-:Y:S05]  /*3a40*/  @!P0 BRA `(.L_x_142) ;  /* 0x0000000000348947 */ /* 0x000fea0003800000 */
[----:B------:R-:W-:Y:S01]  /*3a50*/  ISETP.NE.AND P0, PT, R2, 0x2, PT ;  /* 0x000000020200780c */ /* 0x000fe20003f05270 */
[----:B------:R-:W2:Y:S04]  /*3a60*/  LDL R0, [R5+0x14] ;  /* 0x0000140005007983 */ /* 0x000ea80000100800 */
[----:B------:R-:W3:Y:S08]  /*3a70*/  LDL R8, [R5+0x18] ;  /* 0x0000180005087983 */ /* 0x000ef00000100800 */
[----:B------:R-:W4:Y:S04]  /*3a80*/  @P0 LDL R2, [R5+0x24] ;  /* 0x0000240005020983 */ /* 0x000f280000100800 */
[----:B------:R-:W5:Y:S01]  /*3a90*/  @P0 LDL R9, [R5+0x28] ;  /* 0x0000280005090983 */ /* 0x000f620000100800 */
[----:B--2---:R-:W-:-:S02]  /*3aa0*/  VIMNMX.U32 R17, PT, PT, R17, R0, PT ;  /* 0x0000000011117248 */ /* 0x004fc40003fe0000 */
[----:B------:R-:W-:Y:S02]  /*3ab0*/  VIADDMNMX.U32 R4, R0, 0x5, R4, !PT ;  /* 0x0000000500047846 */ /* 0x000fe40007800004 */
[----:B---3--:R-:W-:Y:S02]  /*3ac0*/  VIMNMX.U32 R7, PT, PT, R7, R8, PT ;  /* 0x0000000807077248 */ /* 0x008fe40003fe0000 */
[----:B------:R-:W-:Y:S02]  /*3ad0*/  VIADDMNMX.U32 R6, R8, 0x5, R6, !PT ;  /* 0x0000000508067846 */ /* 0x000fe40007800006 */
[----:B----4-:R-:W-:Y:S02]  /*3ae0*/  @P0 VIMNMX.U32 R17, PT, PT, R17, R2, PT ;  /* 0x0000000211110248 */ /* 0x010fe40003fe0000 */
[----:B------:R-:W-:Y:S02]  /*3af0*/  @P0 VIADDMNMX.U32 R4, R2, 0x5, R4, !PT ;  /* 0x0000000502040846 */ /* 0x000fe40007800004 */
[----:B-----5:R-:W-:-:S02]  /*3b00*/  @P0 VIMNMX.U32 R7, PT, PT, R7, R9, PT ;  /* 0x0000000907070248 */ /* 0x020fc40003fe0000 */
[----:B------:R-:W-:-:S07]  /*3b10*/  @P0 VIADDMNMX.U32 R6, R9, 0x5, R6, !PT ;  /* 0x0000000509060846 */ /* 0x000fce0007800006 */
.L_x_142:
[----:B------:R-:W-:Y:S05]  /*3b20*/  BSYNC.RECONVERGENT B0 ;  /* 0x0000000000007941 */ /* 0x000fea0003800200 */
.L_x_141:
[----:B------:R-:W-:-:S05]  /*3b30*/  IMAD.IADD R34, R4, 0x1, -R17 ;  /* 0x0000000104227824 */ /* 0x000fca00078e0a11 */
[----:B------:R-:W-:-:S13]  /*3b40*/  ISETP.GE.U32.AND P0, PT, R34, 0xf, PT ;  /* 0x0000000f2200780c */ /* 0x000fda0003f06070 */
[----:B------:R-:W-:Y:S05]  /*3b50*/  @!P0 BRA `(.L_x_135) ;  /* 0x0000008800408947 */ /* 0x000fea0003800000 */
[----:B------:R-:W0:Y:S01]  /*3b60*/  S2R R5, SR_TID.X ;  /* 0x0000000000057919 */ /* 0x000e220000002100 */
[----:B------:R-:W0:Y:S08]  /*3b70*/  S2UR UR4, SR_CTAID.X ;  /* 0x00000000000479c3 */ /* 0x000e300000002500 */
[----:B------:R-:W0:Y:S08]  /*3b80*/  LDC R0, c[0x0][0x360] ;  /* 0x0000d800ff007b82 */ /* 0x000e300000000800 */
[----:B------:R-:W1:Y:S01]  /*3b90*/  LDC.64 R8, c[0x0][0x380] ;  /* 0x0000e000ff087b82 */ /* 0x000e620000000a00 */
[----:B0-----:R-:W-:-:S04]  /*3ba0*/  IMAD R0, R0, UR4, R5 ;  /* 0x0000000400007c24 */ /* 0x001fc8000f8e0205 */
[----:B------:R-:W-:-:S05]  /*3bb0*/  IMAD R5, R0, 0x6, RZ ;  /* 0x0000000600057824 */ /* 0x000fca00078e02ff */
[----:B------:R-:W-:-:S04]  /*3bc0*/  IADD3 R11, P0, PT, R5, R28, RZ ;  /* 0x0000001c050b7210 */ /* 0x000fc80007f1e0ff */
[----:B------:R-:W-:Y:S01]  /*3bd0*/  LEA.HI.X.SX32 R5, R5, RZ, 0x1, P0 ;  /* 0x000000ff05057211 */ /* 0x000fe200000f0eff */
[----:B-1----:R-:W-:-:S04]  /*3be0*/  IMAD.WIDE.U32 R8, R11, 0xce, R8 ;  /* 0x000000ce0b087825 */ /* 0x002fc800078e0008 */
[----:B------:R-:W-:Y:S02]  /*3bf0*/  IMAD R5, R5, 0xce, RZ ;  /* 0x000000ce05057824 */ /* 0x000fe400078e02ff */
[----:B------:R-:W-:Y:S02]  /*3c00*/  IMAD.MOV.U32 R4, RZ, RZ, R8 ;  /* 0x000000ffff047224 */ /* 0x000fe400078e0008 */
[----:B------:R-:W-:-:S05]  /*3c10*/  IMAD.IADD R5, R9, 0x1, R5 ;  /* 0x0000000109057824 */ /* 0x000fca00078e0205 */
[----:B------:R-:W2:Y:S01]  /*3c20*/  LDG.E.U16 R19, desc[UR6][R4.64+0xc8] ;  /* 0x0000c80604137981 */ /* 0x000ea2000c1e1500 */
[----:B------:R-:W-:-:S04]  /*3c30*/  IADD3 R6, PT, PT, -R6, R34, R7 ;  /* 0x0000002206067210 */ /* 0x000fc80007ffe107 */
[----:B------:R-:W-:-:S04]  /*3c40*/  IABS R0, R6 ;  /* 0x0000000600007213 */ /* 0x000fc80000000000 */
[----:B------:R-:W-:-:S04]  /*3c50*/  ISETP.GT.AND P0, PT, R0, 0x5, PT ;  /* 0x000000050000780c */ /* 0x000fc80003f04270 */
[----:B--2---:R-:W-:-:S13]  /*3c60*/  ISETP.GT.U32.OR P0, PT, R34, R19, P0 ;  /* 0x000000132200720c */ /* 0x004fda0000704470 */
[----:B------:R-:W-:Y:S05]  /*3c70*/  @P0 BRA `(.L_x_135) ;  /* 0x0000008400f80947 */ /* 0x000fea0003800000 */
[----:B------:R-:W0:Y:S01]  /*3c80*/  LDC.64 R20, c[0x0][0x398] ;  /* 0x0000e600ff147b82 */ /* 0x000e220000000a00 */
[----:B------:R1:W5:Y:S01]  /*3c90*/  LDG.E.U8 R31, desc[UR6][R4.64+0xca] ;  /* 0x0000ca06041f7981 */ /* 0x000362000c1e1100 */
[----:B------:R-:W-:-:S06]  /*3ca0*/  I2FP.F32.U32 R23, R34 ;  /* 0x0000002200177245 */ /* 0x000fcc0000201000 */
[----:B------:R-:W2:Y:S01]  /*3cb0*/  LDC.U8 R16, c[0x0][0x3b4] ;  /* 0x0000ed00ff107b82 */ /* 0x000ea20000000000 */
[----:B0-----:R-:W3:Y:S04]  /*3cc0*/  LDG.E.64 R12, desc[UR6][R20.64+0x30] ;  /* 0x00003006140c7981 */ /* 0x001ee8000c1e1b00 */
[----:B------:R-:W4:Y:S01]  /*3cd0*/  LDG.E.64 R14, desc[UR6][R20.64+0x38] ;  /* 0x00003806140e7981 */ /* 0x000f22000c1e1b00 */
[----:B------:R-:W0:Y:S01]  /*3ce0*/  MUFU.RCP R2, R23 ;  /* 0x0000001700027308 */ /* 0x000e220000001000 */
[----:B------:R-:W-:-:S05]  /*3cf0*/  IMAD R0, R10, 0x5, RZ ;  /* 0x000000050a007824 */ /* 0x000fca00078e02ff */
[----:B------:R-:W-:-:S04]  /*3d00*/  I2FP.F32.U32 R0, R0 ;  /* 0x0000000000007245 */ /* 0x000fc80000201000 */
[----:B------:R-:W1:Y:S01]  /*3d10*/  FCHK P0, R0, R23 ;  /* 0x0000001700007302 */ /* 0x000e620000000000 */
[----:B---3--:R-:W-:-:S04]  /*3d20*/  IMAD.WIDE.U32 R12, R25, 0x4, R12 ;  /* 0x00000004190c7825 */ /* 0x008fc800078e000c */
[----:B----4-:R-:W-:Y:S01]  /*3d30*/  IMAD.WIDE.U32 R14, R25, 0x4, R14 ;  /* 0x00000004190e7825 */ /* 0x010fe200078e000e */
[----:B------:R3:W5:Y:S04]  /*3d40*/  LD.E R33, desc[UR6][R12.64] ;  /* 0x000000060c217980 */ /* 0x000768000c101900 */
[----:B------:R3:W5:Y:S01]  /*3d50*/  LD.E R35, desc[UR6][R14.64] ;  /* 0x000000060e237980 */ /* 0x000762000c101900 */
[----:B0-----:R-:W-:-:S04]  /*3d60*/  FFMA R11, -R23, R2, 1 ;  /* 0x3f800000170b7423 */ /* 0x001fc80000000102 */
[----:B------:R-:W-:-:S04]  /*3d70*/  FFMA R11, R2, R11, R2 ;  /* 0x0000000b020b7223 */ /* 0x000fc80000000002 */
[----:B------:R-:W-:Y:S01]  /*3d80*/  FFMA R2, R0, R11, RZ ;  /* 0x0000000b00027223 */ /* 0x000fe200000000ff */
[----:B------:R-:W-:Y:S03]  /*3d90*/  BSSY.RECONVERGENT B0, `(.L_x_147) ;  /* 0x000000b000007945 */ /* 0x000fe60003800200 */
[----:B------:R-:W-:Y:S01]  /*3da0*/  FFMA R6, -R23, R2, R0 ;  /* 0x0000000217067223 */ /* 0x000fe20000000100 */
[----:B------:R-:W-:Y:S02]  /*3db0*/  PRMT R36, R17, 0x7610, R36 ;  /* 0x0000761011247816 */ /* 0x000fe40000000024 */
[----:B------:R-:W-:Y:S01]  /*3dc0*/  PRMT R37, R7, 0x7610, R37 ;  /* 0x0000761007257816 */ /* 0x000fe20000000025 */
[----:B------:R-:W-:Y:S01]  /*3dd0*/  FFMA R6, R11, R6, R2 ;  /* 0x000000060b067223 */ /* 0x000fe20000000002 */
[----:B--2---:R-:W-:Y:S01]  /*3de0*/  PRMT R2, R16, 0x8880, RZ ;  /* 0x0000888010027816 */ /* 0x004fe200000000ff */
[----:B-1-3--:R-:W-:Y:S06]  /*3df0*/  @!P0 BRA `(.L_x_148) ;  /* 0x0000000000108947 */ /* 0x00afec0003800000 */
[----:B------:R-:W-:Y:S01]  /*3e00*/  IMAD.MOV.U32 R11, RZ, RZ, R23 ;  /* 0x000000ffff0b7224 */ /* 0x000fe200078e0017 */
[----:B------:R-:W-:-:S07]  /*3e10*/  MOV R12, 0x3e30 ;  /* 0x00003e30000c7802 */ /* 0x000fce0000000f00 */
[----:B-----5:R-:W-:Y:S05]  /*3e20*/  CALL.REL.NOINC `($__internal_0_$__cuda_sm3x_div_rn_noftz_f32_slowpath) ;  /* 0x00000088003c7944 */ /* 0x020fea0003c00000 */
[----:B------:R-:W-:-:S07]  /*3e30*/  IMAD.MOV.U32 R6, RZ, RZ, R0 ;  /* 0x000000ffff067224 */ /* 0x000fce00078e0000 */
.L_x_148:
[----:B------:R-:W-:Y:S05]  /*3e40*/  BSYNC.RECONVERGENT B0 ;  /* 0x0000000000007941 */ /* 0x000fea0003800200 */
.L_x_147:
[----:B------:R-:W-:Y:S01]  /*3e50*/  I2FP.F32.U32 R0, R10 ;  /* 0x0000000a00007245 */ /* 0x000fe20000201000 */
[----:B------:R0:W-:Y:S01]  /*3e60*/  STL.U8 [R1+0x2efc], RZ ;  /* 0x002efcff01007387 */ /* 0x0001e20000100000 */
[----:B------:R-:W-:Y:S01]  /*3e70*/  BSSY.RECONVERGENT B1, `(.L_x_149) ;  /* 0x0000822000017945 */ /* 0x000fe20003800200 */
[----:B------:R-:W-:Y:S02]  /*3e80*/  PRMT R24, RZ, 0x7610, R24 ;  /* 0x00007610ff187816 */ /* 0x000fe40000000018 */
[----:B------:R-:W-:-:S05]  /*3e90*/  FMUL R0, R0, 10 ;  /* 0x4120000000007820 */ /* 0x000fca0000400000 */
[----:B------:R-:W-:-:S04]  /*3ea0*/  FSETP.GE.AND P0, PT, R0, 60, PT ;  /* 0x427000000000780b */ /* 0x000fc80003f06000 */
[----:B------:R-:W-:Y:S01]  /*3eb0*/  ISETP.EQ.OR P0, PT, R2, RZ, !P0 ;  /* 0x000000ff0200720c */ /* 0x000fe20004702670 */
[----:B------:R-:W-:-:S12]  /*3ec0*/  IMAD.MOV.U32 R2, RZ, RZ, R6 ;  /* 0x000000ffff027224 */ /* 0x000fd800078e0006 */
[----:B0-----:R-:W-:Y:S05]  /*3ed0*/  @P0 BRA `(.L_x_150) ;  /* 0x00000080006c0947 */ /* 0x001fea0003800000 */
[----:B------:R-:W0:Y:S02]  /*3ee0*/  LDC.64 R14, c[0x0][0x398] ;  /* 0x0000e600ff0e7b82 */ /* 0x000e240000000a00 */
[----:B0-----:R-:W2:Y:S02]  /*3ef0*/  LDG.E.64 R10, desc[UR6][R14.64+0x40] ;  /* 0x000040060e0a7981 */ /* 0x001ea4000c1e1b00 */
[----:B--2---:R-:W-:-:S05]  /*3f00*/  IMAD.WIDE.U32 R10, R25, 0x2, R10 ;  /* 0x00000002190a7825 */ /* 0x004fca00078e000a */
[----:B------:R-:W2:Y:S01]  /*3f10*/  LD.E.U16 R21, desc[UR6][R10.64] ;  /* 0x000000060a157980 */ /* 0x000ea2000c101500 */
[----:B------:R-:W-:-:S04]  /*3f20*/  LOP3.LUT R6, R37, 0xffff, RZ, 0xc0, !PT ;  /* 0x0000ffff25067812 */ /* 0x000fc800078ec0ff */
[----:B--2---:R-:W-:-:S13]  /*3f30*/  ISETP.GT.U32.AND P0, PT, R21, R6, PT ;  /* 0x000000061500720c */ /* 0x004fda0003f04070 */
[----:B------:R-:W-:Y:S05]  /*3f40*/  @!P0 BRA `(.L_x_150) ;  /* 0x0000008000508947 */ /* 0x000fea0003800000 */
[----:B------:R-:W2:Y:S01]  /*3f50*/  LDG.E.64 R10, desc[UR6][R14.64+0x50] ;  /* 0x000050060e0a7981 */ /* 0x000ea2000c1e1b00 */
[----:B------:R-:W-:Y:S02]  /*3f60*/  IMAD.MOV R6, RZ, RZ, -R37 ;  /* 0x000000ffff067224 */ /* 0x000fe400078e0a25 */
[----:B------:R-:W-:Y:S01]  /*3f70*/  IMAD.MOV R4, RZ, RZ, -R36 ;  /* 0x000000ffff047224 */ /* 0x000fe200078e0a24 */
[----:B--2---:R-:W-:-:S04]  /*3f80*/  LEA R12, P0, R25, R10, 0x2 ;  /* 0x0000000a190c7211 */ /* 0x004fc800078010ff */
[----:B------:R-:W-:Y:S02]  /*3f90*/  LEA.HI.X R13, R25, R11, RZ, 0x2, P0 ;  /* 0x0000000b190d7211 */ /* 0x000fe400000f14ff */
[----:B------:R-:W2:Y:S04]  /*3fa0*/  LDG.E.64 R10, desc[UR6][R14.64+0x48] ;  /* 0x000048060e0a7981 */ /* 0x000ea8000c1e1b00 */
[----:B------:R0:W2:Y:S01]  /*3fb0*/  LD.E R16, desc[UR6][R12.64] ;  /* 0x000000060c107980 */ /* 0x0000a2000c101900 */
[----:B------:R-:W-:Y:S01]  /*3fc0*/  PRMT R6, R6, 0x7710, RZ ;  /* 0x0000771006067816 */ /* 0x000fe200000000ff */
[----:B------:R-:W-:Y:S01]  /*3fd0*/  UMOV UR10, 0x4 ;  /* 0x00000004000a7882 */ /* 0x000fe20000000000 */
[----:B------:R-:W-:Y:S01]  /*3fe0*/  PRMT R4, R4, 0x7710, RZ ;  /* 0x0000771004047816 */ /* 0x000fe200000000ff */
[----:B------:R1:W-:Y:S01]  /*3ff0*/  STL.128 [R1], RZ ;  /* 0x000000ff01007387 */ /* 0x0003e20000100c00 */
[----:B------:R-:W-:Y:S01]  /*4000*/  LOP3.LUT R7, R7, 0xffff, RZ, 0xc0, !PT ;  /* 0x0000ffff07077812 */ /* 0x000fe200078ec0ff */
[----:B------:R-:W-:Y:S01]  /*4010*/  IMAD.IADD R6, R21, 0x1, R6 ;  /* 0x0000000115067824 */ /* 0x000fe200078e0206 */
[----:B------:R-:W-:Y:S01]  /*4020*/  LOP3.LUT R9, R17, 0xffff, RZ, 0xc0, !PT ;  /* 0x0000ffff11097812 */ /* 0x000fe200078ec0ff */
[----:B------:R-:W-:Y:S01]  /*4030*/  IMAD.IADD R4, R19, 0x1, R4 ;  /* 0x0000000113047824 */ /* 0x000fe200078e0204 */
[----:B------:R-:W-:-:S02]  /*4040*/  UMOV UR4, URZ ;  /* 0x000000ff00047c82 */ /* 0x000fc40008000000 */
[----:B0-----:R-:W-:Y:S02]  /*4050*/  VIMNMX.U16x2 R13, PT, PT, R6, 0x320032, PT ;  /* 0x00320032060d7848 */ /* 0x001fe40003fe0200 */
[----:B------:R-:W-:Y:S02]  /*4060*/  IADD3 R8, P0, PT, R9, R8, RZ ;  /* 0x0000000809087210 */ /* 0x000fe40007f1e0ff */
[----:B------:R-:W-:Y:S02]  /*4070*/  VIMNMX.U16x2 R12, PT, PT, R4, 0x320032, PT ;  /* 0x00320032040c7848 */ /* 0x000fe40003fe0200 */
[----:B------:R-:W-:Y:S01]  /*4080*/  PRMT R9, R13, 0x7610, R9 ;  /* 0x000076100d097816 */ /* 0x000fe20000000009 */
[----:B------:R-:W-:Y:S01]  /*4090*/  IMAD.X R15, RZ, RZ, R5, P0 ;  /* 0x000000ffff0f7224 */ /* 0x000fe200000e0605 */
[----:B--2---:R-:W-:Y:S02]  /*40a0*/  IADD3 R7, P2, P3, R10, R7, R16 ;  /* 0x000000070a077210 */ /* 0x004fe40007b5e010 */
[----:B------:R-:W-:-:S02]  /*40b0*/  LOP3.LUT R10, R9, 0xffff, RZ, 0xc0, !PT ;  /* 0x0000ffff090a7812 */ /* 0x000fc400078ec0ff */
[----:B------:R-:W-:Y:S02]  /*40c0*/  IADD3.X R13, PT, PT, R11, RZ, RZ, P2, P3 ;  /* 0x000000ff0b0d7210 */ /* 0x000fe400017e64ff */
[----:B-1----:R-:W-:-:S07]  /*40d0*/  LOP3.LUT R11, R12, 0xffff, RZ, 0xc0, !PT ;  /* 0x0000ffff0c0b7812 */ /* 0x002fce00078ec0ff */
.L_x_151:
[----:B------:R-:W-:Y:S02]  /*40e0*/  ULEA UR9, UR10, UR13, 0x2 ;  /* 0x0000000d0a097291 */ /* 0x000fe4000f8e10ff */
[----:B------:R-:W-:-:S04]  /*40f0*/  UIADD3 UR10, UP0, UPT, UR10, 0x68, URZ ;  /* 0x000000680a0a7890 */ /* 0x000fc8000ff1e0ff */
[----:B------:R-:W-:Y:S02]  /*4100*/  UIADD3.X UR4, UPT, UPT, URZ, UR4, URZ, UP0, !UPT ;  /* 0x00000004ff047290 */ /* 0x000fe400087fe4ff */
[----:B------:R-:W-:Y:S01]  /*4110*/  UISETP.GE.U32.AND UP0, UPT, UR10, 0x9c4, UPT ;  /* 0x000009c40a00788c */ /* 0x000fe2000bf06070 */
[----:B------:R-:W-:Y:S03]  /*4120*/  STL.128 [UR9], RZ ;  /* 0x000000ffff007987 */ /* 0x000fe60008100c09 */
[----:B------:R-:W-:Y:S01]  /*4130*/  UISETP.GE.U32.AND.EX UP0, UPT, UR4, URZ, UPT, UP0 ;  /* 0x000000ff0400728c */ /* 0x000fe2000bf06100 */
[----:B------:R-:W-:Y:S04]  /*4140*/  STL.128 [UR9+0x10], RZ ;  /* 0x000010ffff007987 */ /* 0x000fe80008100c09 */
        /* <DEDUP_REMOVED lines=23> */
[----:B------:R-:W-:Y:S01]  /*42c0*/  STL.128 [UR9+0x190], RZ ;  /* 0x000190ffff007987 */ /* 0x000fe20008100c09 */
[----:B------:R-:W-:Y:S05]  /*42d0*/  BRA.U !UP0, `(.L_x_151) ;  /* 0xfffffffd08807547 */ /* 0x000fea000b83ffff */
[----:B------:R-:W-:Y:S01]  /*42e0*/  VIMNMX.U16x2 R5, PT, PT, R4, R6, !PT ;  /* 0x0000000604057248 */ /* 0x000fe20007fe0200 */
[----:B------:R-:W-:Y:S03]  /*42f0*/  BSSY.RECONVERGENT B0, `(.L_x_152) ;  /* 0x00007bc000007945 */ /* 0x000fe60003800200 */
[----:B------:R-:W-:-:S04]  /*4300*/  LOP3.LUT R5, R5, 0xffff, RZ, 0xc0, !PT ;  /* 0x0000ffff05057812 */ /* 0x000fc800078ec0ff */
[----:B------:R-:W-:-:S13]  /*4310*/  ISETP.GT.U32.AND P0, PT, R5, 0x31, PT ;  /* 0x000000310500780c */ /* 0x000fda0003f04070 */
[----:B------:R-:W-:Y:S05]  /*4320*/  @P0 BRA `(.L_x_153) ;  /* 0x0000004c00d40947 */ /* 0x000fea0003800000 */
[----:B------:R-:W-:Y:S01]  /*4330*/  PRMT R4, R4, 0x9910, RZ ;  /* 0x0000991004047816 */ /* 0x000fe200000000ff */
[----:B------:R-:W-:Y:S01]  /*4340*/  BSSY.RECONVERGENT B7, `(.L_x_154) ;  /* 0x00002e6000077945 */ /* 0x000fe20003800200 */
[----:B------:R-:W-:Y:S02]  /*4350*/  IMAD.MOV.U32 R17, RZ, RZ, RZ ;  /* 0x000000ffff117224 */ /* 0x000fe400078e00ff */
[----:B------:R-:W-:Y:S01]  /*4360*/  ISETP.NE.AND P0, PT, R4, RZ, PT ;  /* 0x000000ff0400720c */ /* 0x000fe20003f05270 */
[----:B------:R-:W-:Y:S02]  /*4370*/  IMAD.MOV.U32 R9, RZ, RZ, RZ ;  /* 0x000000ffff097224 */ /* 0x000fe400078e00ff */
[----:B------:R-:W-:-:S10]  /*4380*/  IMAD.MOV.U32 R12, RZ, RZ, RZ ;  /* 0x000000ffff0c7224 */ /* 0x000fd400078e00ff */
[----:B------:R-:W-:Y:S05]  /*4390*/  @!P0 BRA `(.L_x_155) ;  /* 0x0000002c00808947 */ /* 0x000fea0003800000 */
[----:B------:R-:W-:Y:S01]  /*43a0*/  VIMNMX.U32 R10, PT, PT, R10, 0x1, !PT ;  /* 0x000000010a0a7848 */ /* 0x000fe20007fe0000 */
[----:B------:R-:W-:Y:S01]  /*43b0*/  IMAD.MOV.U32 R9, RZ, RZ, RZ ;  /* 0x000000ffff097224 */ /* 0x000fe200078e00ff */
[----:B------:R-:W-:Y:S01]  /*43c0*/  VIMNMX.U32 R11, PT, PT, R11, 0x1, !PT ;  /* 0x000000010b0b7848 */ /* 0x000fe20007fe0000 */
[----:B------:R-:W-:Y:S01]  /*43d0*/  IMAD.MOV.U32 R12, RZ, RZ, RZ ;  /* 0x000000ffff0c7224 */ /* 0x000fe200078e00ff */
[----:B------:R-:W-:Y:S01]  /*43e0*/  LOP3.LUT R16, R10, 0x3e, RZ, 0xc0, !PT ;  /* 0x0000003e0a107812 */ /* 0x000fe200078ec0ff */
[----:B------:R-:W-:Y:S02]  /*43f0*/  IMAD.MOV.U32 R14, RZ, RZ, 0x1 ;  /* 0x00000001ff0e7424 */ /* 0x000fe400078e00ff */
[----:B------:R-:W-:-:S07]  /*4400*/  IMAD.MOV.U32 R17, RZ, RZ, RZ ;  /* 0x000000ffff117224 */ /* 0x000fce00078e00ff */
.L_x_311:
[----:B------:R-:W-:Y:S01]  /*4410*/  PRMT R19, R6, 0x9910, RZ ;  /* 0x0000991006137816 */ /* 0x000fe200000000ff */
[----:B------:R-:W-:Y:S03]  /*4420*/  BSSY.RECONVERGENT B6, `(.L_x_156) ;  /* 0x00002d4000067945 */ /* 0x000fe60003800200 */
[----:B------:R-:W-:-:S13]  /*4430*/  ISETP.NE.AND P0, PT, R19, RZ, PT ;  /* 0x000000ff1300720c */ /* 0x000fda0003f05270 */
[----:B-----5:R-:W-:Y:S05]  /*4440*/  @!P0 BRA `(.L_x_157) ;  /* 0x0000002c00448947 */ /* 0x020fea0003800000 */
[----:B------:R-:W-:-:S05]  /*4450*/  IADD3 R4, P0, PT, R14, R8, RZ ;  /* 0x000000080e047210 */ /* 0x000fca0007f1e0ff */
[----:B------:R-:W-:-:S05]  /*4460*/  IMAD.X R5, RZ, RZ, R15, P0 ;  /* 0x000000ffff057224 */ /* 0x000fca00000e060f */
[----:B------:R0:W5:Y:S01]  /*4470*/  LDG.E.U8 R18, desc[UR6][R4.64+-0x1] ;  /* 0xffffff0604127981 */ /* 0x000162000c1e1100 */
[----:B------:R-:W-:Y:S01]  /*4480*/  ISETP.NE.AND P0, PT, R19, 0x1, PT ;  /* 0x000000011300780c */ /* 0x000fe20003f05270 */
[----:B------:R-:W-:Y:S01]  /*4490*/  IMAD.MOV.U32 R21, RZ, RZ, 0xc8 ;  /* 0x000000c8ff157424 */ /* 0x000fe200078e00ff */
[----:B------:R-:W-:Y:S01]  /*44a0*/  BSSY.RECONVERGENT B5, `(.L_x_158) ;  /* 0x00001dc000057945 */ /* 0x000fe20003800200 */
[----:B------:R-:W-:Y:S02]  /*44b0*/  IMAD.MOV.U32 R20, RZ, RZ, 0x1 ;  /* 0x00000001ff147424 */ /* 0x000fe400078e00ff */
[----:B------:R-:W-:-:S04]  /*44c0*/  IMAD R19, R14, R21, UR12 ;  /* 0x0000000c0e137e24 */ /* 0x000fc8000f8e0215 */
[----:B------:R-:W-:-:S04]  /*44d0*/  VIADD R21, R19, 0xffffff38 ;  /* 0xffffff3813157836 */ /* 0x000fc80000000000 */
[----:B0-----:R-:W-:Y:S05]  /*44e0*/  @!P0 BRA `(.L_x_159) ;  /* 0x0000001c005c8947 */ /* 0x001fea0003800000 */
[----:B-----5:R-:W-:Y:S01]  /*44f0*/  ISETP.GT.AND P0, PT, R18, 0x4b, PT ;  /* 0x0000004b1200780c */ /* 0x020fe20003f04270 */
[----:B------:R-:W-:-:S12]  /*4500*/  IMAD.MOV.U32 R20, RZ, RZ, 0x1 ;  /* 0x00000001ff147424 */ /* 0x000fd800078e00ff */
.L_x_260:
[C---:B------:R-:W-:Y:S01]  /*4510*/  IADD3 R4, P2, PT, R20.reuse, R7, RZ ;  /* 0x0000000714047210 */ /* 0x040fe20007f5e0ff */
[----:B------:R-:W-:-:S03]  /*4520*/  IMAD R22, R20, 0x4, R21 ;  /* 0x0000000414167824 */ /* 0x000fc600078e0215 */
[----:B------:R-:W-:Y:S02]  /*4530*/  LEA.HI.X.SX32 R5, R20, R13, 0x1, P2 ;  /* 0x0000000d14057211 */ /* 0x000fe400010f0eff */
[----:B------:R0:W5:Y:S04]  /*4540*/  LDL R43, [R22+-0x4] ;  /* 0xfffffc00162b7983 */ /* 0x0001680000100800 */
[----:B------:R0:W5:Y:S01]  /*4550*/  LD.E.U8 R23, desc[UR6][R4.64+-0x1] ;  /* 0xffffff0604177980 */ /* 0x000162000c101100 */
[----:B------:R-:W-:Y:S01]  /*4560*/  BSSY.RECONVERGENT B8, `(.L_x_160) ;  /* 0x000006a000087945 */ /* 0x000fe20003800200 */
[----:B------:R-:W-:-:S03]  /*4570*/  IMAD.MOV.U32 R38, RZ, RZ, RZ ;  /* 0x000000ffff267224 */ /* 0x000fc600078e00ff */
        /* <DEDUP_REMOVED lines=13> */
.L_x_165:
[----:B------:R-:W-:Y:S01]  /*4650*/  IMAD.MOV.U32 R38, RZ, RZ, 0x1b0 ;  /* 0x000001b0ff267424 */ /* 0x000fe200078e00ff */
[----:B------:R-:W-:Y:S06]  /*4660*/  BRA `(.L_x_167) ;  /* 0x0000000400647947 */ /* 0x000fec0003800000 */
.L_x_164:
[----:B------:R-:W-:Y:S01]  /*4670*/  IMAD.MOV.U32 R38, RZ, RZ, 0x198 ;  /* 0x00000198ff267424 */ /* 0x000fe200078e00ff */
[----:B------:R-:W-:Y:S06]  /*4680*/  BRA `(.L_x_167) ;  /* 0x00000004005c7947 */ /* 0x000fec0003800000 */
.L_x_163:
        /* <DEDUP_REMOVED lines=8> */
.L_x_169:
[----:B------:R-:W-:Y:S01]  /*4710*/  IMAD.MOV.U32 R38, RZ, RZ, 0x180 ;  /* 0x00000180ff267424 */ /* 0x000fe200078e00ff */
[----:B------:R-:W-:Y:S06]  /*4720*/  BRA `(.L_x_167) ;  /* 0x0000000400347947 */ /* 0x000fec0003800000 */
.L_x_168:
[----:B------:R-:W-:Y:S01]  /*4730*/  IMAD.MOV.U32 R38, RZ, RZ, 0x168 ;  /* 0x00000168ff267424 */ /* 0x000fe200078e00ff */
[----:B------:R-:W-:Y:S06]  /*4740*/  BRA `(.L_x_167) ;  /* 0x00000004002c7947 */ /* 0x000fec0003800000 */
.L_x_162:
        /* <DEDUP_REMOVED lines=10> */
.L_x_172:
[----:B------:R-:W-:Y:S01]  /*47f0*/  IMAD.MOV.U32 R38, RZ, RZ, 0x78 ;  /* 0x00000078ff267424 */ /* 0x000fe200078e00ff */
[----:B------:R-:W-:Y:S06]  /*4800*/  BRA `(.L_x_167) ;  /* 0x0000000000fc7947 */ /* 0x000fec0003800000 */
.L_x_171:
[----:B------:R-:W-:Y:S01]  /*4810*/  IMAD.MOV.U32 R38, RZ, RZ, 0x150 ;  /* 0x00000150ff267424 */ /* 0x000fe200078e00ff */
[----:B------:R-:W-:Y:S06]  /*4820*/  BRA `(.L_x_167) ;  /* 0x0000000000f47947 */ /* 0x000fec0003800000 */
.L_x_170:
        /* <DEDUP_REMOVED lines=8> */
.L_x_174:
[----:B------:R-:W-:Y:S01]  /*48b0*/  IMAD.MOV.U32 R38, RZ, RZ, 0x120 ;  /* 0x00000120ff267424 */ /* 0x000fe200078e00ff */
[----:B------:R-:W-:Y:S06]  /*48c0*/  BRA `(.L_x_167) ;  /* 0x0000000000cc7947 */ /* 0x000fec0003800000 */
.L_x_173:
[----:B------:R-:W-:Y:S01]  /*48d0*/  IMAD.MOV.U32 R38, RZ, RZ, 0xf0 ;  /* 0x000000f0ff267424 */ /* 0x000fe200078e00ff */
[----:B------:R-:W-:Y:S06]  /*48e0*/  BRA `(.L_x_167) ;  /* 0x0000000000c47947 */ /* 0x000fec0003800000 */
.L_x_161:
        /* <DEDUP_REMOVED lines=12> */
.L_x_178:
[----:B------:R-:W-:Y:S01]  /*49b0*/  IMAD.MOV.U32 R38, RZ, RZ, 0xd8 ;  /* 0x000000d8ff267424 */ /* 0x000fe200078e00ff */
[----:B------:R-:W-:Y:S06]  /*49c0*/  BRA `(.L_x_167) ;  /* 0x00000000008c7947 */ /* 0x000fec0003800000 */
.L_x_177:
[----:B------:R-:W-:Y:S01]  /*49d0*/  IMAD.MOV.U32 R38, RZ, RZ, 0xc0 ;  /* 0x000000c0ff267424 */ /* 0x000fe200078e00ff */
[----:B------:R-:W-:Y:S06]  /*49e0*/  BRA `(.L_x_167) ;  /* 0x0000000000847947 */ /* 0x000fec0003800000 */
.L_x_176:
        /* <DEDUP_REMOVED lines=8> */
.L_x_180:
[----:B------:R-:W-:Y:S01]  /*4a70*/  IMAD.MOV.U32 R38, RZ, RZ, 0x138 ;  /* 0x00000138ff267424 */ /* 0x000fe200078e00ff */
[----:B------:R-:W-:Y:S06]  /*4a80*/  BRA `(.L_x_167) ;  /* 0x00000000005c7947 */ /* 0x000fec0003800000 */
.L_x_179:
[----:B------:R-:W-:Y:S01]  /*4a90*/  IMAD.MOV.U32 R38, RZ, RZ, 0x90 ;  /* 0x00000090ff267424 */ /* 0x000fe200078e00ff */
[----:B------:R-:W-:Y:S06]  /*4aa0*/  BRA `(.L_x_167) ;  /* 0x0000000000547947 */ /* 0x000fec0003800000 */
.L_x_175:
        /* <DEDUP_REMOVED lines=10> */
.L_x_183:
[----:B------:R-:W-:Y:S01]  /*4b50*/  IMAD.MOV.U32 R38, RZ, RZ, 0x60 ;  /* 0x00000060ff267424 */ /* 0x000fe200078e00ff */
[----:B------:R-:W-:Y:S06]  /*4b60*/  BRA `(.L_x_167) ;  /* 0x0000000000247947 */ /* 0x000fec0003800000 */
.L_x_182:
[----:B------:R-:W-:Y:S01]  /*4b70*/  IMAD.MOV.U32 R38, RZ, RZ, 0x1e0 ;  /* 0x000001e0ff267424 */ /* 0x000fe200078e00ff */
[----:B------:R-:W-:Y:S06]  /*4b80*/  BRA `(.L_x_167) ;  /* 0x00000000001c7947 */ /* 0x000fec0003800000 */
.L_x_181:
[----:B------:R-:W-:-:S13]  /*4b90*/  ISETP.NE.AND P2, PT, R18, 0x2a, PT ;  /* 0x0000002a1200780c */ /* 0x000fda0003f45270 */
[----:B------:R-:W-:Y:S05]  /*4ba0*/  @!P2 BRA `(.L_x_184) ;  /* 0x000000000010a947 */ /* 0x000fea0003800000 */
[----:B------:R-:W-:-:S13]  /*4bb0*/  ISETP.NE.AND P2, PT, R18, 0x41, PT ;  /* 0x000000411200780c */ /* 0x000fda0003f45270 */
[----:B------:R-:W-:Y:S05]  /*4bc0*/  @!P2 BRA `(.L_x_167) ;  /* 0x00000000000ca947 */ /* 0x000fea0003800000 */
.L_x_166:
[----:B------:R-:W-:Y:S01]  /*4bd0*/  IMAD.MOV.U32 R38, RZ, RZ, 0x210 ;  /* 0x00000210ff267424 */ /* 0x000fe200078e00ff */
[----:B------:R-:W-:Y:S06]  /*4be0*/  BRA `(.L_x_167) ;  /* 0x0000000000047947 */ /* 0x000fec0003800000 */
.L_x_184:
[----:B------:R-:W-:-:S07]  /*4bf0*/  IMAD.MOV.U32 R38, RZ, RZ, 0x228 ;  /* 0x00000228ff267424 */ /* 0x000fce00078e00ff */
.L_x_167:
[----:B------:R-:W-:Y:S05]  /*4c00*/  BSYNC.RECONVERGENT B8 ;  /* 0x0000000000087941 */ /* 0x000fea0003800200 */
.L_x_160:
[----:B-----5:R-:W-:Y:S01]  /*4c10*/  ISETP.GT.AND P2, PT, R23, 0x4b, PT ;  /* 0x0000004b1700780c */ /* 0x020fe20003f44270 */
[----:B------:R-:W-:Y:S01]  /*4c20*/  BSSY.RECONVERGENT B8, `(.L_x_185) ;  /* 0x000006a000087945 */ /* 0x000fe20003800200 */
[----:B------:R-:W-:-:S11]  /*4c30*/  IMAD.MOV.U32 R41, RZ, RZ, RZ ;  /* 0x000000ffff297224 */ /* 0x000fd600078e00ff */
        /* <DEDUP_REMOVED lines=13> */
.L_x_190:
[----:B------:R-:W-:Y:S01]  /*4d10*/  IMAD.MOV.U32 R41, RZ, RZ, 0x12 ;  /* 0x00000012ff297424 */ /* 0x000fe200078e00ff */
[----:B------:R-:W-:Y:S06]  /*4d20*/  BRA `(.L_x_192) ;  /* 0x0000000400647947 */ /* 0x000fec0003800000 */
.L_x_189:
[----:B------:R-:W-:Y:S01]  /*4d30*/  IMAD.MOV.U32 R41, RZ, RZ, 0x11 ;  /* 0x00000011ff297424 */ /* 0x000fe200078e00ff */
[----:B------:R-:W-:Y:S06]  /*4d40*/  BRA `(.L_x_192) ;  /* 0x00000004005c7947 */ /* 0x000fec0003800000 */
.L_x_188:
        /* <DEDUP_REMOVED lines=8> */
.L_x_194:
[----:B------:R-:W-:Y:S01]  /*4dd0*/  IMAD.MOV.U32 R41, RZ, RZ, 0x10 ;  /* 0x00000010ff297424 */ /* 0x000fe200078e00ff */
[----:B------:R-:W-:Y:S06]  /*4de0*/  BRA `(.L_x_192) ;  /* 0x0000000400347947 */ /* 0x000fec0003800000 */
.L_x_193:
[----:B------:R-:W-:Y:S01]  /*4df0*/  IMAD.MOV.U32 R41, RZ, RZ, 0xf ;  /* 0x0000000fff297424 */ /* 0x000fe200078e00ff */
[----:B------:R-:W-:Y:S06]  /*4e00*/  BRA `(.L_x_192) ;  /* 0x00000004002c7947 */ /* 0x000fec0003800000 */
.L_x_187:
        /* <DEDUP_REMOVED lines=10> */
.L_x_197:
[----:B------:R-:W-:Y:S01]  /*4eb0*/  IMAD.MOV.U32 R41, RZ, RZ, 0x5 ;  /* 0x00000005ff297424 */ /* 0x000fe200078e00ff */
[----:B------:R-:W-:Y:S06]  /*4ec0*/  BRA `(.L_x_192) ;  /* 0x0000000000fc7947 */ /* 0x000fec0003800000 */
.L_x_196:
[----:B------:R-:W-:Y:S01]  /*4ed0*/  IMAD.MOV.U32 R41, RZ, RZ, 0xe ;  /* 0x0000000eff297424 */ /* 0x000fe200078e00ff */
[----:B------:R-:W-:Y:S06]  /*4ee0*/  BRA `(.L_x_192) ;  /* 0x0000000000f47947 */ /* 0x000fec0003800000 */
.L_x_195:
        /* <DEDUP_REMOVED lines=8> */
.L_x_199:
[----:B------:R-:W-:Y:S01]  /*4f70*/  IMAD.MOV.U32 R41, RZ, RZ, 0xc ;  /* 0x0000000cff297424 */ /* 0x000fe200078e00ff */
[----:B------:R-:W-:Y:S06]  /*4f80*/  BRA `(.L_x_192) ;  /* 0x0000000000cc7947 */ /* 0x000fec0003800000 */
.L_x_198:
[----:B------:R-:W-:Y:S01]  /*4f90*/  IMAD.MOV.U32 R41, RZ, RZ, 0xa ;  /* 0x0000000aff297424 */ /* 0x000fe200078e00ff */
[----:B------:R-:W-:Y:S06]  /*4fa0*/  BRA `(.L_x_192) ;  /* 0x0000000000c47947 */ /* 0x000fec0003800000 */
.L_x_186:
        /* <DEDUP_REMOVED lines=12> */
.L_x_203:
[----:B------:R-:W-:Y:S01]  /*5070*/  IMAD.MOV.U32 R41, RZ, RZ, 0x9 ;  /* 0x00000009ff297424 */ /* 0x000fe200078e00ff */
[----:B------:R-:W-:Y:S06]  /*5080*/  BRA `(.L_x_192) ;  /* 0x00000000008c7947 */ /* 0x000fec0003800000 */
.L_x_202:
[----:B------:R-:W-:Y:S01]  /*5090*/  IMAD.MOV.U32 R41, RZ, RZ, 0x8 ;  /* 0x00000008ff297424 */ /* 0x000fe200078e00ff */
[----:B------:R-:W-:Y:S06]  /*50a0*/  BRA `(.L_x_192) ;  /* 0x0000000000847947 */ /* 0x000fec0003800000 */
.L_x_201:
        /* <DEDUP_REMOVED lines=8> */
.L_x_205:
[----:B------:R-:W-:Y:S01]  /*5130*/  IMAD.MOV.U32 R41, RZ, RZ, 0xd ;  /* 0x0000000dff297424 */ /* 0x000fe200078e00ff */
[----:B------:R-:W-:Y:S06]  /*5140*/  BRA `(.L_x_192) ;  /* 0x00000000005c7947 */ /* 0x000fec0003800000 */
.L_x_204:
[----:B------:R-:W-:Y:S01]  /*5150*/  IMAD.MOV.U32 R41, RZ, RZ, 0x6 ;  /* 0x00000006ff297424 */ /* 0x000fe200078e00ff */
[----:B------:R-:W-:Y:S06]  /*5160*/  BRA `(.L_x_192) ;  /* 0x0000000000547947 */ /* 0x000fec0003800000 */
.L_x_200:
        /* <DEDUP_REMOVED lines=10> */
.L_x_208:
[----:B------:R-:W-:Y:S01]  /*5210*/  IMAD.MOV.U32 R41, RZ, RZ, 0x4 ;  /* 0x00000004ff297424 */ /* 0x000fe200078e00ff */
[----:B------:R-:W-:Y:S06]  /*5220*/  BRA `(.L_x_192) ;  /* 0x0000000000247947 */ /* 0x000fec0003800000 */
.L_x_207:
[----:B------:R-:W-:Y:S01]  /*5230*/  IMAD.MOV.U32 R41, RZ, RZ, 0x14 ;  /* 0x00000014ff297424 */ /* 0x000fe200078e00ff */
[----:B------:R-:W-:Y:S06]  /*5240*/  BRA `(.L_x_192) ;  /* 0x00000000001c7947 */ /* 0x000fec0003800000 */
.L_x_206:
[----:B------:R-:W-:-:S13]  /*5250*/  ISETP.NE.AND P2, PT, R23, 0x2a, PT ;  /* 0x0000002a1700780c */ /* 0x000fda0003f45270 */
[----:B------:R-:W-:Y:S05]  /*5260*/  @!P2 BRA `(.L_x_209) ;  /* 0x000000000010a947 */ /* 0x000fea0003800000 */
[----:B------:R-:W-:-:S13]  /*5270*/  ISETP.NE.AND P2, PT, R23, 0x41, PT ;  /* 0x000000411700780c */ /* 0x000fda0003f45270 */
[----:B------:R-:W-:Y:S05]  /*5280*/  @!P2 BRA `(.L_x_192) ;  /* 0x00000000000ca947 */ /* 0x000fea0003800000 */
.L_x_191:
[----:B------:R-:W-:Y:S01]  /*5290*/  IMAD.MOV.U32 R41, RZ, RZ, 0x16 ;  /* 0x00000016ff297424 */ /* 0x000fe200078e00ff */
[----:B------:R-:W-:Y:S06]  /*52a0*/  BRA `(.L_x_192) ;  /* 0x0000000000047947 */ /* 0x000fec0003800000 */
.L_x_209:
[----:B------:R-:W-:-:S07]  /*52b0*/  IMAD.MOV.U32 R41, RZ, RZ, 0x17 ;  /* 0x00000017ff297424 */ /* 0x000fce00078e00ff */
.L_x_192:
[----:B------:R-:W-:Y:S05]  /*52c0*/  BSYNC.RECONVERGENT B8 ;  /* 0x0000000000087941 */ /* 0x000fea0003800200 */
.L_x_185:
[----:B------:R-:W2:Y:S04]  /*52d0*/  LDL R39, [R22+0xc4] ;  /* 0x0000c40016277983 */ /* 0x000ea80000100800 */
[----:B------:R-:W3:Y:S01]  /*52e0*/  LDL R23, [R22] ;  /* 0x0000000016177983 */ /* 0x000ee20000100800 */
[----:B------:R-:W-:-:S04]  /*52f0*/  IMAD.IADD R41, R38, 0x1, R41 ;  /* 0x0000000126297824 */ /* 0x000fc800078e0229 */
[----:B------:R-:W-:-:S04]  /*5300*/  IMAD.SHL.U32 R41, R41, 0x4, RZ ;  /* 0x0000000429297824 */ /* 0x000fc800078e00ff */
[----:B------:R-:W1:Y:S02]  /*5310*/  LDC R38, c[0x3][R41+0x40] ;  /* 0x00c0100029267b82 */ /* 0x000e640000000800 */
[----:B-1----:R-:W-:Y:S01]  /*5320*/  FADD R38, R43, R38 ;  /* 0x000000262b267221 */ /* 0x002fe20000000000 */
[----:B--2---:R-:W-:Y:S01]  /*5330*/  FADD R40, R39, -10 ;  /* 0xc120000027287421 */ /* 0x004fe20000000000 */
[----:B---3--:R-:W-:-:S05]  /*5340*/  FADD R39, R23, -10 ;  /* 0xc120000017277421 */ /* 0x008fca0000000000 */
[----:B------:R-:W-:-:S04]  /*5350*/  FMNMX3 R38, R39, R40, R38, !PT ;  /* 0x0000002827267276 */ /* 0x000fc80007800026 */
[----:B------:R-:W-:-:S05]  /*5360*/  FMNMX R38, RZ, R38, !PT ;  /* 0x00000026ff267209 */ /* 0x000fca0007800000 */
[----:B------:R1:W-:Y:S04]  /*5370*/  STL [R22+0xc8], R38 ;  /* 0x0000c82616007387 */ /* 0x0003e80000100800 */
[----:B0-----:R1:W5:Y:S01]  /*5380*/  LD.E.U8 R4, desc[UR6][R4.64] ;  /* 0x0000000604047980 */ /* 0x001362000c101100 */
[----:B------:R-:W-:Y:S01]  /*5390*/  BSSY.RECONVERGENT B8, `(.L_x_210) ;  /* 0x000006a000087945 */ /* 0x000fe20003800200 */
[----:B------:R-:W-:-:S03]  /*53a0*/  IMAD.MOV.U32 R39, RZ, RZ, RZ ;  /* 0x000000ffff277224 */ /* 0x000fc600078e00ff */
        /* <DEDUP_REMOVED lines=13> */
.L_x_215:
[----:B------:R-:W-:Y:S01]  /*5480*/  IMAD.MOV.U32 R39, RZ, RZ, 0x180 ;  /* 0x00000180ff277424 */ /* 0x000fe200078e00ff */
[----:B------:R-:W-:Y:S06]  /*5490*/  BRA `(.L_x_217) ;  /* 0x0000000400647947 */ /* 0x000fec0003800000 */
.L_x_214:
[----:B------:R-:W-:Y:S01]  /*54a0*/  IMAD.MOV.U32 R39, RZ, RZ, 0x168 ;  /* 0x00000168ff277424 */ /* 0x000fe200078e00ff */
[----:B------:R-:W-:Y:S06]  /*54b0*/  BRA `(.L_x_217) ;  /* 0x00000004005c7947 */ /* 0x000fec0003800000 */
.L_x_213:
        /* <DEDUP_REMOVED lines=8> */
.L_x_219:
[----:B------:R-:W-:Y:S01]  /*5540*/  IMAD.MOV.U32 R39, RZ, RZ, 0x1f8 ;  /* 0x000001f8ff277424 */ /* 0x000fe200078e00ff */
[----:B------:R-:W-:Y:S06]  /*5550*/  BRA `(.L_x_217) ;  /* 0x0000000400347947 */ /* 0x000fec0003800000 */
.L_x_218:
[----:B------:R-:W-:Y:S01]  /*5560*/  IMAD.MOV.U32 R39, RZ, RZ, 0x198 ;  /* 0x00000198ff277424 */ /* 0x000fe200078e00ff */
[----:B------:R-:W-:Y:S06]  /*5570*/  BRA `(.L_x_217) ;  /* 0x00000004002c7947 */ /* 0x000fec0003800000 */
.L_x_212:
        /* <DEDUP_REMOVED lines=10> */
.L_x_222:
[----:B------:R-:W-:Y:S01]  /*5620*/  IMAD.MOV.U32 R39, RZ, RZ, 0x78 ;  /* 0x00000078ff277424 */ /* 0x000fe200078e00ff */
[----:B------:R-:W-:Y:S06]  /*5630*/  BRA `(.L_x_217) ;  /* 0x0000000000fc7947 */ /* 0x000fec0003800000 */
.L_x_221:
[----:B------:R-:W-:Y:S01]  /*5640*/  IMAD.MOV.U32 R39, RZ, RZ, 0x150 ;  /* 0x00000150ff277424 */ /* 0x000fe200078e00ff */
[----:B------:R-:W-:Y:S06]  /*5650*/  BRA `(.L_x_217) ;  /* 0x0000000000f47947 */ /* 0x000fec0003800000 */
.L_x_220:
        /* <DEDUP_REMOVED lines=8> */
.L_x_224:
[----:B------:R-:W-:Y:S01]  /*56e0*/  IMAD.MOV.U32 R39, RZ, RZ, 0x120 ;  /* 0x00000120ff277424 */ /* 0x000fe200078e00ff */
[----:B------:R-:W-:Y:S06]  /*56f0*/  BRA `(.L_x_217) ;  /* 0x0000000000cc7947 */ /* 0x000fec0003800000 */
.L_x_223:
[----:B------:R-:W-:Y:S01]  /*5700*/  IMAD.MOV.U32 R39, RZ, RZ, 0xf0 ;  /* 0x000000f0ff277424 */ /* 0x000fe200078e00ff */
[----:B------:R-:W-:Y:S06]  /*5710*/  BRA `(.L_x_217) ;  /* 0x0000000000c47947 */ /* 0x000fec0003800000 */
.L_x_211:
        /* <DEDUP_REMOVED lines=12> */
.L_x_228:
[----:B------:R-:W-:Y:S01]  /*57e0*/  IMAD.MOV.U32 R39, RZ, RZ, 0xd8 ;  /* 0x000000d8ff277424 */ /* 0x000fe200078e00ff */
[----:B------:R-:W-:Y:S06]  /*57f0*/  BRA `(.L_x_217) ;  /* 0x00000000008c7947 */ /* 0x000fec0003800000 */
.L_x_227:
[----:B------:R-:W-:Y:S01]  /*5800*/  IMAD.MOV.U32 R39, RZ, RZ, 0xc0 ;  /* 0x000000c0ff277424 */ /* 0x000fe200078e00ff */
[----:B------:R-:W-:Y:S06]  /*5810*/  BRA `(.L_x_217) ;  /* 0x0000000000847947 */ /* 0x000fec0003800000 */
.L_x_226:
        /* <DEDUP_REMOVED lines=8> */
.L_x_230:
[----:B------:R-:W-:Y:S01]  /*58a0*/  IMAD.MOV.U32 R39, RZ, RZ, 0x138 ;  /* 0x00000138ff277424 */ /* 0x000fe200078e00ff */
[----:B------:R-:W-:Y:S06]  /*58b0*/  BRA `(.L_x_217) ;  /* 0x00000000005c7947 */ /* 0x000fec0003800000 */
.L_x_229:
[----:B------:R-:W-:Y:S01]  /*58c0*/  IMAD.MOV.U32 R39, RZ, RZ, 0x90 ;  /* 0x00000090ff277424 */ /* 0x000fe200078e00ff */
[----:B------:R-:W-:Y:S06]  /*58d0*/  BRA `(.L_x_217) ;  /* 0x0000000000547947 */ /* 0x000fec0003800000 */
.L_x_225:
        /* <DEDUP_REMOVED lines=10> */
.L_x_233:
[----:B------:R-:W-:Y:S01]  /*5980*/  IMAD.MOV.U32 R39, RZ, RZ, 0x60 ;  /* 0x00000060ff277424 */ /* 0x000fe200078e00ff */
[----:B------:R-:W-:Y:S06]  /*5990*/  BRA `(.L_x_217) ;  /* 0x0000000000247947 */ /* 0x000fec0003800000 */
.L_x_232:
[----:B------:R-:W-:Y:S01]  /*59a0*/  IMAD.MOV.U32 R39, RZ, RZ, 0x1e0 ;  /* 0x000001e0ff277424 */ /* 0x000fe200078e00ff */
[----:B------:R-:W-:Y:S06]  /*59b0*/  BRA `(.L_x_217) ;  /* 0x00000000001c7947 */ /* 0x000fec0003800000 */
.L_x_231:
[----:B------:R-:W-:-:S13]  /*59c0*/  ISETP.NE.AND P2, PT, R18, 0x2a, PT ;  /* 0x0000002a1200780c */ /* 0x000fda0003f45270 */
[----:B------:R-:W-:Y:S05]  /*59d0*/  @!P2 BRA `(.L_x_234) ;  /* 0x000000000010a947 */ /* 0x000fea0003800000 */
[----:B------:R-:W-:-:S13]  /*59e0*/  ISETP.NE.AND P2, PT, R18, 0x41, PT ;  /* 0x000000411200780c */ /* 0x000fda0003f45270 */
[----:B------:R-:W-:Y:S05]  /*59f0*/  @!P2 BRA `(.L_x_217) ;  /* 0x00000000000ca947 */ /* 0x000fea0003800000 */
.L_x_216:
[----:B------:R-:W-:Y:S01]  /*5a00*/  IMAD.MOV.U32 R39, RZ, RZ, 0x210 ;  /* 0x00000210ff277424 */ /* 0x000fe200078e00ff */
[----:B------:R-:W-:Y:S06]  /*5a10*/  BRA `(.L_x_217) ;  /* 0x0000000000047947 */ /* 0x000fec0003800000 */
.L_x_234:
[----:B------:R-:W-:-:S07]  /*5a20*/  IMAD.MOV.U32 R39, RZ, RZ, 0x228 ;  /* 0x00000228ff277424 */ /* 0x000fce00078e00ff */
.L_x_217:
[----:B------:R-:W-:Y:S05]  /*5a30*/  BSYNC.RECONVERGENT B8 ;  /* 0x0000000000087941 */ /* 0x000fea0003800200 */
.L_x_210:
[----:B-----5:R-:W-:Y:S01]  /*5a40*/  ISETP.GT.AND P2, PT, R4, 0x4b, PT ;  /* 0x0000004b0400780c */ /* 0x020fe20003f44270 */
[----:B------:R-:W-:Y:S01]  /*5a50*/  BSSY.RECONVERGENT B8, `(.L_x_235) ;  /* 0x000006a000087945 */ /* 0x000fe20003800200 */
[----:B------:R-:W-:-:S11]  /*5a60*/  IMAD.MOV.U32 R40, RZ, RZ, RZ ;  /* 0x000000ffff287224 */ /* 0x000fd600078e00ff */
        /* <DEDUP_REMOVED lines=13> */
.L_x_240:
[----:B------:R-:W-:Y:S01]  /*5b40*/  IMAD.MOV.U32 R40, RZ, RZ, 0x10 ;  /* 0x00000010ff287424 */ /* 0x000fe200078e00ff */
[----:B------:R-:W-:Y:S06]  /*5b50*/  BRA `(.L_x_242) ;  /* 0x0000000400647947 */ /* 0x000fec0003800000 */
.L_x_239:
[----:B------:R-:W-:Y:S01]  /*5b60*/  IMAD.MOV.U32 R40, RZ, RZ, 0xf ;  /* 0x0000000fff287424 */ /* 0x000fe200078e00ff */
[----:B------:R-:W-:Y:S06]  /*5b70*/  BRA `(.L_x_242) ;  /* 0x00000004005c7947 */ /* 0x000fec0003800000 */
.L_x_238:
        /* <DEDUP_REMOVED lines=8> */
.L_x_244:
[----:B------:R-:W-:Y:S01]  /*5c00*/  IMAD.MOV.U32 R40, RZ, RZ, 0x15 ;  /* 0x00000015ff287424 */ /* 0x000fe200078e00ff */
[----:B------:R-:W-:Y:S06]  /*5c10*/  BRA `(.L_x_242) ;  /* 0x0000000400347947 */ /* 0x000fec0003800000 */
.L_x_243:
[----:B------:R-:W-:Y:S01]  /*5c20*/  IMAD.MOV.U32 R40, RZ, RZ, 0x11 ;  /* 0x00000011ff287424 */ /* 0x000fe200078e00ff */
[----:B------:R-:W-:Y:S06]  /*5c30*/  BRA `(.L_x_242) ;  /* 0x00000004002c7947 */ /* 0x000fec0003800000 */
.L_x_237:
        /* <DEDUP_REMOVED lines=10> */
.L_x_247:
[----:B------:R-:W-:Y:S01]  /*5ce0*/  IMAD.MOV.U32 R40, RZ, RZ, 0x5 ;  /* 0x00000005ff287424 */ /* 0x000fe200078e00ff */
[----:B------:R-:W-:Y:S06]  /*5cf0*/  BRA `(.L_x_242) ;  /* 0x0000000000fc7947 */ /* 0x000fec0003800000 */
.L_x_246:
[----:B------:R-:W-:Y:S01]  /*5d00*/  IMAD.MOV.U32 R40, RZ, RZ, 0xe ;  /* 0x0000000eff287424 */ /* 0x000fe200078e00ff */
[----:B------:R-:W-:Y:S06]  /*5d10*/  BRA `(.L_x_242) ;  /* 0x0000000000f47947 */ /* 0x000fec0003800000 */
.L_x_245:
        /* <DEDUP_REMOVED lines=8> */
.L_x_249:
[----:B------:R-:W-:Y:S01]  /*5da0*/  IMAD.MOV.U32 R40, RZ, RZ, 0xc ;  /* 0x0000000cff287424 */ /* 0x000fe200078e00ff */
[----:B------:R-:W-:Y:S06]  /*5db0*/  BRA `(.L_x_242) ;  /* 0x0000000000cc7947 */ /* 0x000fec0003800000 */
.L_x_248:
[----:B------:R-:W-:Y:S01]  /*5dc0*/  IMAD.MOV.U32 R40, RZ, RZ, 0xa ;  /* 0x0000000aff287424 */ /* 0x000fe200078e00ff */
[----:B------:R-:W-:Y:S06]  /*5dd0*/  BRA `(.L_x_242) ;  /* 0x0000000000c47947 */ /* 0x000fec0003800000 */
.L_x_236:
        /* <DEDUP_REMOVED lines=12> */
.L_x_253:
[----:B------:R-:W-:Y:S01]  /*5ea0*/  IMAD.MOV.U32 R40, RZ, RZ, 0x9 ;  /* 0x00000009ff287424 */ /* 0x000fe200078e00ff */
[----:B------:R-:W-:Y:S06]  /*5eb0*/  BRA `(.L_x_242) ;  /* 0x00000000008c7947 */ /* 0x000fec0003800000 */
.L_x_252:
[----:B------:R-:W-:Y:S01]  /*5ec0*/  IMAD.MOV.U32 R40, RZ, RZ, 0x8 ;  /* 0x00000008ff287424 */ /* 0x000fe200078e00ff */
[----:B------:R-:W-:Y:S06]  /*5ed0*/  BRA `(.L_x_242) ;  /* 0x0000000000847947 */ /* 0x000fec0003800000 */
.L_x_251:
        /* <DEDUP_REMOVED lines=8> */
.L_x_255:
[----:B------:R-:W-:Y:S01]  /*5f60*/  IMAD.MOV.U32 R40, RZ, RZ, 0xd ;  /* 0x0000000dff287424 */ /* 0x000fe200078e00ff */
[----:B------:R-:W-:Y:S06]  /*5f70*/  BRA `(.L_x_242) ;  /* 0x00000000005c7947 */ /* 0x000fec0003800000 */
.L_x_254:
[----:B------:R-:W-:Y:S01]  /*5f80*/  IMAD.MOV.U32 R40, RZ, RZ, 0x6 ;  /* 0x00000006ff287424 */ /* 0x000fe200078e00ff */
[----:B------:R-:W-:Y:S06]  /*5f90*/  BRA `(.L_x_242) ;  /* 0x0000000000547947 */ /* 0x000fec0003800000 */
.L_x_250:
        /* <DEDUP_REMOVED lines=10> */
.L_x_258:
[----:B------:R-:W-:Y:S01]  /*6040*/  IMAD.MOV.U32 R40, RZ, RZ, 0x4 ;  /* 0x00000004ff287424 */ /* 0x000fe200078e00ff */
[----:B------:R-:W-:Y:S06]  /*6050*/  BRA `(.L_x_242) ;  /* 0x0000000000247947 */ /* 0x000fec0003800000 */
.L_x_257:
[----:B------:R-:W-:Y:S01]  /*6060*/  IMAD.MOV.U32 R40, RZ, RZ, 0x14 ;  /* 0x00000014ff287424 */ /* 0x000fe200078e00ff */
[----:B------:R-:W-:Y:S06]  /*6070*/  BRA `(.L_x_242) ;  /* 0x00000000001c7947 */ /* 0x000fec0003800000 */
.L_x_256:
[----:B------:R-:W-:-:S13]  /*6080*/  ISETP.NE.AND P2, PT, R4, 0x2a, PT ;  /* 0x0000002a0400780c */ /* 0x000fda0003f45270 */
[----:B------:R-:W-:Y:S05]  /*6090*/  @!P2 BRA `(.L_x_259) ;  /* 0x000000000010a947 */ /* 0x000fea0003800000 */
[----:B------:R-:W-:-:S13]  /*60a0*/  ISETP.NE.AND P2, PT, R4, 0x41, PT ;  /* 0x000000410400780c */ /* 0x000fda0003f45270 */
[----:B------:R-:W-:Y:S05]  /*60b0*/  @!P2 BRA `(.L_x_242) ;  /* 0x00000000000ca947 */ /* 0x000fea0003800000 */
.L_x_241:
[----:B------:R-:W-:Y:S01]  /*60c0*/  IMAD.MOV.U32 R40, RZ, RZ, 0x16 ;  /* 0x00000016ff287424 */ /* 0x000fe200078e00ff */
[----:B------:R-:W-:Y:S06]  /*60d0*/  BRA `(.L_x_242) ;  /* 0x0000000000047947 */ /* 0x000fec0003800000 */
.L_x_259:
[----:B------:R-:W-:-:S07]  /*60e0*/  IMAD.MOV.U32 R40, RZ, RZ, 0x17 ;  /* 0x00000017ff287424 */ /* 0x000fce00078e00ff */
.L_x_242:
[----:B------:R-:W-:Y:S05]  /*60f0*/  BSYNC.RECONVERGENT B8 ;  /* 0x0000000000087941 */ /* 0x000fea0003800200 */
.L_x_235:
[----:B-1----:R-:W2:Y:S01]  /*6100*/  LDL R5, [R22+0x4] ;  /* 0x0000040016057983 */ /* 0x002ea20000100800 */
[----:B------:R-:W-:Y:S02]  /*6110*/  IMAD.IADD R40, R39, 0x1, R40 ;  /* 0x0000000127287824 */ /* 0x000fe400078e0228 */
[C---:B------:R-:W-:Y:S01]  /*6120*/  FADD R39, R38.reuse, -10 ;  /* 0xc120000026277421 */ /* 0x040fe20000000000 */
[----:B------:R-:W-:Y:S01]  /*6130*/  FSETP.GT.AND P2, PT, R38, R9, PT ;  /* 0x000000092600720b */ /* 0x000fe20003f44000 */
[----:B------:R-:W-:-:S03]  /*6140*/  IMAD.SHL.U32 R40, R40, 0x4, RZ ;  /* 0x0000000428287824 */ /* 0x000fc600078e00ff */
[----:B------:R-:W-:Y:S01]  /*6150*/  FSEL R9, R38, R9, P2 ;  /* 0x0000000926097208 */ /* 0x000fe20001000000 */
[----:B------:R-:W0:Y:S01]  /*6160*/  LDC R4, c[0x3][R40+0x40] ;  /* 0x00c0100028047b82 */ /* 0x000e220000000800 */
[----:B------:R-:W-:Y:S01]  /*6170*/  SEL R12, R20, R12, P2 ;  /* 0x0000000c140c7207 */ /* 0x000fe20001000000 */
[----:B0-----:R-:W-:Y:S01]  /*6180*/  FADD R4, R23, R4 ;  /* 0x0000000417047221 */ /* 0x001fe20000000000 */
[----:B--2---:R-:W-:-:S05]  /*6190*/  FADD R5, R5, -10 ;  /* 0xc120000005057421 */ /* 0x004fca0000000000 */
[----:B------:R-:W-:Y:S01]  /*61a0*/  FMNMX3 R4, R5, R39, R4, !PT ;  /* 0x0000002705047276 */ /* 0x000fe20007800004 */
[C---:B------:R-:W-:Y:S02]  /*61b0*/  VIADD R5, R20.reuse, 0x1 ;  /* 0x0000000114057836 */ /* 0x040fe40000000000 */
[----:B------:R-:W-:Y:S01]  /*61c0*/  VIADD R20, R20, 0x2 ;  /* 0x0000000214147836 */ /* 0x000fe20000000000 */
[----:B------:R-:W-:Y:S02]  /*61d0*/  FMNMX R4, RZ, R4, !PT ;  /* 0x00000004ff047209 */ /* 0x000fe40007800000 */
[----:B------:R-:W-:Y:S02]  /*61e0*/  ISETP.NE.AND P4, PT, R5, R16, PT ;  /* 0x000000100500720c */ /* 0x000fe40003f85270 */
[----:B------:R-:W-:Y:S01]  /*61f0*/  FSETP.GT.AND P3, PT, R4, R9, PT ;  /* 0x000000090400720b */ /* 0x000fe20003f64000 */
[----:B------:R0:W-:Y:S03]  /*6200*/  STL [R22+0xcc], R4 ;  /* 0x0000cc0416007387 */ /* 0x0001e60000100800 */
[----:B------:R-:W-:-:S02]  /*6210*/  SEL R17, R14, R17, P3 ;  /* 0x000000110e117207 */ /* 0x000fc40001800000 */
[----:B------:R-:W-:Y:S02]  /*6220*/  FSEL R9, R4, R9, P3 ;  /* 0x0000000904097208 */ /* 0x000fe40001800000 */
[----:B------:R-:W-:Y:S02]  /*6230*/  SEL R12, R5, R12, P3 ;  /* 0x0000000c050c7207 */ /* 0x000fe40001800000 */
[----:B------:R-:W-:Y:S01]  /*6240*/  SEL R17, R14, R17, P2 ;  /* 0x000000110e117207 */ /* 0x000fe20001000000 */
[----:B0-----:R-:W-:Y:S06]  /*6250*/  @P4 BRA `(.L_x_260) ;  /* 0xffffffe000ac4947 */ /* 0x001fec000383ffff */
.L_x_159:
[----:B------:R-:W-:Y:S05]  /*6260*/  BSYNC.RECONVERGENT B5 ;  /* 0x0000000000057941 */ /* 0x000fea0003800200 */
.L_x_158:
[----:B------:R-:W-:-:S13]  /*6270*/  LOP3.LUT P0, RZ, R10, 0x1, RZ, 0xc0, !PT ;  /* 0x000000010aff7812 */ /* 0x000fda000780c0ff */
[----:B------:R-:W-:Y:S05]  /*6280*/  @!P0 BRA `(.L_x_157) ;  /* 0x0000000c00b48947 */ /* 0x000fea0003800000 */
[C---:B------:R-:W-:Y:S01]  /*6290*/  IADD3 R4, P0, PT, R20.reuse, R7, RZ ;  /* 0x0000000714047210 */ /* 0x040fe20007f1e0ff */
[----:B------:R-:W-:-:S03]  /*62a0*/  IMAD R22, R20, 0x4, R21 ;  /* 0x0000000414167824 */ /* 0x000fc600078e0215 */
[----:B------:R-:W-:Y:S02]  /*62b0*/  LEA.HI.X.SX32 R5, R20, R13, 0x1, P0 ;  /* 0x0000000d14057211 */ /* 0x000fe400000f0eff */
[----:B------:R0:W5:Y:S04]  /*62c0*/  LDL R21, [R22+-0x4] ;  /* 0xfffffc0016157983 */ /* 0x0001680000100800 */
[----:B------:R0:W5:Y:S02]  /*62d0*/  LD.E.U8 R4, desc[UR6][R4.64+-0x1] ;  /* 0xffffff0604047980 */ /* 0x000164000c101100 */
[----:B-----5:R-:W-:Y:S01]  /*62e0*/  ISETP.GT.AND P0, PT, R18, 0x4b, PT ;  /* 0x0000004b1200780c */ /* 0x020fe20003f04270 */
[----:B------:R-:W-:Y:S01]  /*62f0*/  BSSY.RECONVERGENT B5, `(.L_x_261) ;  /* 0x000006a000057945 */ /* 0x000fe20003800200 */
[----:B------:R-:W-:-:S11]  /*6300*/  IMAD.MOV.U32 R38, RZ, RZ, RZ ;  /* 0x000000ffff267224 */ /* 0x000fd600078e00ff */
[----:B0-----:R-:W-:Y:S05]  /*6310*/  @!P0 BRA `(.L_x_262) ;  /* 0x0000000000d88947 */ /* 0x001fea0003800000 */
        /* <DEDUP_REMOVED lines=12> */
.L_x_266:
[----:B------:R-:W-:Y:S01]  /*63e0*/  IMAD.MOV.U32 R38, RZ, RZ, 0x180 ;  /* 0x00000180ff267424 */ /* 0x000fe200078e00ff */
[----:B------:R-:W-:Y:S06]  /*63f0*/  BRA `(.L_x_268) ;  /* 0x0000000400647947 */ /* 0x000fec0003800000 */
.L_x_265:
[----:B------:R-:W-:Y:S01]  /*6400*/  IMAD.MOV.U32 R38, RZ, RZ, 0x168 ;  /* 0x00000168ff267424 */ /* 0x000fe200078e00ff */
[----:B------:R-:W-:Y:S06]  /*6410*/  BRA `(.L_x_268) ;  /* 0x00000004005c7947 */ /* 0x000fec0003800000 */
.L_x_264:
        /* <DEDUP_REMOVED lines=8> */
.L_x_270:
[----:B------:R-:W-:Y:S01]  /*64a0*/  IMAD.MOV.U32 R38, RZ, RZ, 0x1f8 ;  /* 0x000001f8ff267424 */ /* 0x000fe200078e00ff */
[----:B------:R-:W-:Y:S06]  /*64b0*/  BRA `(.L_x_268) ;  /* 0x0000000400347947 */ /* 0x000fec0003800000 */
.L_x_269:
[----:B------:R-:W-:Y:S01]  /*64c0*/  IMAD.MOV.U32 R38, RZ, RZ, 0x198 ;  /* 0x00000198ff267424 */ /* 0x000fe200078e00ff */
[----:B------:R-:W-:Y:S06]  /*64d0*/  BRA `(.L_x_268) ;  /* 0x00000004002c7947 */ /* 0x000fec0003800000 */
.L_x_263:
        /* <DEDUP_REMOVED lines=10> */
.L_x_273:
[----:B------:R-:W-:Y:S01]  /*6580*/  IMAD.MOV.U32 R38, RZ, RZ, 0x78 ;  /* 0x00000078ff267424 */ /* 0x000fe200078e00ff */
[----:B------:R-:W-:Y:S06]  /*6590*/  BRA `(.L_x_268) ;  /* 0x0000000000fc7947 */ /* 0x000fec0003800000 */
.L_x_272:
[----:B------:R-:W-:Y:S01]  /*65a0*/  IMAD.MOV.U32 R38, RZ, RZ, 0x150 ;  /* 0x00000150ff267424 */ /* 0x000fe200078e00ff */
[----:B------:R-:W-:Y:S06]  /*65b0*/  BRA `(.L_x_268) ;  /* 0x0000000000f47947 */ /* 0x000fec0003800000 */
.L_x_271:
        /* <DEDUP_REMOVED lines=8> */
.L_x_275:
[----:B------:R-:W-:Y:S01]  /*6640*/  IMAD.MOV.U32 R38, RZ, RZ, 0x120 ;  /* 0x00000120ff267424 */ /* 0x000fe200078e00ff */
[----:B------:R-:W-:Y:S06]  /*6650*/  BRA `(.L_x_268) ;  /* 0x0000000000cc7947 */ /* 0x000fec0003800000 */
.L_x_274:
[----:B------:R-:W-:Y:S01]  /*6660*/  IMAD.MOV.U32 R38, RZ, RZ, 0xf0 ;  /* 0x000000f0ff267424 */ /* 0x000fe200078e00ff */
[----:B------:R-:W-:Y:S06]  /*6670*/  BRA `(.L_x_268) ;  /* 0x0000000000c47947 */ /* 0x000fec0003800000 */
.L_x_262:
        /* <DEDUP_REMOVED lines=12> */
.L_x_279:
[----:B------:R-:W-:Y:S01]  /*6740*/  IMAD.MOV.U32 R38, RZ, RZ, 0xd8 ;  /* 0x000000d8ff267424 */ /* 0x000fe200078e00ff */
[----:B------:R-:W-:Y:S06]  /*6750*/  BRA `(.L_x_268) ;  /* 0x00000000008c7947 */ /* 0x000fec0003800000 */
.L_x_278:
[----:B------:R-:W-:Y:S01]  /*6760*/  IMAD.MOV.U32 R38, RZ, RZ, 0xc0 ;  /* 0x000000c0ff267424 */ /* 0x000fe200078e00ff */
[----:B------:R-:W-:Y:S06]  /*6770*/  BRA `(.L_x_268) ;  /* 0x0000000000847947 */ /* 0x000fec0003800000 */
.L_x_277:
        /* <DEDUP_REMOVED lines=8> */
.L_x_281:
[----:B------:R-:W-:Y:S01]  /*6800*/  IMAD.MOV.U32 R38, RZ, RZ, 0x138 ;  /* 0x00000138ff267424 */ /* 0x000fe200078e00ff */
[----:B------:R-:W-:Y:S06]  /*6810*/  BRA `(.L_x_268) ;  /* 0x00000000005c7947 */ /* 0x000fec0003800000 */
.L_x_280:
[----:B------:R-:W-:Y:S01]  /*6820*/  IMAD.MOV.U32 R38, RZ, RZ, 0x90 ;  /* 0x00000090ff267424 */ /* 0x000fe200078e00ff */
[----:B------:R-:W-:Y:S06]  /*6830*/  BRA `(.L_x_268) ;  /* 0x0000000000547947 */ /* 0x000fec0003800000 */
.L_x_276:
        /* <DEDUP_REMOVED lines=10> */
.L_x_284:
[----:B------:R-:W-:Y:S01]  /*68e0*/  IMAD.MOV.U32 R38, RZ, RZ, 0x60 ;  /* 0x00000060ff267424 */ /* 0x000fe200078e00ff */
[----:B------:R-:W-:Y:S06]  /*68f0*/  BRA `(.L_x_268) ;  /* 0x0000000000247947 */ /* 0x000fec0003800000 */
.L_x_283:
[----:B------:R-:W-:Y:S01]  /*6900*/  IMAD.MOV.U32 R38, RZ, RZ, 0x1e0 ;  /* 0x000001e0ff267424 */ /* 0x000fe200078e00ff */
[----:B------:R-:W-:Y:S06]  /*6910*/  BRA `(.L_x_268) ;  /* 0x00000000001c7947 */ /* 0x000fec0003800000 */
.L_x_282:
[----:B------:R-:W-:-:S13]  /*6920*/  ISETP.NE.AND P0, PT, R18, 0x2a, PT ;  /* 0x0000002a1200780c */ /* 0x000fda0003f05270 */
[----:B------:R-:W-:Y:S05]  /*6930*/  @!P0 BRA `(.L_x_285) ;  /* 0x0000000000108947 */ /* 0x000fea0003800000 */
[----:B------:R-:W-:-:S13]  /*6940*/  ISETP.NE.AND P0, PT, R18, 0x41, PT ;  /* 0x000000411200780c */ /* 0x000fda0003f05270 */
[----:B------:R-:W-:Y:S05]  /*6950*/  @!P0 BRA `(.L_x_268) ;  /* 0x00000000000c8947 */ /* 0x000fea0003800000 */
.L_x_267:
[----:B------:R-:W-:Y:S01]  /*6960*/  IMAD.MOV.U32 R38, RZ, RZ, 0x210 ;  /* 0x00000210ff267424 */ /* 0x000fe200078e00ff */
[----:B------:R-:W-:Y:S06]  /*6970*/  BRA `(.L_x_268) ;  /* 0x0000000000047947 */ /* 0x000fec0003800000 */
.L_x_285:
[----:B------:R-:W-:-:S07]  /*6980*/  IMAD.MOV.U32 R38, RZ, RZ, 0x228 ;  /* 0x00000228ff267424 */ /* 0x000fce00078e00ff */
.L_x_268:
[----:B------:R-:W-:Y:S05]  /*6990*/  BSYNC.RECONVERGENT B5 ;  /* 0x0000000000057941 */ /* 0x000fea0003800200 */
.L_x_261:
[----:B------:R-:W-:Y:S01]  /*69a0*/  ISETP.GT.AND P0, PT, R4, 0x4b, PT ;  /* 0x0000004b0400780c */ /* 0x000fe20003f04270 */
        /* <DEDUP_REMOVED lines=15> */
.L_x_291:
[----:B------:R-:W-:Y:S01]  /*6aa0*/  IMAD.MOV.U32 R23, RZ, RZ, 0x10 ;  /* 0x00000010ff177424 */ /* 0x000fe200078e00ff */
[----:B------:R-:W-:Y:S06]  /*6ab0*/  BRA `(.L_x_293) ;  /* 0x0000000400647947 */ /* 0x000fec0003800000 */
.L_x_290:
[----:B------:R-:W-:Y:S01]  /*6ac0*/  IMAD.MOV.U32 R23, RZ, RZ, 0xf ;  /* 0x0000000fff177424 */ /* 0x000fe200078e00ff */
[----:B------:R-:W-:Y:S06]  /*6ad0*/  BRA `(.L_x_293) ;  /* 0x00000004005c7947 */ /* 0x000fec0003800000 */
.L_x_289:
        /* <DEDUP_REMOVED lines=8> */
.L_x_295:
[----:B------:R-:W-:Y:S01]  /*6b60*/  IMAD.MOV.U32 R23, RZ, RZ, 0x15 ;  /* 0x00000015ff177424 */ /* 0x000fe200078e00ff */
[----:B------:R-:W-:Y:S06]  /*6b70*/  BRA `(.L_x_293) ;  /* 0x0000000400347947 */ /* 0x000fec0003800000 */
.L_x_294:
[----:B------:R-:W-:Y:S01]  /*6b80*/  IMAD.MOV.U32 R23, RZ, RZ, 0x11 ;  /* 0x00000011ff177424 */ /* 0x000fe200078e00ff */
[----:B------:R-:W-:Y:S06]  /*6b90*/  BRA `(.L_x_293) ;  /* 0x00000004002c7947 */ /* 0x000fec0003800000 */
.L_x_288:
        /* <DEDUP_REMOVED lines=10> */
.L_x_298:
[----:B------:R-:W-:Y:S01]  /*6c40*/  IMAD.MOV.U32 R23, RZ, RZ, 0x5 ;  /* 0x00000005ff177424 */ /* 0x000fe200078e00ff */
[----:B------:R-:W-:Y:S06]  /*6c50*/  BRA `(.L_x_293) ;  /* 0x0000000000fc7947 */ /* 0x000fec0003800000 */
.L_x_297:
[----:B------:R-:W-:Y:S01]  /*6c60*/  IMAD.MOV.U32 R23, RZ, RZ, 0xe ;  /* 0x0000000eff177424 */ /* 0x000fe200078e00ff */
[----:B------:R-:W-:Y:S06]  /*6c70*/  BRA `(.L_x_293) ;  /* 0x0000000000f47947 */ /* 0x000fec0003800000 */
.L_x_296:
        /* <DEDUP_REMOVED lines=8> */
.L_x_300:
[----:B------:R-:W-:Y:S01]  /*6d00*/  IMAD.MOV.U32 R23, RZ, RZ, 0xc ;  /* 0x0000000cff177424 */ /* 0x000fe200078e00ff */
[----:B------:R-:W-:Y:S06]  /*6d10*/  BRA `(.L_x_293) ;  /* 0x0000000000cc7947 */ /* 0x000fec0003800000 */
.L_x_299:
[----:B------:R-:W-:Y:S01]  /*6d20*/  IMAD.MOV.U32 R23, RZ, RZ, 0xa ;  /* 0x0000000aff177424 */ /* 0x000fe200078e00ff */
[----:B------:R-:W-:Y:S06]  /*6d30*/  BRA `(.L_x_293) ;  /* 0x0000000000c47947 */ /* 0x000fec0003800000 */
.L_x_287:
        /* <DEDUP_REMOVED lines=12> */
.L_x_304:
[----:B------:R-:W-:Y:S01]  /*6e00*/  IMAD.MOV.U32 R23, RZ, RZ, 0x9 ;  /* 0x00000009ff177424 */ /* 0x000fe200078e00ff */
[----:B------:R-:W-:Y:S06]  /*6e10*/  BRA `(.L_x_293) ;  /* 0x00000000008c7947 */ /* 0x000fec0003800000 */
.L_x_303:
[----:B------:R-:W-:Y:S01]  /*6e20*/  IMAD.MOV.U32 R23, RZ, RZ, 0x8 ;  /* 0x00000008ff177424 */ /* 0x000fe200078e00ff */
[----:B------:R-:W-:Y:S06]  /*6e30*/  BRA `(.L_x_293) ;  /* 0x0000000000847947 */ /* 0x000fec0003800000 */
.L_x_302:
        /* <DEDUP_REMOVED lines=8> */
.L_x_306:
[----:B------:R-:W-:Y:S01]  /*6ec0*/  IMAD.MOV.U32 R23, RZ, RZ, 0xd ;  /* 0x0000000dff177424 */ /* 0x000fe200078e00ff */
[----:B------:R-:W-:Y:S06]  /*6ed0*/  BRA `(.L_x_293) ;  /* 0x00000000005c7947 */ /* 0x000fec0003800000 */
.L_x_305:
[----:B------:R-:W-:Y:S01]  /*6ee0*/  IMAD.MOV.U32 R23, RZ, RZ, 0x6 ;  /* 0x00000006ff177424 */ /* 0x000fe200078e00ff */
[----:B------:R-:W-:Y:S06]  /*6ef0*/  BRA `(.L_x_293) ;  /* 0x0000000000547947 */ /* 0x000fec0003800000 */
.L_x_301:
        /* <DEDUP_REMOVED lines=10> */
.L_x_309:
[----:B------:R-:W-:Y:S01]  /*6fa0*/  IMAD.MOV.U32 R23, RZ, RZ, 0x4 ;  /* 0x00000004ff177424 */ /* 0x000fe200078e00ff */
[----:B------:R-:W-:Y:S06]  /*6fb0*/  BRA `(.L_x_293) ;  /* 0x0000000000247947 */ /* 0x000fec0003800000 */
.L_x_308:
[----:B------:R-:W-:Y:S01]  /*6fc0*/  IMAD.MOV.U32 R23, RZ, RZ, 0x14 ;  /* 0x00000014ff177424 */ /* 0x000fe200078e00ff */
[----:B------:R-:W-:Y:S06]  /*6fd0*/  BRA `(.L_x_293) ;  /* 0x00000000001c7947 */ /* 0x000fec0003800000 */
.L_x_307:
[----:B------:R-:W-:-:S13]  /*6fe0*/  ISETP.NE.AND P0, PT, R4, 0x2a, PT ;  /* 0x0000002a0400780c */ /* 0x000fda0003f05270 */
[----:B------:R-:W-:Y:S05]  /*6ff0*/  @!P0 BRA `(.L_x_310) ;  /* 0x0000000000108947 */ /* 0x000fea0003800000 */
[----:B------:R-:W-:-:S13]  /*7000*/  ISETP.NE.AND P0, PT, R4, 0x41, PT ;  /* 0x000000410400780c */ /* 0x000fda0003f05270 */
[----:B------:R-:W-:Y:S05]  /*7010*/  @!P0 BRA `(.L_x_293) ;  /* 0x00000000000c8947 */ /* 0x000fea0003800000 */
.L_x_292:
[----:B------:R-:W-:Y:S01]  /*7020*/  IMAD.MOV.U32 R23, RZ, RZ, 0x16 ;  /* 0x00000016ff177424 */ /* 0x000fe200078e00ff */
[----:B------:R-:W-:Y:S06]  /*7030*/  BRA `(.L_x_293) ;  /* 0x0000000000047947 */ /* 0x000fec0003800000 */
.L_x_310:
[----:B------:R-:W-:-:S07]  /*7040*/  IMAD.MOV.U32 R23, RZ, RZ, 0x17 ;  /* 0x00000017ff177424 */ /* 0x000fce00078e00ff */
.L_x_293:
[----:B------:R-:W-:Y:S05]  /*7050*/  BSYNC.RECONVERGENT B5 ;  /* 0x0000000000057941 */ /* 0x000fea0003800200 */
.L_x_286:
[----:B------:R-:W-:Y:S01]  /*7060*/  IMAD R19, R20, 0x4, R19 ;  /* 0x0000000414137824 */ /* 0x000fe200078e0213 */
[----:B------:R-:W2:Y:S04]  /*7070*/  LDL R22, [R22+0xc4] ;  /* 0x0000c40016167983 */ /* 0x000ea80000100800 */
[----:B------:R-:W3:Y:S01]  /*7080*/  LDL R5, [R19+-0xc8] ;  /* 0xffff380013057983 */ /* 0x000ee20000100800 */
[----:B------:R-:W-:-:S04]  /*7090*/  IMAD.IADD R23, R38, 0x1, R23 ;  /* 0x0000000126177824 */ /* 0x000fc800078e0217 */
[----:B------:R-:W-:-:S04]  /*70a0*/  IMAD.SHL.U32 R23, R23, 0x4, RZ ;  /* 0x0000000417177824 */ /* 0x000fc800078e00ff */
[----:B------:R-:W0:Y:S02]  /*70b0*/  LDC R4, c[0x3][R23+0x40] ;  /* 0x00c0100017047b82 */ /* 0x000e240000000800 */
[----:B0-----:R-:W-:Y:S01]  /*70c0*/  FADD R4, R21, R4 ;  /* 0x0000000415047221 */ /* 0x001fe20000000000 */
[----:B--2---:R-:W-:Y:S01]  /*70d0*/  FADD R18, R22, -10 ;  /* 0xc120000016127421 */ /* 0x004fe20000000000 */
[----:B---3--:R-:W-:-:S05]  /*70e0*/  FADD R5, R5, -10 ;  /* 0xc120000005057421 */ /* 0x008fca0000000000 */
[----:B------:R-:W-:-:S04]  /*70f0*/  FMNMX3 R4, R5, R18, R4, !PT ;  /* 0x0000001205047276 */ /* 0x000fc80007800004 */
[----:B------:R-:W-:-:S04]  /*7100*/  FMNMX R4, RZ, R4, !PT ;  /* 0x00000004ff047209 */ /* 0x000fc80007800000 */
[----:B------:R-:W-:Y:S01]  /*7110*/  FSETP.GT.AND P0, PT, R4, R9, PT ;  /* 0x000000090400720b */ /* 0x000fe20003f04000 */
[----:B------:R0:W-:-:S12]  /*7120*/  STL [R19], R4 ;  /* 0x0000000413007387 */ /* 0x0001d80000100800 */
[----:B------:R-:W-:Y:S02]  /*7130*/  @P0 IMAD.MOV.U32 R9, RZ, RZ, R4 ;  /* 0x000000ffff090224 */ /* 0x000fe400078e0004 */
[----:B------:R-:W-:Y:S02]  /*7140*/  @P0 IMAD.MOV.U32 R12, RZ, RZ, R20 ;  /* 0x000000ffff0c0224 */ /* 0x000fe400078e0014 */
[----:B0-----:R-:W-:-:S07]  /*7150*/  @P0 IMAD.MOV.U32 R17, RZ, RZ, R14 ;  /* 0x000000ffff110224 */ /* 0x001fce00078e000e */
.L_x_157:
[----:B------:R-:W-:Y:S05]  /*7160*/  BSYNC.RECONVERGENT B6 ;  /* 0x0000000000067941 */ /* 0x000fea0003800200 */
.L_x_156:
[C---:B------:R-:W-:Y:S01]  /*7170*/  ISETP.NE.AND P0, PT, R14.reuse, R11, PT ;  /* 0x0000000b0e00720c */ /* 0x040fe20003f05270 */
[----:B------:R-:W-:-:S12]  /*7180*/  VIADD R14, R14, 0x1 ;  /* 0x000000010e0e7836 */ /* 0x000fd80000000000 */
[----:B------:R-:W-:Y:S05]  /*7190*/  @P0 BRA `(.L_x_311) ;  /* 0xffffffd0009c0947 */ /* 0x000fea000383ffff */
.L_x_155:
[----:B------:R-:W-:Y:S05]  /*71a0*/  BSYNC.RECONVERGENT B7 ;  /* 0x0000000000077941 */ /* 0x000fea0003800200 */
.L_x_154:
[----:B------:R-:W-:Y:S01]  /*71b0*/  BSSY.RECONVERGENT B5, `(.L_x_312) ;  /* 0x000020a000057945 */ /* 0x000fe20003800200 */
[----:B------:R-:W-:Y:S01]  /*71c0*/  PRMT R6, RZ, 0x7610, R6 ;  /* 0x00007610ff067816 */ /* 0x000fe20000000006 */
[----:B------:R-:W-:-:S07]  /*71d0*/  IMAD.MOV.U32 R14, RZ, RZ, RZ ;  /* 0x000000ffff0e7224 */ /* 0x000fce00078e00ff */
.L_x_423:
[----:B0-----:R-:W-:Y:S01]  /*71e0*/  VIMNMX R5, PT, PT, R12, R17, PT ;  /* 0x000000110c057248 */ /* 0x001fe20003fe0100 */
[----:B------:R-:W-:Y:S01]  /*71f0*/  IMAD.MOV.U32 R4, RZ, RZ, 0xc8 ;  /* 0x000000c8ff047424 */ /* 0x000fe200078e00ff */
[----:B------:R-:W-:Y:S01]  /*7200*/  BSSY.RECONVERGENT B6, `(.L_x_313) ;  /* 0x0000009000067945 */ /* 0x000fe20003800200 */
[----:B------:R-:W-:Y:S02]  /*7210*/  PLOP3.LUT P0, PT, PT, PT, PT, 0x8, 0x80 ;  /* 0x000000000080781c */ /* 0x000fe40003f0e170 */
[C---:B------:R-:W-:Y:S02]  /*7220*/  ISETP.GE.AND P2, PT, R5.reuse, 0x1, PT ;  /* 0x000000010500780c */ /* 0x040fe40003f46270 */
[----:B------:R-:W-:Y:S01]  /*7230*/  ISETP.GT.AND P3, PT, R5, RZ, PT ;  /* 0x000000ff0500720c */ /* 0x000fe20003f64270 */
[----:B------:R-:W-:-:S04]  /*7240*/  IMAD R5, R17, R4, UR12 ;  /* 0x0000000c11057e24 */ /* 0x000fc8000f8e0204 */
[----:B------:R-:W-:-:S06]  /*7250*/  IMAD R19, R12, 0x4, R5 ;  /* 0x000000040c137824 */ /* 0x000fcc00078e0205 */
[----:B------:R-:W-:Y:S05]  /*7260*/  @!P2 BRA `(.L_x_314) ;  /* 0x000000000008a947 */ /* 0x000fea0003800000 */
[----:B------:R-:W2:Y:S02]  /*7270*/  LDL R4, [R19] ;  /* 0x0000000013047983 */ /* 0x000ea40000100800 */
[----:B--2---:R-:W-:-:S13]  /*7280*/  FSETP.GT.AND P0, PT, R4, RZ, PT ;  /* 0x000000ff0400720b */ /* 0x004fda0003f04000 */
.L_x_314:
[----:B------:R-:W-:Y:S05]  /*7290*/  BSYNC.RECONVERGENT B6 ;  /* 0x0000000000067941 */ /* 0x000fea0003800200 */
.L_x_313:
[----:B------:R-:W-:Y:S01]  /*72a0*/  ISETP.GT.U32.OR P0, PT, R14, 0x30, !P0 ;  /* 0x000000300e00780c */ /* 0x000fe20004704470 */
[----:B-----5:R-:W-:Y:S02]  /*72b0*/  IMAD.MOV.U32 R18, RZ, RZ, R17 ;  /* 0x000000ffff127224 */ /* 0x020fe400078e0011 */
[----:B------:R-:W-:-:S10]  /*72c0*/  IMAD.MOV.U32 R16, RZ, RZ, R12 ;  /* 0x000000ffff107224 */ /* 0x000fd400078e000c */
[----:B------:R-:W-:Y:S05]  /*72d0*/  @P0 BRA `(.L_x_315) ;  /* 0x0000001c00dc0947 */ /* 0x000fea0003800000 */
[----:B------:R-:W-:Y:S04]  /*72e0*/  BSSY.RELIABLE B6, `(.L_x_316) ;  /* 0x00001f4000067945 */ /* 0x000fe80003800100 */
[----:B------:R-:W-:Y:S05]  /*72f0*/  @!P3 BRA `(.L_x_317) ;  /* 0x0000001c0058b947 */ /* 0x000fea0003800000 */
[----:B------:R-:W-:Y:S01]  /*7300*/  VIADD R17, R17, 0xffffffff ;  /* 0xffffffff11117836 */ /* 0x000fe20000000000 */
[----:B------:R-:W5:Y:S01]  /*7310*/  LDL R19, [R19] ;  /* 0x0000000013137983 */ /* 0x000f620000100800 */
[----:B------:R-:W-:Y:S02]  /*7320*/  VIADD R12, R12, 0xffffffff ;  /* 0xffffffff0c0c7836 */ /* 0x000fe40000000000 */
[----:B------:R-:W-:Y:S01]  /*7330*/  IMAD.MOV.U32 R20, RZ, RZ, 0xc8 ;  /* 0x000000c8ff147424 */ /* 0x000fe200078e00ff */
[----:B------:R-:W-:-:S05]  /*7340*/  IADD3 R4, P0, PT, R17, R8, RZ ;  /* 0x0000000811047210 */ /* 0x000fca0007f1e0ff */
[----:B------:R-:W-:-:S06]  /*7350*/  IMAD.X R5, RZ, RZ, R15, P0 ;  /* 0x000000ffff057224 */ /* 0x000fcc00000e060f */
[----:B------:R-:W2:Y:S01]  /*7360*/  LDG.E.U8 R5, desc[UR6][R4.64] ;  /* 0x0000000604057981 */ /* 0x000ea2000c1e1100 */
[----:B------:R-:W-:Y:S01]  /*7370*/  IADD3 R10, P0, PT, R12, R7, RZ ;  /* 0x000000070c0a7210 */ /* 0x000fe20007f1e0ff */
[----:B------:R-:W-:-:S04]  /*7380*/  IMAD R21, R17, R20, UR12 ;  /* 0x0000000c11157e24 */ /* 0x000fc8000f8e0214 */
[----:B------:R-:W-:Y:S02]  /*7390*/  IMAD R21, R12, 0x4, R21 ;  /* 0x000000040c157824 */ /* 0x000fe400078e0215 */
[----:B------:R-:W-:-:S04]  /*73a0*/  IMAD.X R11, RZ, RZ, R13, P0 ;  /* 0x000000ffff0b7224 */ /* 0x000fc800000e060d */
[----:B------:R-:W5:Y:S04]  /*73b0*/  LDL R21, [R21] ;  /* 0x0000000015157983 */ /* 0x000f680000100800 */
[----:B------:R0:W5:Y:S01]  /*73c0*/  LD.E.U8 R10, desc[UR6][R10.64] ;  /* 0x000000060a0a7980 */ /* 0x000162000c101100 */
[----:B------:R-:W-:Y:S01]  /*73d0*/  BSSY.RECONVERGENT B7, `(.L_x_318) ;  /* 0x000006b000077945 */ /* 0x000fe20003800200 */
[----:B------:R-:W-:Y:S01]  /*73e0*/  IMAD.MOV.U32 R20, RZ, RZ, RZ ;  /* 0x000000ffff147224 */ /* 0x000fe200078e00ff */
[----:B--2---:R-:W-:-:S13]  /*73f0*/  ISETP.GT.AND P2, PT, R5, 0x4b, PT ;  /* 0x0000004b0500780c */ /* 0x004fda0003f44270 */
[----:B0-----:R-:W-:Y:S05]  /*7400*/  @!P2 BRA `(.L_x_319) ;  /* 0x0000000000d8a947 */ /* 0x001fea0003800000 */
        /* <DEDUP_REMOVED lines=12> */
.L_x_323:
[----:B------:R-:W-:Y:S01]  /*74d0*/  IMAD.MOV.U32 R20, RZ, RZ, 0x1b0 ;  /* 0x000001b0ff147424 */ /* 0x000fe200078e00ff */
[----:B------:R-:W-:Y:S06]  /*74e0*/  BRA `(.L_x_325) ;  /* 0x0000000400647947 */ /* 0x000fec0003800000 */
.L_x_322:
[----:B------:R-:W-:Y:S01]  /*74f0*/  IMAD.MOV.U32 R20, RZ, RZ, 0x198 ;  /* 0x00000198ff147424 */ /* 0x000fe200078e00ff */
[----:B------:R-:W-:Y:S06]  /*7500*/  BRA `(.L_x_325) ;  /* 0x00000004005c7947 */ /* 0x000fec0003800000 */
.L_x_321:
        /* <DEDUP_REMOVED lines=8> */
.L_x_327:
[----:B------:R-:W-:Y:S01]  /*7590*/  IMAD.MOV.U32 R20, RZ, RZ, 0x180 ;  /* 0x00000180ff147424 */ /* 0x000fe200078e00ff */
[----:B------:R-:W-:Y:S06]  /*75a0*/  BRA `(.L_x_325) ;  /* 0x0000000400347947 */ /* 0x000fec0003800000 */
.L_x_326:
[----:B------:R-:W-:Y:S01]  /*75b0*/  IMAD.MOV.U32 R20, RZ, RZ, 0x168 ;  /* 0x00000168ff147424 */ /* 0x000fe200078e00ff */
[----:B------:R-:W-:Y:S06]  /*75c0*/  BRA `(.L_x_325) ;  /* 0x00000004002c7947 */ /* 0x000fec0003800000 */
.L_x_320:
        /* <DEDUP_REMOVED lines=10> */
.L_x_330:
[----:B------:R-:W-:Y:S01]  /*7670*/  IMAD.MOV.U32 R20, RZ, RZ, 0x78 ;  /* 0x00000078ff147424 */ /* 0x000fe200078e00ff */
[----:B------:R-:W-:Y:S06]  /*7680*/  BRA `(.L_x_325) ;  /* 0x0000000000fc7947 */ /* 0x000fec0003800000 */
.L_x_329:
[----:B------:R-:W-:Y:S01]  /*7690*/  IMAD.MOV.U32 R20, RZ, RZ, 0x150 ;  /* 0x00000150ff147424 */ /* 0x000fe200078e00ff */
[----:B------:R-:W-:Y:S06]  /*76a0*/  BRA `(.L_x_325) ;  /* 0x0000000000f47947 */ /* 0x000fec0003800000 */
.L_x_328:
        /* <DEDUP_REMOVED lines=8> */
.L_x_332:
[----:B------:R-:W-:Y:S01]  /*7730*/  IMAD.MOV.U32 R20, RZ, RZ, 0x120 ;  /* 0x00000120ff147424 */ /* 0x000fe200078e00ff */
[----:B------:R-:W-:Y:S06]  /*7740*/  BRA `(.L_x_325) ;  /* 0x0000000000cc7947 */ /* 0x000fec0003800000 */
.L_x_331:
[----:B------:R-:W-:Y:S01]  /*7750*/  IMAD.MOV.U32 R20, RZ, RZ, 0xf0 ;  /* 0x000000f0ff147424 */ /* 0x000fe200078e00ff */
[----:B------:R-:W-:Y:S06]  /*7760*/  BRA `(.L_x_325) ;  /* 0x0000000000c47947 */ /* 0x000fec0003800000 */
.L_x_319:
        /* <DEDUP_REMOVED lines=12> */
.L_x_336:
[----:B------:R-:W-:Y:S01]  /*7830*/  IMAD.MOV.U32 R20, RZ, RZ, 0xd8 ;  /* 0x000000d8ff147424 */ /* 0x000fe200078e00ff */
[----:B------:R-:W-:Y:S06]  /*7840*/  BRA `(.L_x_325) ;  /* 0x00000000008c7947 */ /* 0x000fec0003800000 */
.L_x_335:
[----:B------:R-:W-:Y:S01]  /*7850*/  IMAD.MOV.U32 R20, RZ, RZ, 0xc0 ;  /* 0x000000c0ff147424 */ /* 0x000fe200078e00ff */
[----:B------:R-:W-:Y:S06]  /*7860*/  BRA `(.L_x_325) ;  /* 0x0000000000847947 */ /* 0x000fec0003800000 */
.L_x_334:
        /* <DEDUP_REMOVED lines=8> */
.L_x_338:
[----:B------:R-:W-:Y:S01]  /*78f0*/  IMAD.MOV.U32 R20, RZ, RZ, 0x138 ;  /* 0x00000138ff147424 */ /* 0x000fe200078e00ff */
[----:B------:R-:W-:Y:S06]  /*7900*/  BRA `(.L_x_325) ;  /* 0x00000000005c7947 */ /* 0x000fec0003800000 */
.L_x_337:
[----:B------:R-:W-:Y:S01]  /*7910*/  IMAD.MOV.U32 R20, RZ, RZ, 0x90 ;  /* 0x00000090ff147424 */ /* 0x000fe200078e00ff */
[----:B------:R-:W-:Y:S06]  /*7920*/  BRA `(.L_x_325) ;  /* 0x0000000000547947 */ /* 0x000fec0003800000 */
.L_x_333:
        /* <DEDUP_REMOVED lines=10> */
.L_x_341:
[----:B------:R-:W-:Y:S01]  /*79d0*/  IMAD.MOV.U32 R20, RZ, RZ, 0x60 ;  /* 0x00000060ff147424 */ /* 0x000fe200078e00ff */
[----:B------:R-:W-:Y:S06]  /*79e0*/  BRA `(.L_x_325) ;  /* 0x0000000000247947 */ /* 0x000fec0003800000 */
.L_x_340:
[----:B------:R-:W-:Y:S01]  /*79f0*/  IMAD.MOV.U32 R20, RZ, RZ, 0x1e0 ;  /* 0x000001e0ff147424 */ /* 0x000fe200078e00ff */
[----:B------:R-:W-:Y:S06]  /*7a00*/  BRA `(.L_x_325) ;  /* 0x00000000001c7947 */ /* 0x000fec0003800000 */
.L_x_339:
[----:B------:R-:W-:-:S13]  /*7a10*/  ISETP.NE.AND P0, PT, R5, 0x2a, PT ;  /* 0x0000002a0500780c */ /* 0x000fda0003f05270 */
[----:B------:R-:W-:Y:S05]  /*7a20*/  @!P0 BRA `(.L_x_342) ;  /* 0x0000000000108947 */ /* 0x000fea0003800000 */
[----:B------:R-:W-:-:S13]  /*7a30*/  ISETP.NE.AND P0, PT, R5, 0x41, PT ;  /* 0x000000410500780c */ /* 0x000fda0003f05270 */
[----:B------:R-:W-:Y:S05]  /*7a40*/  @!P0 BRA `(.L_x_325) ;  /* 0x00000000000c8947 */ /* 0x000fea0003800000 */
.L_x_324:
[----:B------:R-:W-:Y:S01]  /*7a50*/  IMAD.MOV.U32 R20, RZ, RZ, 0x210 ;  /* 0x00000210ff147424 */ /* 0x000fe200078e00ff */
[----:B------:R-:W-:Y:S06]  /*7a60*/  BRA `(.L_x_325) ;  /* 0x0000000000047947 */ /* 0x000fec0003800000 */
.L_x_342:
[----:B------:R-:W-:-:S07]  /*7a70*/  IMAD.MOV.U32 R20, RZ, RZ, 0x228 ;  /* 0x00000228ff147424 */ /* 0x000fce00078e00ff */
.L_x_325:
[----:B------:R-:W-:Y:S05]  /*7a80*/  BSYNC.RECONVERGENT B7 ;  /* 0x0000000000077941 */ /* 0x000fea0003800200 */
.L_x_318:
        /* <DEDUP_REMOVED lines=16> */
.L_x_348:
[----:B------:R-:W-:Y:S01]  /*7b90*/  IMAD.MOV.U32 R11, RZ, RZ, 0x12 ;  /* 0x00000012ff0b7424 */ /* 0x000fe200078e00ff */
[----:B------:R-:W-:Y:S06]  /*7ba0*/  BRA `(.L_x_350) ;  /* 0x0000000400647947 */ /* 0x000fec0003800000 */
.L_x_347:
[----:B------:R-:W-:Y:S01]  /*7bb0*/  IMAD.MOV.U32 R11, RZ, RZ, 0x11 ;  /* 0x00000011ff0b7424 */ /* 0x000fe200078e00ff */
[----:B------:R-:W-:Y:S06]  /*7bc0*/  BRA `(.L_x_350) ;  /* 0x00000004005c7947 */ /* 0x000fec0003800000 */
.L_x_346:
        /* <DEDUP_REMOVED lines=8> */
.L_x_352:
[----:B------:R-:W-:Y:S01]  /*7c50*/  IMAD.MOV.U32 R11, RZ, RZ, 0x10 ;  /* 0x00000010ff0b7424 */ /* 0x000fe200078e00ff */
[----:B------:R-:W-:Y:S06]  /*7c60*/  BRA `(.L_x_350) ;  /* 0x0000000400347947 */ /* 0x000fec0003800000 */
.L_x_351:
[----:B------:R-:W-:Y:S01]  /*7c70*/  IMAD.MOV.U32 R11, RZ, RZ, 0xf ;  /* 0x0000000fff0b7424 */ /* 0x000fe200078e00ff */
[----:B------:R-:W-:Y:S06]  /*7c80*/  BRA `(.L_x_350) ;  /* 0x00000004002c7947 */ /* 0x000fec0003800000 */
.L_x_345:
        /* <DEDUP_REMOVED lines=10> */
.L_x_355:
[----:B------:R-:W-:Y:S01]  /*7d30*/  IMAD.MOV.U32 R11, RZ, RZ, 0x5 ;  /* 0x00000005ff0b7424 */ /* 0x000fe200078e00ff */
[----:B------:R-:W-:Y:S06]  /*7d40*/  BRA `(.L_x_350) ;  /* 0x0000000000fc7947 */ /* 0x000fec0003800000 */
.L_x_354:
[----:B------:R-:W-:Y:S01]  /*7d50*/  IMAD.MOV.U32 R11, RZ, RZ, 0xe ;  /* 0x0000000eff0b7424 */ /* 0x000fe200078e00ff */
[----:B------:R-:W-:Y:S06]  /*7d60*/  BRA `(.L_x_350) ;  /* 0x0000000000f47947 */ /* 0x000fec0003800000 */
.L_x_353:
        /* <DEDUP_REMOVED lines=8> */
.L_x_357:
[----:B------:R-:W-:Y:S01]  /*7df0*/  IMAD.MOV.U32 R11, RZ, RZ, 0xc ;  /* 0x0000000cff0b7424 */ /* 0x000fe200078e00ff */
[----:B------:R-:W-:Y:S06]  /*7e00*/  BRA `(.L_x_350) ;  /* 0x0000000000cc7947 */ /* 0x000fec0003800000 */
.L_x_356:
[----:B------:R-:W-:Y:S01]  /*7e10*/  IMAD.MOV.U32 R11, RZ, RZ, 0xa ;  /* 0x0000000aff0b7424 */ /* 0x000fe200078e00ff */
[----:B------:R-:W-:Y:S06]  /*7e20*/  BRA `(.L_x_350) ;  /* 0x0000000000c47947 */ /* 0x000fec0003800000 */
.L_x_344:
        /* <DEDUP_REMOVED lines=12> */
.L_x_361:
[----:B------:R-:W-:Y:S01]  /*7ef0*/  IMAD.MOV.U32 R11, RZ, RZ, 0x9 ;  /* 0x00000009ff0b7424 */ /* 0x000fe200078e00ff */
[----:B------:R-:W-:Y:S06]  /*7f00*/  BRA `(.L_x_350) ;  /* 0x00000000008c7947 */ /* 0x000fec0003800000 */
.L_x_360:
[----:B------:R-:W-:Y:S01]  /*7f10*/  IMAD.MOV.U32 R11, RZ, RZ, 0x8 ;  /* 0x00000008ff0b7424 */ /* 0x000fe200078e00ff */
[----:B------:R-:W-:Y:S06]  /*7f20*/  BRA `(.L_x_350) ;  /* 0x0000000000847947 */ /* 0x000fec0003800000 */
.L_x_359:
        /* <DEDUP_REMOVED lines=8> */
.L_x_363:
[----:B------:R-:W-:Y:S01]  /*7fb0*/  IMAD.MOV.U32 R11, RZ, RZ, 0xd ;  /* 0x0000000dff0b7424 */ /* 0x000fe200078e00ff */
[----:B------:R-:W-:Y:S06]  /*7fc0*/  BRA `(.L_x_350) ;  /* 0x00000000005c7947 */ /* 0x000fec0003800000 */
.L_x_362:
[----:B------:R-:W-:Y:S01]  /*7fd0*/  IMAD.MOV.U32 R11, RZ, RZ, 0x6 ;  /* 0x00000006ff0b7424 */ /* 0x000fe200078e00ff */
[----:B------:R-:W-:Y:S06]  /*7fe0*/  BRA `(.L_x_350) ;  /* 0x0000000000547947 */ /* 0x000fec0003800000 */
.L_x_358:
        /* <DEDUP_REMOVED lines=10> */
.L_x_366:
[----:B------:R-:W-:Y:S01]  /*8090*/  IMAD.MOV.U32 R11, RZ, RZ, 0x4 ;  /* 0x00000004ff0b7424 */ /* 0x000fe200078e00ff */
[----:B------:R-:W-:Y:S06]  /*80a0*/  BRA `(.L_x_350) ;  /* 0x0000000000247947 */ /* 0x000fec0003800000 */
.L_x_365:
[----:B------:R-:W-:Y:S01]  /*80b0*/  IMAD.MOV.U32 R11, RZ, RZ, 0x14 ;  /* 0x00000014ff0b7424 */ /* 0x000fe200078e00ff */
[----:B------:R-:W-:Y:S06]  /*80c0*/  BRA `(.L_x_350) ;  /* 0x00000000001c7947 */ /* 0x000fec0003800000 */
.L_x_364:
[----:B------:R-:W-:-:S13]  /*80d0*/  ISETP.NE.AND P0, PT, R10, 0x2a, PT ;  /* 0x0000002a0a00780c */ /* 0x000fda0003f05270 */
[----:B------:R-:W-:Y:S05]  /*80e0*/  @!P0 BRA `(.L_x_367) ;  /* 0x0000000000108947 */ /* 0x000fea0003800000 */
[----:B------:R-:W-:-:S13]  /*80f0*/  ISETP.NE.AND P0, PT, R10, 0x41, PT ;  /* 0x000000410a00780c */ /* 0x000fda0003f05270 */
[----:B------:R-:W-:Y:S05]  /*8100*/  @!P0 BRA `(.L_x_350) ;  /* 0x00000000000c8947 */ /* 0x000fea0003800000 */
.L_x_349:
[----:B------:R-:W-:Y:S01]  /*8110*/  IMAD.MOV.U32 R11, RZ, RZ, 0x16 ;  /* 0x00000016ff0b7424 */ /* 0x000fe200078e00ff */
[----:B------:R-:W-:Y:S06]  /*8120*/  BRA `(.L_x_350) ;  /* 0x0000000000047947 */ /* 0x000fec0003800000 */
.L_x_367:
[----:B------:R-:W-:-:S07]  /*8130*/  IMAD.MOV.U32 R11, RZ, RZ, 0x17 ;  /* 0x00000017ff0b7424 */ /* 0x000fce00078e00ff */
.L_x_350:
[----:B------:R-:W-:Y:S05]  /*8140*/  BSYNC.RECONVERGENT B7 ;  /* 0x0000000000077941 */ /* 0x000fea0003800200 */
.L_x_343:
[----:B------:R-:W-:-:S04]  /*8150*/  IMAD.IADD R11, R20, 0x1, R11 ;  /* 0x00000001140b7824 */ /* 0x000fc800078e020b */
[----:B------:R-:W-:-:S04]  /*8160*/  IMAD.SHL.U32 R11, R11, 0x4, RZ ;  /* 0x000000040b0b7824 */ /* 0x000fc800078e00ff */
[----:B------:R-:W0:Y:S02]  /*8170*/  LDC R4, c[0x3][R11+0x40] ;  /* 0x00c010000b047b82 */ /* 0x000e240000000800 */
[----:B0-----:R-:W-:-:S05]  /*8180*/  FADD R4, R21, R4 ;  /* 0x0000000415047221 */ /* 0x001fca0000000000 */
[----:B------:R-:W-:-:S13]  /*8190*/  FSETP.NEU.AND P0, PT, R19, R4, PT ;  /* 0x000000041300720b */ /* 0x000fda0003f0d000 */
[----:B------:R-:W-:Y:S05]  /*81a0*/  @P0 BRA `(.L_x_368) ;  /* 0x0000000c00bc0947 */ /* 0x000fea0003800000 */
[----:B------:R-:W-:Y:S01]  /*81b0*/  LOP3.LUT R4, R6, 0xff, RZ, 0xc0, !PT ;  /* 0x000000ff06047812 */ /* 0x000fe200078ec0ff */
[----:B------:R-:W-:Y:S03]  /*81c0*/  BSSY.RECONVERGENT B7, `(.L_x_369) ;  /* 0x00000e8000077945 */ /* 0x000fe60003800200 */
[----:B------:R-:W-:-:S04]  /*81d0*/  ISETP.GT.U32.AND P0, PT, R4, 0x9, PT ;  /* 0x000000090400780c */ /* 0x000fc80003f04070 */
[----:B------:R-:W-:-:S13]  /*81e0*/  ISETP.EQ.OR P0, PT, R5, R10, P0 ;  /* 0x0000000a0500720c */ /* 0x000fda0000702670 */
[----:B------:R-:W-:Y:S05]  /*81f0*/  @P0 BRA `(.L_x_370) ;  /* 0x0000000c00900947 */ /* 0x000fea0003800000 */
[----:B------:R-:W-:Y:S01]  /*8200*/  LOP3.LUT R4, R6, 0xff, RZ, 0xc0, !PT ;  /* 0x000000ff06047812 */ /* 0x000fe200078ec0ff */
[----:B------:R-:W-:Y:S01]  /*8210*/  BSSY.RECONVERGENT B8, `(.L_x_371) ;  /* 0x000006e000087945 */ /* 0x000fe20003800200 */
[----:B------:R-:W-:-:S03]  /*8220*/  IMAD.MOV.U32 R11, RZ, RZ, RZ ;  /* 0x000000ffff0b7224 */ /* 0x000fc600078e00ff */
[----:B------:R-:W-:-:S05]  /*8230*/  IMAD.IADD R16, R1, 0x1, R4 ;  /* 0x0000000101107824 */ /* 0x000fca00078e0204 */
[----:B------:R0:W-:Y:S04]  /*8240*/  STL.U8 [R16+0x2eb5], R12 ;  /* 0x002eb50c10007387 */ /* 0x0001e80000100000 */
[----:B------:R0:W-:Y:S04]  /*8250*/  STL.U8 [R16+0x2ebf], R10 ;  /* 0x002ebf0a10007387 */ /* 0x0001e80000100000 */
[----:B------:R0:W-:Y:S01]  /*8260*/  STL.U8 [R16+0x2ec9], R5 ;  /* 0x002ec90510007387 */ /* 0x0001e20000100000 */
        /* <DEDUP_REMOVED lines=13> */
.L_x_376:
[----:B------:R-:W-:Y:S01]  /*8340*/  IMAD.MOV.U32 R11, RZ, RZ, 0x1b0 ;  /* 0x000001b0ff0b7424 */ /* 0x000fe200078e00ff */
[----:B------:R-:W-:Y:S06]  /*8350*/  BRA `(.L_x_378) ;  /* 0x0000000400647947 */ /* 0x000fec0003800000 */
.L_x_375:
[----:B------:R-:W-:Y:S01]  /*8360*/  IMAD.MOV.U32 R11, RZ, RZ, 0x198 ;  /* 0x00000198ff0b7424 */ /* 0x000fe200078e00ff */
[----:B------:R-:W-:Y:S06]  /*8370*/  BRA `(.L_x_378) ;  /* 0x00000004005c7947 */ /* 0x000fec0003800000 */
.L_x_374:
        /* <DEDUP_REMOVED lines=8> */
.L_x_380:
[----:B------:R-:W-:Y:S01]  /*8400*/  IMAD.MOV.U32 R11, RZ, RZ, 0x180 ;  /* 0x00000180ff0b7424 */ /* 0x000fe200078e00ff */
[----:B------:R-:W-:Y:S06]  /*8410*/  BRA `(.L_x_378) ;  /* 0x0000000400347947 */ /* 0x000fec0003800000 */
.L_x_379:
[----:B------:R-:W-:Y:S01]  /*8420*/  IMAD.MOV.U32 R11, RZ, RZ, 0x168 ;  /* 0x00000168ff0b7424 */ /* 0x000fe200078e00ff */
[----:B------:R-:W-:Y:S06]  /*8430*/  BRA `(.L_x_378) ;  /* 0x00000004002c7947 */ /* 0x000fec0003800000 */
.L_x_373:
        /* <DEDUP_REMOVED lines=10> */
.L_x_383:
[----:B------:R-:W-:Y:S01]  /*84e0*/  IMAD.MOV.U32 R11, RZ, RZ, 0x78 ;  /* 0x00000078ff0b7424 */ /* 0x000fe200078e00ff */
[----:B------:R-:W-:Y:S06]  /*84f0*/  BRA `(.L_x_378) ;  /* 0x0000000000fc7947 */ /* 0x000fec0003800000 */
.L_x_382:
[----:B------:R-:W-:Y:S01]  /*8500*/  IMAD.MOV.U32 R11, RZ, RZ, 0x150 ;  /* 0x00000150ff0b7424 */ /* 0x000fe200078e00ff */
[----:B------:R-:W-:Y:S06]  /*8510*/  BRA `(.L_x_378) ;  /* 0x0000000000f47947 */ /* 0x000fec0003800000 */
.L_x_381:
        /* <DEDUP_REMOVED lines=8> */
.L_x_385:
[----:B------:R-:W-:Y:S01]  /*85a0*/  IMAD.MOV.U32 R11, RZ, RZ, 0x120 ;  /* 0x00000120ff0b7424 */ /* 0x000fe200078e00ff */
[----:B------:R-:W-:Y:S06]  /*85b0*/  BRA `(.L_x_378) ;  /* 0x0000000000cc7947 */ /* 0x000fec0003800000 */
.L_x_384:
[----:B------:R-:W-:Y:S01]  /*85c0*/  IMAD.MOV.U32 R11, RZ, RZ, 0xf0 ;  /* 0x000000f0ff0b7424 */ /* 0x000fe200078e00ff */
[----:B------:R-:W-:Y:S06]  /*85d0*/  BRA `(.L_x_378) ;  /* 0x0000000000c47947 */ /* 0x000fec0003800000 */
.L_x_372:
        /* <DEDUP_REMOVED lines=12> */
.L_x_389:
[----:B------:R-:W-:Y:S01]  /*86a0*/  IMAD.MOV.U32 R11, RZ, RZ, 0xd8 ;  /* 0x000000d8ff0b7424 */ /* 0x000fe200078e00ff */
[----:B------:R-:W-:Y:S06]  /*86b0*/  BRA `(.L_x_378) ;  /* 0x00000000008c7947 */ /* 0x000fec0003800000 */
.L_x_388:
[----:B------:R-:W-:Y:S01]  /*86c0*/  IMAD.MOV.U32 R11, RZ, RZ, 0xc0 ;  /* 0x000000c0ff0b7424 */ /* 0x000fe200078e00ff */
[----:B------:R-:W-:Y:S06]  /*86d0*/  BRA `(.L_x_378) ;  /* 0x0000000000847947 */ /* 0x000fec0003800000 */
.L_x_387:
        /* <DEDUP_REMOVED lines=8> */
.L_x_391:
[----:B------:R-:W-:Y:S01]  /*8760*/  IMAD.MOV.U32 R11, RZ, RZ, 0x138 ;  /* 0x00000138ff0b7424 */ /* 0x000fe200078e00ff */
[----:B------:R-:W-:Y:S06]  /*8770*/  BRA `(.L_x_378) ;  /* 0x00000000005c7947 */ /* 0x000fec0003800000 */
.L_x_390:
[----:B------:R-:W-:Y:S01]  /*8780*/  IMAD.MOV.U32 R11, RZ, RZ, 0x90 ;  /* 0x00000090ff0b7424 */ /* 0x000fe200078e00ff */
[----:B------:R-:W-:Y:S06]  /*8790*/  BRA `(.L_x_378) ;  /* 0x0000000000547947 */ /* 0x000fec0003800000 */
.L_x_386:
        /* <DEDUP_REMOVED lines=10> */
.L_x_394:
[----:B------:R-:W-:Y:S01]  /*8840*/  IMAD.MOV.U32 R11, RZ, RZ, 0x60 ;  /* 0x00000060ff0b7424 */ /* 0x000fe200078e00ff */
[----:B------:R-:W-:Y:S06]  /*8850*/  BRA `(.L_x_378) ;  /* 0x0000000000247947 */ /* 0x000fec0003800000 */
.L_x_393:
[----:B------:R-:W-:Y:S01]  /*8860*/  IMAD.MOV.U32 R11, RZ, RZ, 0x1e0 ;  /* 0x000001e0ff0b7424 */ /* 0x000fe200078e00ff */
[----:B------:R-:W-:Y:S06]  /*8870*/  BRA `(.L_x_378) ;  /* 0x00000000001c7947 */ /* 0x000fec0003800000 */
.L_x_392:
[----:B------:R-:W-:-:S13]  /*8880*/  ISETP.NE.AND P0, PT, R5, 0x2a, PT ;  /* 0x0000002a0500780c */ /* 0x000fda0003f05270 */
[----:B------:R-:W-:Y:S05]  /*8890*/  @!P0 BRA `(.L_x_395) ;  /* 0x0000000000108947 */ /* 0x000fea0003800000 */
[----:B------:R-:W-:-:S13]  /*88a0*/  ISETP.NE.AND P0, PT, R5, 0x41, PT ;  /* 0x000000410500780c */ /* 0x000fda0003f05270 */
[----:B------:R-:W-:Y:S05]  /*88b0*/  @!P0 BRA `(.L_x_378) ;  /* 0x00000000000c8947 */ /* 0x000fea0003800000 */
.L_x_377:
[----:B------:R-:W-:Y:S01]  /*88c0*/  IMAD.MOV.U32 R11, RZ, RZ, 0x210 ;  /* 0x00000210ff0b7424 */ /* 0x000fe200078e00ff */
[----:B------:R-:W-:Y:S06]  /*88d0*/  BRA `(.L_x_378) ;  /* 0x0000000000047947 */ /* 0x000fec0003800000 */
.L_x_395:
[----:B------:R-:W-:-:S07]  /*88e0*/  IMAD.MOV.U32 R11, RZ, RZ, 0x228 ;  /* 0x00000228ff0b7424 */ /* 0x000fce00078e00ff */
.L_x_378:
[----:B------:R-:W-:Y:S05]  /*88f0*/  BSYNC.RECONVERGENT B8 ;  /* 0x0000000000087941 */ /* 0x000fea0003800200 */
.L_x_371:
        /* <DEDUP_REMOVED lines=15> */
.L_x_401:
[----:B------:R-:W-:Y:S01]  /*89f0*/  IMAD.MOV.U32 R4, RZ, RZ, 0x12 ;  /* 0x00000012ff047424 */ /* 0x000fe200078e00ff */
[----:B------:R-:W-:Y:S06]  /*8a00*/  BRA `(.L_x_403) ;  /* 0x0000000400647947 */ /* 0x000fec0003800000 */
.L_x_400:
[----:B------:R-:W-:Y:S01]  /*8a10*/  IMAD.MOV.U32 R4, RZ, RZ, 0x11 ;  /* 0x00000011ff047424 */ /* 0x000fe200078e00ff */
[----:B------:R-:W-:Y:S06]  /*8a20*/  BRA `(.L_x_403) ;  /* 0x00000004005c7947 */ /* 0x000fec0003800000 */
.L_x_399:
        /* <DEDUP_REMOVED lines=8> */
.L_x_405:
[----:B------:R-:W-:Y:S01]  /*8ab0*/  IMAD.MOV.U32 R4, RZ, RZ, 0x10 ;  /* 0x00000010ff047424 */ /* 0x000fe200078e00ff */
[----:B------:R-:W-:Y:S06]  /*8ac0*/  BRA `(.L_x_403) ;  /* 0x0000000400347947 */ /* 0x000fec0003800000 */
.L_x_404:
[----:B------:R-:W-:Y:S01]  /*8ad0*/  IMAD.MOV.U32 R4, RZ, RZ, 0xf ;  /* 0x0000000fff047424 */ /* 0x000fe200078e00ff */
[----:B------:R-:W-:Y:S06]  /*8ae0*/  BRA `(.L_x_403) ;  /* 0x00000004002c7947 */ /* 0x000fec0003800000 */
.L_x_398:
        /* <DEDUP_REMOVED lines=10> */
.L_x_408:
[----:B------:R-:W-:Y:S01]  /*8b90*/  IMAD.MOV.U32 R4, RZ, RZ, 0x5 ;  /* 0x00000005ff047424 */ /* 0x000fe200078e00ff */
[----:B------:R-:W-:Y:S06]  /*8ba0*/  BRA `(.L_x_403) ;  /* 0x0000000000fc7947 */ /* 0x000fec0003800000 */
.L_x_407:
[----:B------:R-:W-:Y:S01]  /*8bb0*/  IMAD.MOV.U32 R4, RZ, RZ, 0xe ;  /* 0x0000000eff047424 */ /* 0x000fe200078e00ff */
[----:B------:R-:W-:Y:S06]  /*8bc0*/  BRA `(.L_x_403) ;  /* 0x0000000000f47947 */ /* 0x000fec0003800000 */
.L_x_406:
        /* <DEDUP_REMOVED lines=8> */
.L_x_410:
[----:B------:R-:W-:Y:S01]  /*8c50*/  IMAD.MOV.U32 R4, RZ, RZ, 0xc ;  /* 0x0000000cff047424 */ /* 0x000fe200078e00ff */
[----:B------:R-:W-:Y:S06]  /*8c60*/  BRA `(.L_x_403) ;  /* 0x0000000000cc7947 */ /* 0x000fec0003800000 */
.L_x_409:
[----:B------:R-:W-:Y:S01]  /*8c70*/  IMAD.MOV.U32 R4, RZ, RZ, 0xa ;  /* 0x0000000aff047424 */ /* 0x000fe200078e00ff */
[----:B------:R-:W-:Y:S06]  /*8c80*/  BRA `(.L_x_403) ;  /* 0x0000000000c47947 */ /* 0x000fec0003800000 */
.L_x_397:
        /* <DEDUP_REMOVED lines=12> */
.L_x_414:
[----:B------:R-:W-:Y:S01]  /*8d50*/  IMAD.MOV.U32 R4, RZ, RZ, 0x9 ;  /* 0x00000009ff047424 */ /* 0x000fe200078e00ff */
[----:B------:R-:W-:Y:S06]  /*8d60*/  BRA `(.L_x_403) ;  /* 0x00000000008c7947 */ /* 0x000fec0003800000 */
.L_x_413:
[----:B------:R-:W-:Y:S01]  /*8d70*/  IMAD.MOV.U32 R4, RZ, RZ, 0x8 ;  /* 0x00000008ff047424 */ /* 0x000fe200078e00ff */
[----:B------:R-:W-:Y:S06]  /*8d80*/  BRA `(.L_x_403) ;  /* 0x0000000000847947 */ /* 0x000fec0003800000 */
.L_x_412:
        /* <DEDUP_REMOVED lines=8> */
.L_x_416:
[----:B------:R-:W-:Y:S01]  /*8e10*/  IMAD.MOV.U32 R4, RZ, RZ, 0xd ;  /* 0x0000000dff047424 */ /* 0x000fe200078e00ff */
[----:B------:R-:W-:Y:S06]  /*8e20*/  BRA `(.L_x_403) ;  /* 0x00000000005c7947 */ /* 0x000fec0003800000 */
.L_x_415:
[----:B------:R-:W-:Y:S01]  /*8e30*/  IMAD.MOV.U32 R4, RZ, RZ, 0x6 ;  /* 0x00000006ff047424 */ /* 0x000fe200078e00ff */
[----:B------:R-:W-:Y:S06]  /*8e40*/  BRA `(.L_x_403) ;  /* 0x0000000000547947 */ /* 0x000fec0003800000 */
.L_x_411:
        /* <DEDUP_REMOVED lines=10> */
.L_x_419:
[----:B------:R-:W-:Y:S01]  /*8ef0*/  IMAD.MOV.U32 R4, RZ, RZ, 0x4 ;  /* 0x00000004ff047424 */ /* 0x000fe200078e00ff */
[----:B------:R-:W-:Y:S06]  /*8f00*/  BRA `(.L_x_403) ;  /* 0x0000000000247947 */ /* 0x000fec0003800000 */
.L_x_418:
[----:B------:R-:W-:Y:S01]  /*8f10*/  IMAD.MOV.U32 R4, RZ, RZ, 0x14 ;  /* 0x00000014ff047424 */ /* 0x000fe200078e00ff */
[----:B------:R-:W-:Y:S06]  /*8f20*/  BRA `(.L_x_403) ;  /* 0x00000000001c7947 */ /* 0x000fec0003800000 */
.L_x_417:
[----:B------:R-:W-:-:S13]  /*8f30*/  ISETP.NE.AND P0, PT, R10, 0x2a, PT ;  /* 0x0000002a0a00780c */ /* 0x000fda0003f05270 */
[----:B------:R-:W-:Y:S05]  /*8f40*/  @!P0 BRA `(.L_x_420) ;  /* 0x0000000000108947 */ /* 0x000fea0003800000 */
[----:B------:R-:W-:-:S13]  /*8f50*/  ISETP.NE.AND P0, PT, R10, 0x41, PT ;  /* 0x000000410a00780c */ /* 0x000fda0003f05270 */
[----:B------:R-:W-:Y:S05]  /*8f60*/  @!P0 BRA `(.L_x_403) ;  /* 0x00000000000c8947 */ /* 0x000fea0003800000 */
.L_x_402:
[----:B------:R-:W-:Y:S01]  /*8f70*/  IMAD.MOV.U32 R4, RZ, RZ, 0x16 ;  /* 0x00000016ff047424 */ /* 0x000fe200078e00ff */
[----:B------:R-:W-:Y:S06]  /*8f80*/  BRA `(.L_x_403) ;  /* 0x0000000000047947 */ /* 0x000fec0003800000 */
.L_x_420:
[----:B------:R-:W-:-:S07]  /*8f90*/  IMAD.MOV.U32 R4, RZ, RZ, 0x17 ;  /* 0x00000017ff047424 */ /* 0x000fce00078e00ff */
.L_x_403:
[----:B------:R-:W-:Y:S05]  /*8fa0*/  BSYNC.RECONVERGENT B8 ;  /* 0x0000000000087941 */ /* 0x000fea0003800200 */
.L_x_396:
[----:B------:R-:W-:Y:S01]  /*8fb0*/  IMAD.IADD R4, R11, 0x1, R4 ;  /* 0x000000010b047824 */ /* 0x000fe200078e0204 */
[C---:B0-----:R-:W-:Y:S01]  /*8fc0*/  PRMT R5, R6.reuse, 0x9910, RZ ;  /* 0x0000991006057816 */ /* 0x041fe200000000ff */
[----:B------:R-:W-:Y:S02]  /*8fd0*/  VIADD R6, R6, 0x1 ;  /* 0x0000000106067836 */ /* 0x000fe40000000000 */
[----:B------:R-:W-:Y:S02]  /*8fe0*/  IMAD.SHL.U32 R4, R4, 0x4, RZ ;  /* 0x0000000404047824 */ /* 0x000fe400078e00ff */
[----:B------:R-:W-:-:S04]  /*8ff0*/  IMAD R5, R5, 0x3, RZ ;  /* 0x0000000305057824 */ /* 0x000fc800078e02ff */
[----:B------:R-:W0:Y:S01]  /*9000*/  LDC R4, c[0x3][R4+0x40] ;  /* 0x00c0100004047b82 */ /* 0x000e220000000800 */
[----:B------:R-:W-:-:S05]  /*9010*/  LOP3.LUT R5, R5, 0xff, RZ, 0xc0, !PT ;  /* 0x000000ff05057812 */ /* 0x000fca00078ec0ff */
[----:B------:R-:W-:-:S05]  /*9020*/  IMAD.IADD R5, R16, 0x1, R5 ;  /* 0x0000000110057824 */ /* 0x000fca00078e0205 */
[----:B0-----:R0:W-:Y:S02]  /*9030*/  STL [R5+0x2ed4], R4 ;  /* 0x002ed40405007387 */ /* 0x0011e40000100800 */
.L_x_370:
[----:B------:R-:W-:Y:S05]  /*9040*/  BSYNC.RECONVERGENT B7 ;  /* 0x0000000000077941 */ /* 0x000fea0003800200 */
.L_x_369:
[----:B------:R-:W-:Y:S05]  /*9050*/  BRA `(.L_x_421) ;  /* 0x0000000000707947 */ /* 0x000fea0003800000 */
.L_x_317:
[----:B------:R-:W-:-:S13]  /*9060*/  ISETP.GE.AND P0, PT, R17, 0x1, PT ;  /* 0x000000011100780c */ /* 0x000fda0003f06270 */
[----:B------:R-:W-:Y:S05]  /*9070*/  @!P0 BRA `(.L_x_422) ;  /* 0x00000000002c8947 */ /* 0x000fea0003800000 */
[----:B------:R-:W-:-:S06]  /*9080*/  IMAD R19, R12, 0x4, R5 ;  /* 0x000000040c137824 */ /* 0x000fcc00078e0205 */
[----:B------:R-:W5:Y:S02]  /*9090*/  LDL R19, [R19] ;  /* 0x0000000013137983 */ /* 0x000f640000100800 */
.L_x_368:
[----:B------:R-:W-:Y:S02]  /*90a0*/  VIADD R17, R18, 0xffffffff ;  /* 0xffffffff12117836 */ /* 0x000fe40000000000 */
[----:B------:R-:W-:-:S04]  /*90b0*/  IMAD.MOV.U32 R4, RZ, RZ, 0xc8 ;  /* 0x000000c8ff047424 */ /* 0x000fc800078e00ff */
[----:B------:R-:W-:-:S04]  /*90c0*/  IMAD R5, R17, R4, UR12 ;  /* 0x0000000c11057e24 */ /* 0x000fc8000f8e0204 */
[----:B------:R-:W-:-:S06]  /*90d0*/  IMAD R4, R16, 0x4, R5 ;  /* 0x0000000410047824 */ /* 0x000fcc00078e0205 */
[----:B------:R-:W2:Y:S01]  /*90e0*/  LDL R4, [R4] ;  /* 0x0000000004047983 */ /* 0x000ea20000100800 */
[----:B------:R-:W-:Y:S02]  /*90f0*/  IMAD.MOV.U32 R12, RZ, RZ, R16 ;  /* 0x000000ffff0c7224 */ /* 0x000fe400078e0010 */
[----:B--2---:R-:W-:-:S05]  /*9100*/  FADD R10, R4, -10 ;  /* 0xc1200000040a7421 */ /* 0x004fca0000000000 */
[----:B-----5:R-:W-:-:S13]  /*9110*/  FSETP.NEU.AND P0, PT, R19, R10, PT ;  /* 0x0000000a1300720b */ /* 0x020fda0003f0d000 */
[----:B------:R-:W-:Y:S05]  /*9120*/  @!P0 BRA `(.L_x_421) ;  /* 0x00000000003c8947 */ /* 0x000fea0003800000 */
.L_x_422:
[----:B------:R-:W-:-:S13]  /*9130*/  ISETP.GE.AND P0, PT, R16, 0x1, PT ;  /* 0x000000011000780c */ /* 0x000fda0003f06270 */
[----:B------:R-:W-:Y:S05]  /*9140*/  @!P0 BREAK.RELIABLE B6 ;  /* 0x0000000000068942 */ /* 0x000fea0003800100 */
[----:B------:R-:W-:Y:S05]  /*9150*/  @!P0 BRA `(.L_x_315) ;  /* 0x00000000003c8947 */ /* 0x000fea0003800000 */
[----:B------:R-:W-:Y:S02]  /*9160*/  IMAD.MOV.U32 R5, RZ, RZ, 0xc8 ;  /* 0x000000c8ff057424 */ /* 0x000fe400078e00ff */
[----:B------:R-:W-:Y:S02]  /*9170*/  VIADD R12, R16, 0xffffffff ;  /* 0xffffffff100c7836 */ /* 0x000fe40000000000 */
[----:B------:R-:W-:-:S04]  /*9180*/  IMAD R5, R18, R5, UR12 ;  /* 0x0000000c12057e24 */ /* 0x000fc8000f8e0205 */
[--C-:B------:R-:W-:Y:S02]  /*9190*/  IMAD R4, R12, 0x4, R5.reuse ;  /* 0x000000040c047824 */ /* 0x100fe400078e0205 */
[----:B------:R-:W-:-:S04]  /*91a0*/  IMAD R5, R16, 0x4, R5 ;  /* 0x0000000410057824 */ /* 0x000fc800078e0205 */
[----:B------:R-:W2:Y:S04]  /*91b0*/  LDL R4, [R4] ;  /* 0x0000000004047983 */ /* 0x000ea80000100800 */
[----:B------:R-:W3:Y:S01]  /*91c0*/  LDL R5, [R5] ;  /* 0x0000000005057983 */ /* 0x000ee20000100800 */
[----:B--2---:R-:W-:-:S05]  /*91d0*/  FADD R10, R4, -10 ;  /* 0xc1200000040a7421 */ /* 0x004fca0000000000 */
[----:B---3--:R-:W-:-:S13]  /*91e0*/  FSETP.NEU.AND P0, PT, R5, R10, PT ;  /* 0x0000000a0500720b */ /* 0x008fda0003f0d000 */
[----:B------:R-:W-:Y:S05]  /*91f0*/  @P0 BREAK.RELIABLE B6 ;  /* 0x0000000000060942 */ /* 0x000fea0003800100 */
[----:B------:R-:W-:Y:S05]  /*9200*/  @P0 BRA `(.L_x_315) ;  /* 0x0000000000100947 */ /* 0x000fea0003800000 */
[----:B------:R-:W-:-:S07]  /*9210*/  IMAD.MOV.U32 R17, RZ, RZ, R18 ;  /* 0x000000ffff117224 */ /* 0x000fce00078e0012 */
.L_x_421:
[----:B------:R-:W-:Y:S05]  /*9220*/  BSYNC.RELIABLE B6 ;  /* 0x0000000000067941 */ /* 0x000fea0003800100 */
.L_x_316:
[----:B------:R-:W-:Y:S01]  /*9230*/  VIADD R14, R14, 0x1 ;  /* 0x000000010e0e7836 */ /* 0x000fe20000000000 */
[----:B------:R-:W-:Y:S06]  /*9240*/  BRA `(.L_x_423) ;  /* 0xffffffdc00e47947 */ /* 0x000fec000383ffff */
.L_x_315:
[----:B------:R-:W-:Y:S05]  /*9250*/  BSYNC.RECONVERGENT B5 ;  /* 0x0000000000057941 */ /* 0x000fea0003800200 */
.L_x_312:
[----:B------:R-:W-:Y:S01]  /*9260*/  PRMT R17, R18, 0x7610, R17 ;  /* 0x0000761012117816 */ /* 0x000fe20000000011 */
[----:B------:R-:W-:Y:S06]  /*9270*/  BRA `(.L_x_424) ;  /* 0x0000002c000c7947 */ /* 0x000fec0003800000 */
.L_x_153:
[----:B------:R-:W-:Y:S01]  /*9280*/  VIMNMX.U32 R12, PT, PT, R10, R11, PT ;  /* 0x0000000b0a0c7248 */ /* 0x000fe20003fe0000 */
[----:B------:R-:W-:Y:S01]  /*9290*/  IMAD.MOV.U32 R9, RZ, RZ, RZ ;  /* 0x000000ffff097224 */ /* 0x000fe200078e00ff */
[----:B------:R-:W-:Y:S01]  /*92a0*/  PRMT R17, RZ, 0x7610, R17 ;  /* 0x00007610ff117816 */ /* 0x000fe20000000011 */
[----:B------:R-:W-:Y:S01]  /*92b0*/  IMAD.MOV.U32 R14, RZ, RZ, RZ ;  /* 0x000000ffff0e7224 */ /* 0x000fe200078e00ff */
[----:B------:R-:W-:Y:S02]  /*92c0*/  ISETP.NE.AND P0, PT, R12, RZ, PT ;  /* 0x000000ff0c00720c */ /* 0x000fe40003f05270 */
[----:B------:R-:W-:Y:S02]  /*92d0*/  PRMT R16, RZ, 0x7610, R16 ;  /* 0x00007610ff107816 */ /* 0x000fe40000000010 */
[----:B------:R-:W-:-:S09]  /*92e0*/  PRMT R6, RZ, 0x7610, R6 ;  /* 0x00007610ff067816 */ /* 0x000fd20000000006 */
[----:B------:R-:W-:Y:S05]  /*92f0*/  @!P0 BRA `(.L_x_424) ;  /* 0x0000002800ec8947 */ /* 0x000fea0003800000 */
[----:B------:R-:W-:Y:S01]  /*9300*/  ISETP.NE.AND P0, PT, R12, 0x1, PT ;  /* 0x000000010c00780c */ /* 0x000fe20003f05270 */
[----:B------:R-:W-:Y:S01]  /*9310*/  BSSY.RECONVERGENT B6, `(.L_x_425) ;  /* 0x00001ce000067945 */ /* 0x000fe20003800200 */
[----:B------:R-:W-:Y:S01]  /*9320*/  IMAD.MOV.U32 R9, RZ, RZ, RZ ;  /* 0x000000ffff097224 */ /* 0x000fe200078e00ff */
[----:B------:R-:W-:-:S10]  /*9330*/  CS2R R4, SRZ ;  /* 0x0000000000047805 */ /* 0x000fd4000001ff00 */
[----:B------:R-:W-:Y:S05]  /*9340*/  @!P0 BRA `(.L_x_426) ;  /* 0x0000001c00288947 */ /* 0x000fea0003800000 */
[----:B------:R-:W-:Y:S01]  /*9350*/  BSSY.RECONVERGENT B5, `(.L_x_427) ;  /* 0x00001c7000057945 */ /* 0x000fe20003800200 */
[----:B------:R-:W-:Y:S01]  /*9360*/  LOP3.LUT R21, R12, 0x3e, RZ, 0xc0, !PT ;  /* 0x0000003e0c157812 */ /* 0x000fe200078ec0ff */
[----:B------:R-:W-:Y:S02]  /*9370*/  IMAD.MOV.U32 R9, RZ, RZ, RZ ;  /* 0x000000ffff097224 */ /* 0x000fe400078e00ff */
[----:B------:R-:W-:-:S07]  /*9380*/  IMAD.MOV.U32 R6, RZ, RZ, RZ ;  /* 0x000000ffff067224 */ /* 0x000fce00078e00ff */
.L_x_528:
[----:B------:R-:W-:-:S05]  /*9390*/  IADD3 R4, P0, PT, R6, R8, RZ ;  /* 0x0000000806047210 */ /* 0x000fca0007f1e0ff */
[----:B------:R-:W-:-:S05]  /*93a0*/  IMAD.X R5, RZ, RZ, R15, P0 ;  /* 0x000000ffff057224 */ /* 0x000fca00000e060f */
[----:B------:R-:W2:Y:S01]  /*93b0*/  LDG.E.U8 R14, desc[UR6][R4.64] ;  /* 0x00000006040e7981 */ /* 0x000ea2000c1e1100 */
[----:B------:R-:W-:-:S05]  /*93c0*/  IADD3 R10, P0, PT, R6, R7, RZ ;  /* 0x00000007060a7210 */ /* 0x000fca0007f1e0ff */
[----:B------:R-:W-:-:S05]  /*93d0*/  IMAD.X R11, RZ, RZ, R13, P0 ;  /* 0x000000ffff0b7224 */ /* 0x000fca00000e060d */
[----:B-----5:R0:W5:Y:S01]  /*93e0*/  LD.E.U8 R16, desc[UR6][R10.64] ;  /* 0x000000060a107980 */ /* 0x020162000c101100 */
[----:B------:R-:W-:Y:S01]  /*93f0*/  VIADD R6, R6, 0x2 ;  /* 0x0000000206067836 */ /* 0x000fe20000000000 */
[----:B------:R-:W-:Y:S01]  /*9400*/  BSSY.RECONVERGENT B7, `(.L_x_428) ;  /* 0x000006c000077945 */ /* 0x000fe20003800200 */
[----:B------:R-:W-:-:S03]  /*9410*/  IMAD.MOV.U32 R19, RZ, RZ, RZ ;  /* 0x000000ffff137224 */ /* 0x000fc600078e00ff */
[----:B------:R-:W-:Y:S02]  /*9420*/  ISETP.NE.AND P0, PT, R6, R21, PT ;  /* 0x000000150600720c */ /* 0x000fe40003f05270 */
        /* <DEDUP_REMOVED lines=14> */
.L_x_433:
[----:B------:R-:W-:Y:S01]  /*9510*/  IMAD.MOV.U32 R19, RZ, RZ, 0x1b0 ;  /* 0x000001b0ff137424 */ /* 0x000fe200078e00ff */
[----:B------:R-:W-:Y:S06]  /*9520*/  BRA `(.L_x_435) ;  /* 0x0000000400647947 */ /* 0x000fec0003800000 */
.L_x_432:
[----:B------:R-:W-:Y:S01]  /*9530*/  IMAD.MOV.U32 R19, RZ, RZ, 0x198 ;  /* 0x00000198ff137424 */ /* 0x000fe200078e00ff */
[----:B------:R-:W-:Y:S06]  /*9540*/  BRA `(.L_x_435) ;  /* 0x00000004005c7947 */ /* 0x000fec0003800000 */
.L_x_431:
        /* <DEDUP_REMOVED lines=8> */
.L_x_437:
[----:B------:R-:W-:Y:S01]  /*95d0*/  IMAD.MOV.U32 R19, RZ, RZ, 0x180 ;  /* 0x00000180ff137424 */ /* 0x000fe200078e00ff */
[----:B------:R-:W-:Y:S06]  /*95e0*/  BRA `(.L_x_435) ;  /* 0x0000000400347947 */ /* 0x000fec0003800000 */
.L_x_436:
[----:B------:R-:W-:Y:S01]  /*95f0*/  IMAD.MOV.U32 R19, RZ, RZ, 0x168 ;  /* 0x00000168ff137424 */ /* 0x000fe200078e00ff */
[----:B------:R-:W-:Y:S06]  /*9600*/  BRA `(.L_x_435) ;  /* 0x00000004002c7947 */ /* 0x000fec0003800000 */
.L_x_430:
        /* <DEDUP_REMOVED lines=10> */
.L_x_440:
[----:B------:R-:W-:Y:S01]  /*96b0*/  IMAD.MOV.U32 R19, RZ, RZ, 0x78 ;  /* 0x00000078ff137424 */ /* 0x000fe200078e00ff */
[----:B------:R-:W-:Y:S06]  /*96c0*/  BRA `(.L_x_435) ;  /* 0x0000000000fc7947 */ /* 0x000fec0003800000 */
.L_x_439:
[----:B------:R-:W-:Y:S01]  /*96d0*/  IMAD.MOV.U32 R19, RZ, RZ, 0x150 ;  /* 0x00000150ff137424 */ /* 0x000fe200078e00ff */
[----:B------:R-:W-:Y:S06]  /*96e0*/  BRA `(.L_x_435) ;  /* 0x0000000000f47947 */ /* 0x000fec0003800000 */
.L_x_438:
        /* <DEDUP_REMOVED lines=8> */
.L_x_442:
[----:B------:R-:W-:Y:S01]  /*9770*/  IMAD.MOV.U32 R19, RZ, RZ, 0x120 ;  /* 0x00000120ff137424 */ /* 0x000fe200078e00ff */
[----:B------:R-:W-:Y:S06]  /*9780*/  BRA `(.L_x_435) ;  /* 0x0000000000cc7947 */ /* 0x000fec0003800000 */
.L_x_441:
[----:B------:R-:W-:Y:S01]  /*9790*/  IMAD.MOV.U32 R19, RZ, RZ, 0xf0 ;  /* 0x000000f0ff137424 */ /* 0x000fe200078e00ff */
[----:B------:R-:W-:Y:S06]  /*97a0*/  BRA `(.L_x_435) ;  /* 0x0000000000c47947 */ /* 0x000fec0003800000 */
.L_x_429:
        /* <DEDUP_REMOVED lines=12> */
.L_x_446:
[----:B------:R-:W-:Y:S01]  /*9870*/  IMAD.MOV.U32 R19, RZ, RZ, 0xd8 ;  /* 0x000000d8ff137424 */ /* 0x000fe200078e00ff */
[----:B------:R-:W-:Y:S06]  /*9880*/  BRA `(.L_x_435) ;  /* 0x00000000008c7947 */ /* 0x000fec0003800000 */
.L_x_445:
[----:B------:R-:W-:Y:S01]  /*9890*/  IMAD.MOV.U32 R19, RZ, RZ, 0xc0 ;  /* 0x000000c0ff137424 */ /* 0x000fe200078e00ff */
[----:B------:R-:W-:Y:S06]  /*98a0*/  BRA `(.L_x_435) ;  /* 0x0000000000847947 */ /* 0x000fec0003800000 */
.L_x_444:
        /* <DEDUP_REMOVED lines=8> */
.L_x_448:
[----:B------:R-:W-:Y:S01]  /*9930*/  IMAD.MOV.U32 R19, RZ, RZ, 0x138 ;  /* 0x00000138ff137424 */ /* 0x000fe200078e00ff */
[----:B------:R-:W-:Y:S06]  /*9940*/  BRA `(.L_x_435) ;  /* 0x00000000005c7947 */ /* 0x000fec0003800000 */
.L_x_447:
[----:B------:R-:W-:Y:S01]  /*9950*/  IMAD.MOV.U32 R19, RZ, RZ, 0x90 ;  /* 0x00000090ff137424 */ /* 0x000fe200078e00ff */
[----:B------:R-:W-:Y:S06]  /*9960*/  BRA `(.L_x_435) ;  /* 0x0000000000547947 */ /* 0x000fec0003800000 */
.L_x_443:
        /* <DEDUP_REMOVED lines=10> */
.L_x_451:
[----:B------:R-:W-:Y:S01]  /*9a10*/  IMAD.MOV.U32 R19, RZ, RZ, 0x60 ;  /* 0x00000060ff137424 */ /* 0x000fe200078e00ff */
[----:B------:R-:W-:Y:S06]  /*9a20*/  BRA `(.L_x_435) ;  /* 0x0000000000247947 */ /* 0x000fec0003800000 */
.L_x_450:
[----:B------:R-:W-:Y:S01]  /*9a30*/  IMAD.MOV.U32 R19, RZ, RZ, 0x1e0 ;  /* 0x000001e0ff137424 */ /* 0x000fe200078e00ff */
[----:B------:R-:W-:Y:S06]  /*9a40*/  BRA `(.L_x_435) ;  /* 0x00000000001c7947 */ /* 0x000fec0003800000 */
.L_x_449:
[----:B------:R-:W-:-:S13]  /*9a50*/  ISETP.NE.AND P2, PT, R14, 0x2a, PT ;  /* 0x0000002a0e00780c */ /* 0x000fda0003f45270 */
[----:B------:R-:W-:Y:S05]  /*9a60*/  @!P2 BRA `(.L_x_452) ;  /* 0x000000000010a947 */ /* 0x000fea0003800000 */
[----:B------:R-:W-:-:S13]  /*9a70*/  ISETP.NE.AND P2, PT, R14, 0x41, PT ;  /* 0x000000410e00780c */ /* 0x000fda0003f45270 */
[----:B------:R-:W-:Y:S05]  /*9a80*/  @!P2 BRA `(.L_x_435) ;  /* 0x00000000000ca947 */ /* 0x000fea0003800000 */
.L_x_434:
[----:B------:R-:W-:Y:S01]  /*9a90*/  IMAD.MOV.U32 R19, RZ, RZ, 0x210 ;  /* 0x00000210ff137424 */ /* 0x000fe200078e00ff */
[----:B------:R-:W-:Y:S06]  /*9aa0*/  BRA `(.L_x_435) ;  /* 0x0000000000047947 */ /* 0x000fec0003800000 */
.L_x_452:
[----:B------:R-:W-:-:S07]  /*9ab0*/  IMAD.MOV.U32 R19, RZ, RZ, 0x228 ;  /* 0x00000228ff137424 */ /* 0x000fce00078e00ff */
.L_x_435:
[----:B------:R-:W-:Y:S05]  /*9ac0*/  BSYNC.RECONVERGENT B7 ;  /* 0x0000000000077941 */ /* 0x000fea0003800200 */
.L_x_428:
        /* <DEDUP_REMOVED lines=16> */
.L_x_458:
[----:B------:R-:W-:Y:S01]  /*9bd0*/  IMAD.MOV.U32 R14, RZ, RZ, 0x12 ;  /* 0x00000012ff0e7424 */ /* 0x000fe200078e00ff */
[----:B------:R-:W-:Y:S06]  /*9be0*/  BRA `(.L_x_460) ;  /* 0x0000000400647947 */ /* 0x000fec0003800000 */
.L_x_457:
[----:B------:R-:W-:Y:S01]  /*9bf0*/  IMAD.MOV.U32 R14, RZ, RZ, 0x11 ;  /* 0x00000011ff0e7424 */ /* 0x000fe200078e00ff */
[----:B------:R-:W-:Y:S06]  /*9c00*/  BRA `(.L_x_460) ;  /* 0x00000004005c7947 */ /* 0x000fec0003800000 */
.L_x_456:
        /* <DEDUP_REMOVED lines=8> */
.L_x_462:
[----:B------:R-:W-:Y:S01]  /*9c90*/  IMAD.MOV.U32 R14, RZ, RZ, 0x10 ;  /* 0x00000010ff0e7424 */ /* 0x000fe200078e00ff */
[----:B------:R-:W-:Y:S06]  /*9ca0*/  BRA `(.L_x_460) ;  /* 0x0000000400347947 */ /* 0x000fec0003800000 */
.L_x_461:
[----:B------:R-:W-:Y:S01]  /*9cb0*/  IMAD.MOV.U32 R14, RZ, RZ, 0xf ;  /* 0x0000000fff0e7424 */ /* 0x000fe200078e00ff */
[----:B------:R-:W-:Y:S06]  /*9cc0*/  BRA `(.L_x_460) ;  /* 0x00000004002c7947 */ /* 0x000fec0003800000 */
.L_x_455:
        /* <DEDUP_REMOVED lines=10> */
.L_x_465:
[----:B------:R-:W-:Y:S01]  /*9d70*/  IMAD.MOV.U32 R14, RZ, RZ, 0x5 ;  /* 0x00000005ff0e7424 */ /* 0x000fe200078e00ff */
[----:B------:R-:W-:Y:S06]  /*9d80*/  BRA `(.L_x_460) ;  /* 0x0000000000fc7947 */ /* 0x000fec0003800000 */
.L_x_464:
[----:B------:R-:W-:Y:S01]  /*9d90*/  IMAD.MOV.U32 R14, RZ, RZ, 0xe ;  /* 0x0000000eff0e7424 */ /* 0x000fe200078e00ff */
[----:B------:R-:W-:Y:S06]  /*9da0*/  BRA `(.L_x_460) ;  /* 0x0000000000f47947 */ /* 0x000fec0003800000 */
.L_x_463:
        /* <DEDUP_REMOVED lines=8> */
.L_x_467:
[----:B------:R-:W-:Y:S01]  /*9e30*/  IMAD.MOV.U32 R14, RZ, RZ, 0xc ;  /* 0x0000000cff0e7424 */ /* 0x000fe200078e00ff */
[----:B------:R-:W-:Y:S06]  /*9e40*/  BRA `(.L_x_460) ;  /* 0x0000000000cc7947 */ /* 0x000fec0003800000 */
.L_x_466:
[----:B------:R-:W-:Y:S01]  /*9e50*/  IMAD.MOV.U32 R14, RZ, RZ, 0xa ;  /* 0x0000000aff0e7424 */ /* 0x000fe200078e00ff */
[----:B------:R-:W-:Y:S06]  /*9e60*/  BRA `(.L_x_460) ;  /* 0x0000000000c47947 */ /* 0x000fec0003800000 */
.L_x_454:
        /* <DEDUP_REMOVED lines=12> */
.L_x_471:
[----:B------:R-:W-:Y:S01]  /*9f30*/  IMAD.MOV.U32 R14, RZ, RZ, 0x9 ;  /* 0x00000009ff0e7424 */ /* 0x000fe200078e00ff */
[----:B------:R-:W-:Y:S06]  /*9f40*/  BRA `(.L_x_460) ;  /* 0x00000000008c7947 */ /* 0x000fec0003800000 */
.L_x_470:
[----:B------:R-:W-:Y:S01]  /*9f50*/  IMAD.MOV.U32 R14, RZ, RZ, 0x8 ;  /* 0x00000008ff0e7424 */ /* 0x000fe200078e00ff */
[----:B------:R-:W-:Y:S06]  /*9f60*/  BRA `(.L_x_460) ;  /* 0x0000000000847947 */ /* 0x000fec0003800000 */
.L_x_469:
        /* <DEDUP_REMOVED lines=8> */
.L_x_473:
[----:B------:R-:W-:Y:S01]  /*9ff0*/  IMAD.MOV.U32 R14, RZ, RZ, 0xd ;  /* 0x0000000dff0e7424 */ /* 0x000fe200078e00ff */
[----:B------:R-:W-:Y:S06]  /*a000*/  BRA `(.L_x_460) ;  /* 0x00000000005c7947 */ /* 0x000fec0003800000 */
.L_x_472:
[----:B------:R-:W-:Y:S01]  /*a010*/  IMAD.MOV.U32 R14, RZ, RZ, 0x6 ;  /* 0x00000006ff0e7424 */ /* 0x000fe200078e00ff */
[----:B------:R-:W-:Y:S06]  /*a020*/  BRA `(.L_x_460) ;  /* 0x0000000000547947 */ /* 0x000fec0003800000 */
.L_x_468:
        /* <DEDUP_REMOVED lines=10> */
.L_x_476:
[----:B------:R-:W-:Y:S01]  /*a0d0*/  IMAD.MOV.U32 R14, RZ, RZ, 0x4 ;  /* 0x00000004ff0e7424 */ /* 0x000fe200078e00ff */
[----:B------:R-:W-:Y:S06]  /*a0e0*/  BRA `(.L_x_460) ;  /* 0x0000000000247947 */ /* 0x000fec0003800000 */
.L_x_475:
[----:B------:R-:W-:Y:S01]  /*a0f0*/  IMAD.MOV.U32 R14, RZ, RZ, 0x14 ;  /* 0x00000014ff0e7424 */ /* 0x000fe200078e00ff */
[----:B------:R-:W-:Y:S06]  /*a100*/  BRA `(.L_x_460) ;  /* 0x00000000001c7947 */ /* 0x000fec0003800000 */
.L_x_474:
[----:B------:R-:W-:-:S13]  /*a110*/  ISETP.NE.AND P2, PT, R16, 0x2a, PT ;  /* 0x0000002a1000780c */ /* 0x000fda0003f45270 */
[----:B------:R-:W-:Y:S05]  /*a120*/  @!P2 BRA `(.L_x_477) ;  /* 0x000000000010a947 */ /* 0x000fea0003800000 */
[----:B------:R-:W-:-:S13]  /*a130*/  ISETP.NE.AND P2, PT, R16, 0x41, PT ;  /* 0x000000411000780c */ /* 0x000fda0003f45270 */
[----:B------:R-:W-:Y:S05]  /*a140*/  @!P2 BRA `(.L_x_460) ;  /* 0x00000000000ca947 */ /* 0x000fea0003800000 */
.L_x_459:
[----:B------:R-:W-:Y:S01]  /*a150*/  IMAD.MOV.U32 R14, RZ, RZ, 0x16 ;  /* 0x00000016ff0e7424 */ /* 0x000fe200078e00ff */
[----:B------:R-:W-:Y:S06]  /*a160*/  BRA `(.L_x_460) ;  /* 0x0000000000047947 */ /* 0x000fec0003800000 */
.L_x_477:
[----:B------:R-:W-:-:S07]  /*a170*/  IMAD.MOV.U32 R14, RZ, RZ, 0x17 ;  /* 0x00000017ff0e7424 */ /* 0x000fce00078e00ff */
.L_x_460:
[----:B------:R-:W-:Y:S05]  /*a180*/  BSYNC.RECONVERGENT B7 ;  /* 0x0000000000077941 */ /* 0x000fea0003800200 */
.L_x_453:
[----:B------:R-:W2:Y:S04]  /*a190*/  LDG.E.U8 R4, desc[UR6][R4.64+0x1] ;  /* 0x0000010604047981 */ /* 0x000ea8000c1e1100 */
[----:B------:R0:W5:Y:S01]  /*a1a0*/  LD.E.U8 R10, desc[UR6][R10.64+0x1] ;  /* 0x000001060a0a7980 */ /* 0x000162000c101100 */
[----:B------:R-:W-:Y:S01]  /*a1b0*/  IMAD.IADD R14, R19, 0x1, R14 ;  /* 0x00000001130e7824 */ /* 0x000fe200078e020e */
[----:B------:R-:W-:Y:S03]  /*a1c0*/  BSSY.RECONVERGENT B7, `(.L_x_478) ;  /* 0x000006e000077945 */ /* 0x000fe60003800200 */
[----:B------:R-:W-:-:S06]  /*a1d0*/  IMAD.SHL.U32 R14, R14, 0x4, RZ ;  /* 0x000000040e0e7824 */ /* 0x000fcc00078e00ff */
[----:B------:R-:W1:Y:S02]  /*a1e0*/  LDC R14, c[0x3][R14+0x40] ;  /* 0x00c010000e0e7b82 */ /* 0x000e640000000800 */
[----:B-1----:R-:W-:Y:S01]  /*a1f0*/  FADD R16, R14, R9 ;  /* 0x000000090e107221 */ /* 0x002fe20000000000 */
[----:B------:R-:W-:Y:S01]  /*a200*/  IMAD.MOV.U32 R9, RZ, RZ, RZ ;  /* 0x000000ffff097224 */ /* 0x000fe200078e00ff */
[----:B--2---:R-:W-:-:S13]  /*a210*/  ISETP.GT.AND P2, PT, R4, 0x4b, PT ;  /* 0x0000004b0400780c */ /* 0x004fda0003f44270 */
        /* <DEDUP_REMOVED lines=13> */
.L_x_483:
[----:B------:R-:W-:Y:S01]  /*a2f0*/  IMAD.MOV.U32 R9, RZ, RZ, 0x180 ;  /* 0x00000180ff097424 */ /* 0x000fe200078e00ff */
[----:B------:R-:W-:Y:S06]  /*a300*/  BRA `(.L_x_485) ;  /* 0x0000000400647947 */ /* 0x000fec0003800000 */
.L_x_482:
[----:B------:R-:W-:Y:S01]  /*a310*/  IMAD.MOV.U32 R9, RZ, RZ, 0x168 ;  /* 0x00000168ff097424 */ /* 0x000fe200078e00ff */
[----:B------:R-:W-:Y:S06]  /*a320*/  BRA `(.L_x_485) ;  /* 0x00000004005c7947 */ /* 0x000fec0003800000 */
.L_x_481:
        /* <DEDUP_REMOVED lines=8> */
.L_x_487:
[----:B------:R-:W-:Y:S01]  /*a3b0*/  IMAD.MOV.U32 R9, RZ, RZ, 0x1f8 ;  /* 0x000001f8ff097424 */ /* 0x000fe200078e00ff */
[----:B------:R-:W-:Y:S06]  /*a3c0*/  BRA `(.L_x_485) ;  /* 0x0000000400347947 */ /* 0x000fec0003800000 */
.L_x_486:
[----:B------:R-:W-:Y:S01]  /*a3d0*/  IMAD.MOV.U32 R9, RZ, RZ, 0x198 ;  /* 0x00000198ff097424 */ /* 0x000fe200078e00ff */
[----:B------:R-:W-:Y:S06]  /*a3e0*/  BRA `(.L_x_485) ;  /* 0x00000004002c7947 */ /* 0x000fec0003800000 */
.L_x_480:
        /* <DEDUP_REMOVED lines=10> */
.L_x_490:
[----:B------:R-:W-:Y:S01]  /*a490*/  IMAD.MOV.U32 R9, RZ, RZ, 0x78 ;  /* 0x00000078ff097424 */ /* 0x000fe200078e00ff */
[----:B------:R-:W-:Y:S06]  /*a4a0*/  BRA `(.L_x_485) ;  /* 0x0000000000fc7947 */ /* 0x000fec0003800000 */
.L_x_489:
[----:B------:R-:W-:Y:S01]  /*a4b0*/  IMAD.MOV.U32 R9, RZ, RZ, 0x150 ;  /* 0x00000150ff097424 */ /* 0x000fe200078e00ff */
[----:B------:R-:W-:Y:S06]  /*a4c0*/  BRA `(.L_x_485) ;  /* 0x0000000000f47947 */ /* 0x000fec0003800000 */
.L_x_488:
        /* <DEDUP_REMOVED lines=8> */
.L_x_492:
[----:B------:R-:W-:Y:S01]  /*a550*/  IMAD.MOV.U32 R9, RZ, RZ, 0x120 ;  /* 0x00000120ff097424 */ /* 0x000fe200078e00ff */
[----:B------:R-:W-:Y:S06]  /*a560*/  BRA `(.L_x_485) ;  /* 0x0000000000cc7947 */ /* 0x000fec0003800000 */
.L_x_491:
[----:B------:R-:W-:Y:S01]  /*a570*/  IMAD.MOV.U32 R9, RZ, RZ, 0xf0 ;  /* 0x000000f0ff097424 */ /* 0x000fe200078e00ff */
[----:B------:R-:W-:Y:S06]  /*a580*/  BRA `(.L_x_485) ;  /* 0x0000000000c47947 */ /* 0x000fec0003800000 */
.L_x_479:
        /* <DEDUP_REMOVED lines=12> */
.L_x_496:
[----:B------:R-:W-:Y:S01]  /*a650*/  IMAD.MOV.U32 R9, RZ, RZ, 0xd8 ;  /* 0x000000d8ff097424 */ /* 0x000fe200078e00ff */
[----:B------:R-:W-:Y:S06]  /*a660*/  BRA `(.L_x_485) ;  /* 0x00000000008c7947 */ /* 0x000fec0003800000 */
.L_x_495:
[----:B------:R-:W-:Y:S01]  /*a670*/  IMAD.MOV.U32 R9, RZ, RZ, 0xc0 ;  /* 0x000000c0ff097424 */ /* 0x000fe200078e00ff */
[----:B------:R-:W-:Y:S06]  /*a680*/  BRA `(.L_x_485) ;  /* 0x0000000000847947 */ /* 0x000fec0003800000 */
.L_x_494:
        /* <DEDUP_REMOVED lines=8> */
.L_x_498:
[----:B------:R-:W-:Y:S01]  /*a710*/  IMAD.MOV.U32 R9, RZ, RZ, 0x138 ;  /* 0x00000138ff097424 */ /* 0x000fe200078e00ff */
[----:B------:R-:W-:Y:S06]  /*a720*/  BRA `(.L_x_485) ;  /* 0x00000000005c7947 */ /* 0x000fec0003800000 */
.L_x_497:
[----:B------:R-:W-:Y:S01]  /*a730*/  IMAD.MOV.U32 R9, RZ, RZ, 0x90 ;  /* 0x00000090ff097424 */ /* 0x000fe200078e00ff */
[----:B------:R-:W-:Y:S06]  /*a740*/  BRA `(.L_x_485) ;  /* 0x0000000000547947 */ /* 0x000fec0003800000 */
.L_x_493:
        /* <DEDUP_REMOVED lines=10> */
.L_x_501:
[----:B------:R-:W-:Y:S01]  /*a7f0*/  IMAD.MOV.U32 R9, RZ, RZ, 0x60 ;  /* 0x00000060ff097424 */ /* 0x000fe200078e00ff */
[----:B------:R-:W-:Y:S06]  /*a800*/  BRA `(.L_x_485) ;  /* 0x0000000000247947 */ /* 0x000fec0003800000 */
.L_x_500:
[----:B------:R-:W-:Y:S01]  /*a810*/  IMAD.MOV.U32 R9, RZ, RZ, 0x1e0 ;  /* 0x000001e0ff097424 */ /* 0x000fe200078e00ff */
[----:B------:R-:W-:Y:S06]  /*a820*/  BRA `(.L_x_485) ;  /* 0x00000000001c7947 */ /* 0x000fec0003800000 */
.L_x_499:
[----:B------:R-:W-:-:S13]  /*a830*/  ISETP.NE.AND P2, PT, R4, 0x2a, PT ;  /* 0x0000002a0400780c */ /* 0x000fda0003f45270 */
[----:B------:R-:W-:Y:S05]  /*a840*/  @!P2 BRA `(.L_x_502) ;  /* 0x000000000010a947 */ /* 0x000fea0003800000 */
[----:B------:R-:W-:-:S13]  /*a850*/  ISETP.NE.AND P2, PT, R4, 0x41, PT ;  /* 0x000000410400780c */ /* 0x000fda0003f45270 */
[----:B------:R-:W-:Y:S05]  /*a860*/  @!P2 BRA `(.L_x_485) ;  /* 0x00000000000ca947 */ /* 0x000fea0003800000 */
.L_x_484:
[----:B------:R-:W-:Y:S01]  /*a870*/  IMAD.MOV.U32 R9, RZ, RZ, 0x210 ;  /* 0x00000210ff097424 */ /* 0x000fe200078e00ff */
[----:B------:R-:W-:Y:S06]  /*a880*/  BRA `(.L_x_485) ;  /* 0x0000000000047947 */ /* 0x000fec0003800000 */
.L_x_502:
[----:B------:R-:W-:-:S07]  /*a890*/  IMAD.MOV.U32 R9, RZ, RZ, 0x228 ;  /* 0x00000228ff097424 */ /* 0x000fce00078e00ff */
.L_x_485:
[----:B------:R-:W-:Y:S05]  /*a8a0*/  BSYNC.RECONVERGENT B7 ;  /* 0x0000000000077941 */ /* 0x000fea0003800200 */
.L_x_478:
        /* <DEDUP_REMOVED lines=16> */
.L_x_508:
[----:B------:R-:W-:Y:S01]  /*a9b0*/  IMAD.MOV.U32 R4, RZ, RZ, 0x10 ;  /* 0x00000010ff047424 */ /* 0x000fe200078e00ff */
[----:B------:R-:W-:Y:S06]  /*a9c0*/  BRA `(.L_x_510) ;  /* 0x0000000400647947 */ /* 0x000fec0003800000 */
.L_x_507:
[----:B------:R-:W-:Y:S01]  /*a9d0*/  IMAD.MOV.U32 R4, RZ, RZ, 0xf ;  /* 0x0000000fff047424 */ /* 0x000fe200078e00ff */
[----:B------:R-:W-:Y:S06]  /*a9e0*/  BRA `(.L_x_510) ;  /* 0x00000004005c7947 */ /* 0x000fec0003800000 */
.L_x_506:
        /* <DEDUP_REMOVED lines=8> */
.L_x_512:
[----:B------:R-:W-:Y:S01]  /*aa70*/  IMAD.MOV.U32 R4, RZ, RZ, 0x15 ;  /* 0x00000015ff047424 */ /* 0x000fe200078e00ff */
[----:B------:R-:W-:Y:S06]  /*aa80*/  BRA `(.L_x_510) ;  /* 0x0000000400347947 */ /* 0x000fec0003800000 */
.L_x_511:
[----:B------:R-:W-:Y:S01]  /*aa90*/  IMAD.MOV.U32 R4, RZ, RZ, 0x11 ;  /* 0x00000011ff047424 */ /* 0x000fe200078e00ff */
[----:B------:R-:W-:Y:S06]  /*aaa0*/  BRA `(.L_x_510) ;  /* 0x00000004002c7947 */ /* 0x000fec0003800000 */
.L_x_505:
        /* <DEDUP_REMOVED lines=10> */
.L_x_515:
[----:B------:R-:W-:Y:S01]  /*ab50*/  IMAD.MOV.U32 R4, RZ, RZ, 0x5 ;  /* 0x00000005ff047424 */ /* 0x000fe200078e00ff */
[----:B------:R-:W-:Y:S06]  /*ab60*/  BRA `(.L_x_510) ;  /* 0x0000000000fc7947 */ /* 0x000fec0003800000 */
.L_x_514:
[----:B------:R-:W-:Y:S01]  /*ab70*/  IMAD.MOV.U32 R4, RZ, RZ, 0xe ;  /* 0x0000000eff047424 */ /* 0x000fe200078e00ff */
[----:B------:R-:W-:Y:S06]  /*ab80*/  BRA `(.L_x_510) ;  /* 0x0000000000f47947 */ /* 0x000fec0003800000 */
.L_x_513:
        /* <DEDUP_REMOVED lines=8> */
.L_x_517:
[----:B------:R-:W-:Y:S01]  /*ac10*/  IMAD.MOV.U32 R4, RZ, RZ, 0xc ;  /* 0x0000000cff047424 */ /* 0x000fe200078e00ff */
[----:B------:R-:W-:Y:S06]  /*ac20*/  BRA `(.L_x_510) ;  /* 0x0000000000cc7947 */ /* 0x000fec0003800000 */
.L_x_516:
[----:B------:R-:W-:Y:S01]  /*ac30*/  IMAD.MOV.U32 R4, RZ, RZ, 0xa ;  /* 0x0000000aff047424 */ /* 0x000fe200078e00ff */
[----:B------:R-:W-:Y:S06]  /*ac40*/  BRA `(.L_x_510) ;  /* 0x0000000000c47947 */ /* 0x000fec0003800000 */
.L_x_504:
        /* <DEDUP_REMOVED lines=12> */
.L_x_521:
[----:B------:R-:W-:Y:S01]  /*ad10*/  IMAD.MOV.U32 R4, RZ, RZ, 0x9 ;  /* 0x00000009ff047424 */ /* 0x000fe200078e00ff */
[----:B------:R-:W-:Y:S06]  /*ad20*/  BRA `(.L_x_510) ;  /* 0x00000000008c7947 */ /* 0x000fec0003800000 */
.L_x_520:
[----:B------:R-:W-:Y:S01]  /*ad30*/  IMAD.MOV.U32 R4, RZ, RZ, 0x8 ;  /* 0x00000008ff047424 */ /* 0x000fe200078e00ff */
[----:B------:R-:W-:Y:S06]  /*ad40*/  BRA `(.L_x_510) ;  /* 0x0000000000847947 */ /* 0x000fec0003800000 */
.L_x_519:
        /* <DEDUP_REMOVED lines=8> */
.L_x_523:
[----:B------:R-:W-:Y:S01]  /*add0*/  IMAD.MOV.U32 R4, RZ, RZ, 0xd ;  /* 0x0000000dff047424 */ /* 0x000fe200078e00ff */
[----:B------:R-:W-:Y:S06]  /*ade0*/  BRA `(.L_x_510) ;  /* 0x00000000005c7947 */ /* 0x000fec0003800000 */
.L_x_522:
[----:B------:R-:W-:Y:S01]  /*adf0*/  IMAD.MOV.U32 R4, RZ, RZ, 0x6 ;  /* 0x00000006ff047424 */ /* 0x000fe200078e00ff */
[----:B------:R-:W-:Y:S06]  /*ae00*/  BRA `(.L_x_510) ;  /* 0x0000000000547947 */ /* 0x000fec0003800000 */
.L_x_518:
        /* <DEDUP_REMOVED lines=10> */
.L_x_526:
[----:B------:R-:W-:Y:S01]  /*aeb0*/  IMAD.MOV.U32 R4, RZ, RZ, 0x4 ;  /* 0x00000004ff047424 */ /* 0x000fe200078e00ff */
[----:B------:R-:W-:Y:S06]  /*aec0*/  BRA `(.L_x_510) ;  /* 0x0000000000247947 */ /* 0x000fec0003800000 */
.L_x_525:
[----:B------:R-:W-:Y:S01]  /*aed0*/  IMAD.MOV.U32 R4, RZ, RZ, 0x14 ;  /* 0x00000014ff047424 */ /* 0x000fe200078e00ff */
[----:B------:R-:W-:Y:S06]  /*aee0*/  BRA `(.L_x_510) ;  /* 0x00000000001c7947 */ /* 0x000fec0003800000 */
.L_x_524:
[----:B------:R-:W-:-:S13]  /*aef0*/  ISETP.NE.AND P2, PT, R10, 0x2a, PT ;  /* 0x0000002a0a00780c */ /* 0x000fda0003f45270 */
[----:B------:R-:W-:Y:S05]  /*af00*/  @!P2 BRA `(.L_x_527) ;  /* 0x000000000010a947 */ /* 0x000fea0003800000 */
[----:B------:R-:W-:-:S13]  /*af10*/  ISETP.NE.AND P2, PT, R10, 0x41, PT ;  /* 0x000000410a00780c */ /* 0x000fda0003f45270 */
[----:B------:R-:W-:Y:S05]  /*af20*/  @!P2 BRA `(.L_x_510) ;  /* 0x00000000000ca947 */ /* 0x000fea0003800000 */
.L_x_509:
[----:B------:R-:W-:Y:S01]  /*af30*/  IMAD.MOV.U32 R4, RZ, RZ, 0x16 ;  /* 0x00000016ff047424 */ /* 0x000fe200078e00ff */
[----:B------:R-:W-:Y:S06]  /*af40*/  BRA `(.L_x_510) ;  /* 0x0000000000047947 */ /* 0x000fec0003800000 */
.L_x_527:
[----:B------:R-:W-:-:S07]  /*af50*/  IMAD.MOV.U32 R4, RZ, RZ, 0x17 ;  /* 0x00000017ff047424 */ /* 0x000fce00078e00ff */
.L_x_510:
[----:B------:R-:W-:Y:S05]  /*af60*/  BSYNC.RECONVERGENT B7 ;  /* 0x0000000000077941 */ /* 0x000fea0003800200 */
.L_x_503:
[----:B------:R-:W-:-:S04]  /*af70*/  IMAD.IADD R4, R9, 0x1, R4 ;  /* 0x0000000109047824 */ /* 0x000fc800078e0204 */
[----:B------:R-:W-:-:S04]  /*af80*/  IMAD.SHL.U32 R4, R4, 0x4, RZ ;  /* 0x0000000404047824 */ /* 0x000fc800078e00ff */
[----:B------:R-:W0:Y:S02]  /*af90*/  LDC R9, c[0x3][R4+0x40] ;  /* 0x00c0100004097b82 */ /* 0x000e240000000800 */
[----:B0-----:R-:W-:Y:S01]  /*afa0*/  FADD R9, R16, R9 ;  /* 0x0000000910097221 */ /* 0x001fe20000000000 */
[----:B------:R-:W-:Y:S06]  /*afb0*/  @P0 BRA `(.L_x_528) ;  /* 0xffffffe000f40947 */ /* 0x000fec000383ffff */
[----:B------:R-:W-:Y:S05]  /*afc0*/  BSYNC.RECONVERGENT B5 ;  /* 0x0000000000057941 */ /* 0x000fea0003800200 */
.L_x_427:
[----:B------:R-:W-:Y:S02]  /*afd0*/  IMAD.MOV.U32 R4, RZ, RZ, R21 ;  /* 0x000000ffff047224 */ /* 0x000fe400078e0015 */
[----:B------:R-:W-:-:S07]  /*afe0*/  IMAD.MOV.U32 R5, RZ, RZ, RZ ;  /* 0x000000ffff057224 */ /* 0x000fce00078e00ff */
.L_x_426:
[----:B------:R-:W-:Y:S05]  /*aff0*/  BSYNC.RECONVERGENT B6 ;  /* 0x0000000000067941 */ /* 0x000fea0003800200 */
.L_x_425:
[----:B------:R-:W-:Y:S01]  /*b000*/  LOP3.LUT R6, R12, 0x1, RZ, 0xc0, !PT ;  /* 0x000000010c067812 */ /* 0x000fe200078ec0ff */
[----:B------:R-:W-:Y:S01]  /*b010*/  IMAD.MOV.U32 R14, RZ, RZ, R12 ;  /* 0x000000ffff0e7224 */ /* 0x000fe200078e000c */
[----:B------:R-:W-:Y:S02]  /*b020*/  PRMT R16, RZ, 0x7610, R16 ;  /* 0x00007610ff107816 */ /* 0x000fe40000000010 */
[----:B------:R-:W-:Y:S02]  /*b030*/  ISETP.NE.U32.AND P0, PT, R6, 0x1, PT ;  /* 0x000000010600780c */ /* 0x000fe40003f05070 */
[----:B------:R-:W-:-:S11]  /*b040*/  PRMT R6, RZ, 0x7610, R6 ;  /* 0x00007610ff067816 */ /* 0x000fd60000000006 */
[----:B------:R-:W-:Y:S05]  /*b050*/  @P0 BRA `(.L_x_424) ;  /* 0x0000000c00940947 */ /* 0x000fea0003800000 */
[----:B------:R-:W-:-:S05]  /*b060*/  IADD3 R10, P0, PT, R4, R8, RZ ;  /* 0x00000008040a7210 */ /* 0x000fca0007f1e0ff */
[----:B------:R-:W-:-:S05]  /*b070*/  IMAD.X R11, R5, 0x1, R15, P0 ;  /* 0x00000001050b7824 */ /* 0x000fca00000e060f */
[----:B------:R-:W2:Y:S01]  /*b080*/  LDG.E.U8 R10, desc[UR6][R10.64] ;  /* 0x000000060a0a7981 */ /* 0x000ea2000c1e1100 */
[----:B------:R-:W-:-:S05]  /*b090*/  IADD3 R4, P0, PT, R4, R7, RZ ;  /* 0x0000000704047210 */ /* 0x000fca0007f1e0ff */
[----:B------:R-:W-:-:S06]  /*b0a0*/  IMAD.X R5, R5, 0x1, R13, P0 ;  /* 0x0000000105057824 */ /* 0x000fcc00000e060d */
        /* <DEDUP_REMOVED lines=17> */
.L_x_534:
[----:B------:R-:W-:Y:S01]  /*b1c0*/  IMAD.MOV.U32 R7, RZ, RZ, 0x180 ;  /* 0x00000180ff077424 */ /* 0x000fe200078e00ff */
[----:B------:R-:W-:Y:S06]  /*b1d0*/  BRA `(.L_x_536) ;  /* 0x0000000400647947 */ /* 0x000fec0003800000 */
.L_x_533:
[----:B------:R-:W-:Y:S01]  /*b1e0*/  IMAD.MOV.U32 R7, RZ, RZ, 0x168 ;  /* 0x00000168ff077424 */ /* 0x000fe200078e00ff */
[----:B------:R-:W-:Y:S06]  /*b1f0*/  BRA `(.L_x_536) ;  /* 0x00000004005c7947 */ /* 0x000fec0003800000 */
.L_x_532:
        /* <DEDUP_REMOVED lines=8> */
.L_x_538:
[----:B------:R-:W-:Y:S01]  /*b280*/  IMAD.MOV.U32 R7, RZ, RZ, 0x1f8 ;  /* 0x000001f8ff077424 */ /* 0x000fe200078e00ff */
[----:B------:R-:W-:Y:S06]  /*b290*/  BRA `(.L_x_536) ;  /* 0x0000000400347947 */ /* 0x000fec0003800000 */
.L_x_537:
[----:B------:R-:W-:Y:S01]  /*b2a0*/  IMAD.MOV.U32 R7, RZ, RZ, 0x198 ;  /* 0x00000198ff077424 */ /* 0x000fe200078e00ff */
[----:B------:R-:W-:Y:S06]  /*b2b0*/  BRA `(.L_x_536) ;  /* 0x00000004002c7947 */ /* 0x000fec0003800000 */
.L_x_531:
        /* <DEDUP_REMOVED lines=10> */
.L_x_541:
[----:B------:R-:W-:Y:S01]  /*b360*/  IMAD.MOV.U32 R7, RZ, RZ, 0x78 ;  /* 0x00000078ff077424 */ /* 0x000fe200078e00ff */
[----:B------:R-:W-:Y:S06]  /*b370*/  BRA `(.L_x_536) ;  /* 0x0000000000fc7947 */ /* 0x000fec0003800000 */
.L_x_540:
[----:B------:R-:W-:Y:S01]  /*b380*/  IMAD.MOV.U32 R7, RZ, RZ, 0x150 ;  /* 0x00000150ff077424 */ /* 0x000fe200078e00ff */
[----:B------:R-:W-:Y:S06]  /*b390*/  BRA `(.L_x_536) ;  /* 0x0000000000f47947 */ /* 0x000fec0003800000 */
.L_x_539:
        /* <DEDUP_REMOVED lines=8> */
.L_x_543:
[----:B------:R-:W-:Y:S01]  /*b420*/  IMAD.MOV.U32 R7, RZ, RZ, 0x120 ;  /* 0x00000120ff077424 */ /* 0x000fe200078e00ff */
[----:B------:R-:W-:Y:S06]  /*b430*/  BRA `(.L_x_536) ;  /* 0x0000000000cc7947 */ /* 0x000fec0003800000 */
.L_x_542:
[----:B------:R-:W-:Y:S01]  /*b440*/  IMAD.MOV.U32 R7, RZ, RZ, 0xf0 ;  /* 0x000000f0ff077424 */ /* 0x000fe200078e00ff */
[----:B------:R-:W-:Y:S06]  /*b450*/  BRA `(.L_x_536) ;  /* 0x0000000000c47947 */ /* 0x000fec0003800000 */
.L_x_530:
        /* <DEDUP_REMOVED lines=12> */
.L_x_547:
[----:B------:R-:W-:Y:S01]  /*b520*/  IMAD.MOV.U32 R7, RZ, RZ, 0xd8 ;  /* 0x000000d8ff077424 */ /* 0x000fe200078e00ff */
[----:B------:R-:W-:Y:S06]  /*b530*/  BRA `(.L_x_536) ;  /* 0x00000000008c7947 */ /* 0x000fec0003800000 */
.L_x_546:
[----:B------:R-:W-:Y:S01]  /*b540*/  IMAD.MOV.U32 R7, RZ, RZ, 0xc0 ;  /* 0x000000c0ff077424 */ /* 0x000fe200078e00ff */
[----:B------:R-:W-:Y:S06]  /*b550*/  BRA `(.L_x_536) ;  /* 0x0000000000847947 */ /* 0x000fec0003800000 */
.L_x_545:
        /* <DEDUP_REMOVED lines=8> */
.L_x_549:
[----:B------:R-:W-:Y:S01]  /*b5e0*/  IMAD.MOV.U32 R7, RZ, RZ, 0x138 ;  /* 0x00000138ff077424 */ /* 0x000fe200078e00ff */
[----:B------:R-:W-:Y:S06]  /*b5f0*/  BRA `(.L_x_536) ;  /* 0x00000000005c7947 */ /* 0x000fec0003800000 */
.L_x_548:
[----:B------:R-:W-:Y:S01]  /*b600*/  IMAD.MOV.U32 R7, RZ, RZ, 0x90 ;  /* 0x00000090ff077424 */ /* 0x000fe200078e00ff */
[----:B------:R-:W-:Y:S06]  /*b610*/  BRA `(.L_x_536) ;  /* 0x0000000000547947 */ /* 0x000fec0003800000 */
.L_x_544:
        /* <DEDUP_REMOVED lines=10> */
.L_x_552:
[----:B------:R-:W-:Y:S01]  /*b6c0*/  IMAD.MOV.U32 R7, RZ, RZ, 0x60 ;  /* 0x00000060ff077424 */ /* 0x000fe200078e00ff */
[----:B------:R-:W-:Y:S06]  /*b6d0*/  BRA `(.L_x_536) ;  /* 0x0000000000247947 */ /* 0x000fec0003800000 */
.L_x_551:
[----:B------:R-:W-:Y:S01]  /*b6e0*/  IMAD.MOV.U32 R7, RZ, RZ, 0x1e0 ;  /* 0x000001e0ff077424 */ /* 0x000fe200078e00ff */
[----:B------:R-:W-:Y:S06]  /*b6f0*/  BRA `(.L_x_536) ;  /* 0x00000000001c7947 */ /* 0x000fec0003800000 */
.L_x_550:
[----:B------:R-:W-:-:S13]  /*b700*/  ISETP.NE.AND P0, PT, R10, 0x2a, PT ;  /* 0x0000002a0a00780c */ /* 0x000fda0003f05270 */
[----:B------:R-:W-:Y:S05]  /*b710*/  @!P0 BRA `(.L_x_553) ;  /* 0x0000000000108947 */ /* 0x000fea0003800000 */
[----:B------:R-:W-:-:S13]  /*b720*/  ISETP.NE.AND P0, PT, R10, 0x41, PT ;  /* 0x000000410a00780c */ /* 0x000fda0003f05270 */
[----:B------:R-:W-:Y:S05]  /*b730*/  @!P0 BRA `(.L_x_536) ;  /* 0x00000000000c8947 */ /* 0x000fea0003800000 */
.L_x_535:
[----:B------:R-:W-:Y:S01]  /*b740*/  IMAD.MOV.U32 R7, RZ, RZ, 0x210 ;  /* 0x00000210ff077424 */ /* 0x000fe200078e00ff */
[----:B------:R-:W-:Y:S06]  /*b750*/  BRA `(.L_x_536) ;  /* 0x0000000000047947 */ /* 0x000fec0003800000 */
.L_x_553:
[----:B------:R-:W-:-:S07]  /*b760*/  IMAD.MOV.U32 R7, RZ, RZ, 0x228 ;  /* 0x00000228ff077424 */ /* 0x000fce00078e00ff */
.L_x_536:
[----:B------:R-:W-:Y:S05]  /*b770*/  BSYNC.RECONVERGENT B5 ;  /* 0x0000000000057941 */ /* 0x000fea0003800200 */
.L_x_529:
        /* <DEDUP_REMOVED lines=16> */
.L_x_559:
[----:B------:R-:W-:Y:S01]  /*b880*/  IMAD.MOV.U32 R4, RZ, RZ, 0x10 ;  /* 0x00000010ff047424 */ /* 0x000fe200078e00ff */
[----:B------:R-:W-:Y:S06]  /*b890*/  BRA `(.L_x_561) ;  /* 0x0000000400647947 */ /* 0x000fec0003800000 */
.L_x_558:
[----:B------:R-:W-:Y:S01]  /*b8a0*/  IMAD.MOV.U32 R4, RZ, RZ, 0xf ;  /* 0x0000000fff047424 */ /* 0x000fe200078e00ff */
[----:B------:R-:W-:Y:S06]  /*b8b0*/  BRA `(.L_x_561) ;  /* 0x00000004005c7947 */ /* 0x000fec0003800000 */
.L_x_557:
        /* <DEDUP_REMOVED lines=8> */
.L_x_563:
[----:B------:R-:W-:Y:S01]  /*b940*/  IMAD.MOV.U32 R4, RZ, RZ, 0x15 ;  /* 0x00000015ff047424 */ /* 0x000fe200078e00ff */
[----:B------:R-:W-:Y:S06]  /*b950*/  BRA `(.L_x_561) ;  /* 0x0000000400347947 */ /* 0x000fec0003800000 */
.L_x_562:
[----:B------:R-:W-:Y:S01]  /*b960*/  IMAD.MOV.U32 R4, RZ, RZ, 0x11 ;  /* 0x00000011ff047424 */ /* 0x000fe200078e00ff */
[----:B------:R-:W-:Y:S06]  /*b970*/  BRA `(.L_x_561) ;  /* 0x00000004002c7947 */ /* 0x000fec0003800000 */
.L_x_556:
        /* <DEDUP_REMOVED lines=10> */
.L_x_566:
[----:B------:R-:W-:Y:S01]  /*ba20*/  IMAD.MOV.U32 R4, RZ, RZ, 0x5 ;  /* 0x00000005ff047424 */ /* 0x000fe200078e00ff */
[----:B------:R-:W-:Y:S06]  /*ba30*/  BRA `(.L_x_561) ;  /* 0x0000000000fc7947 */ /* 0x000fec0003800000 */
.L_x_565:
[----:B------:R-:W-:Y:S01]  /*ba40*/  IMAD.MOV.U32 R4, RZ, RZ, 0xe ;  /* 0x0000000eff047424 */ /* 0x000fe200078e00ff */
[----:B------:R-:W-:Y:S06]  /*ba50*/  BRA `(.L_x_561) ;  /* 0x0000000000f47947 */ /* 0x000fec0003800000 */
.L_x_564:
        /* <DEDUP_REMOVED lines=8> */
.L_x_568:
[----:B------:R-:W-:Y:S01]  /*bae0*/  IMAD.MOV.U32 R4, RZ, RZ, 0xc ;  /* 0x0000000cff047424 */ /* 0x000fe200078e00ff */
[----:B------:R-:W-:Y:S06]  /*baf0*/  BRA `(.L_x_561) ;  /* 0x0000000000cc7947 */ /* 0x000fec0003800000 */
.L_x_567:
[----:B------:R-:W-:Y:S01]  /*bb00*/  IMAD.MOV.U32 R4, RZ, RZ, 0xa ;  /* 0x0000000aff047424 */ /* 0x000fe200078e00ff */
[----:B------:R-:W-:Y:S06]  /*bb10*/  BRA `(.L_x_561) ;  /* 0x0000000000c47947 */ /* 0x000fec0003800000 */
.L_x_555:
        /* <DEDUP_REMOVED lines=12> */
.L_x_572:
[----:B------:R-:W-:Y:S01]  /*bbe0*/  IMAD.MOV.U32 R4, RZ, RZ, 0x9 ;  /* 0x00000009ff047424 */ /* 0x000fe200078e00ff */
[----:B------:R-:W-:Y:S06]  /*bbf0*/  BRA `(.L_x_561) ;  /* 0x00000000008c7947 */ /* 0x000fec0003800000 */
.L_x_571:
[----:B------:R-:W-:Y:S01]  /*bc00*/  IMAD.MOV.U32 R4, RZ, RZ, 0x8 ;  /* 0x00000008ff047424 */ /* 0x000fe200078e00ff */
[----:B------:R-:W-:Y:S06]  /*bc10*/  BRA `(.L_x_561) ;  /* 0x0000000000847947 */ /* 0x000fec0003800000 */
.L_x_570:
        /* <DEDUP_REMOVED lines=8> */
.L_x_574:
[----:B------:R-:W-:Y:S01]  /*bca0*/  IMAD.MOV.U32 R4, RZ, RZ, 0xd ;  /* 0x0000000dff047424 */ /* 0x000fe200078e00ff */
[----:B------:R-:W-:Y:S06]  /*bcb0*/  BRA `(.L_x_561) ;  /* 0x00000000005c7947 */ /* 0x000fec0003800000 */
.L_x_573:
[----:B------:R-:W-:Y:S01]  /*bcc0*/  IMAD.MOV.U32 R4, RZ, RZ, 0x6 ;  /* 0x00000006ff047424 */ /* 0x000fe200078e00ff */
[----:B------:R-:W-:Y:S06]  /*bcd0*/  BRA `(.L_x_561) ;  /* 0x0000000000547947 */ /* 0x000fec0003800000 */
.L_x_569:
        /* <DEDUP_REMOVED lines=10> */
.L_x_577:
[----:B------:R-:W-:Y:S01]  /*bd80*/  IMAD.MOV.U32 R4, RZ, RZ, 0x4 ;  /* 0x00000004ff047424 */ /* 0x000fe200078e00ff */
[----:B------:R-:W-:Y:S06]  /*bd90*/  BRA `(.L_x_561) ;  /* 0x0000000000247947 */ /* 0x000fec0003800000 */
.L_x_576:
[----:B------:R-:W-:Y:S01]  /*bda0*/  IMAD.MOV.U32 R4, RZ, RZ, 0x14 ;  /* 0x00000014ff047424 */ /* 0x000fe200078e00ff */
[----:B------:R-:W-:Y:S06]  /*bdb0*/  BRA `(.L_x_561) ;  /* 0x00000000001c7947 */ /* 0x000fec0003800000 */
.L_x_575:
[----:B------:R-:W-:-:S13]  /*bdc0*/  ISETP.NE.AND P0, PT, R5, 0x2a, PT ;  /* 0x0000002a0500780c */ /* 0x000fda0003f05270 */
[----:B------:R-:W-:Y:S05]  /*bdd0*/  @!P0 BRA `(.L_x_578) ;  /* 0x0000000000108947 */ /* 0x000fea0003800000 */
[----:B------:R-:W-:-:S13]  /*bde0*/  ISETP.NE.AND P0, PT, R5, 0x41, PT ;  /* 0x000000410500780c */ /* 0x000fda0003f05270 */
[----:B------:R-:W-:Y:S05]  /*bdf0*/  @!P0 BRA `(.L_x_561) ;  /* 0x00000000000c8947 */ /* 0x000fea0003800000 */
.L_x_560:
[----:B------:R-:W-:Y:S01]  /*be00*/  IMAD.MOV.U32 R4, RZ, RZ, 0x16 ;  /* 0x00000016ff047424 */ /* 0x000fe200078e00ff */
[----:B------:R-:W-:Y:S06]  /*be10*/  BRA `(.L_x_561) ;  /* 0x0000000000047947 */ /* 0x000fec0003800000 */
.L_x_578:
[----:B------:R-:W-:-:S07]  /*be20*/  IMAD.MOV.U32 R4, RZ, RZ, 0x17 ;  /* 0x00000017ff047424 */ /* 0x000fce00078e00ff */
.L_x_561:
[----:B------:R-:W-:Y:S05]  /*be30*/  BSYNC.RECONVERGENT B5 ;  /* 0x0000000000057941 */ /* 0x000fea0003800200 */
.L_x_554:
[----:B------:R-:W-:Y:S01]  /*be40*/  IMAD.IADD R4, R7, 0x1, R4 ;  /* 0x0000000107047824 */ /* 0x000fe200078e0204 */
[----:B------:R-:W-:Y:S01]  /*be50*/  PRMT R16, RZ, 0x7610, R16 ;  /* 0x00007610ff107816 */ /* 0x000fe20000000010 */
[----:B------:R-:W-:Y:S01]  /*be60*/  IMAD.MOV.U32 R14, RZ, RZ, R12 ;  /* 0x000000ffff0e7224 */ /* 0x000fe200078e000c */
[----:B------:R-:W-:Y:S01]  /*be70*/  PRMT R6, RZ, 0x7610, R6 ;  /* 0x00007610ff067816 */ /* 0x000fe20000000006 */
[----:B------:R-:W-:-:S06]  /*be80*/  IMAD.SHL.U32 R4, R4, 0x4, RZ ;  /* 0x0000000404047824 */ /* 0x000fcc00078e00ff */
[----:B------:R-:W0:Y:S02]  /*be90*/  LDC R4, c[0x3][R4+0x40] ;  /* 0x00c0100004047b82 */ /* 0x000e240000000800 */
[----:B0-----:R-:W-:-:S07]  /*bea0*/  FADD R9, R9, R4 ;  /* 0x0000000409097221 */ /* 0x001fce0000000000 */
.L_x_424:
[----:B------:R-:W-:Y:S05]  /*beb0*/  BSYNC.RECONVERGENT B0 ;  /* 0x0000000000007941 */ /* 0x000fea0003800200 */
.L_x_152:
[----:B------:R-:W-:-:S13]  /*bec0*/  FSETP.GT.AND P0, PT, R9, R0, PT ;  /* 0x000000000900720b */ /* 0x000fda0003f04000 */
[----:B------:R-:W-:Y:S05]  /*bed0*/  @!P0 BRA `(.L_x_150) ;  /* 0x00000000006c8947 */ /* 0x000fea0003800000 */
[----:B------:R-:W0:Y:S01]  /*bee0*/  I2F.U16 R11, R14 ;  /* 0x0000000e000b7306 */ /* 0x000e220000101000 */
[----:B------:R-:W-:Y:S01]  /*bef0*/  LOP3.LUT R0, R14, 0xffff, RZ, 0xc0, !PT ;  /* 0x0000ffff0e007812 */ /* 0x000fe200078ec0ff */
[----:B------:R-:W-:Y:S01]  /*bf00*/  IMAD.IADD R17, R36, 0x1, R17 ;  /* 0x0000000124117824 */ /* 0x000fe200078e0211 */
[----:B------:R-:W-:Y:S01]  /*bf10*/  LOP3.LUT R5, R6, 0xff, RZ, 0xc0, !PT ;  /* 0x000000ff06057812 */ /* 0x000fe200078ec0ff */
[----:B------:R-:W-:Y:S01]  /*bf20*/  IMAD.IADD R16, R37, 0x1, R16 ;  /* 0x0000000125107824 */ /* 0x000fe200078e0210 */
[----:B------:R-:W-:Y:S01]  /*bf30*/  BSSY.RECONVERGENT B0, `(.L_x_579) ;  /* 0x0000011000007945 */ /* 0x000fe20003800200 */
[----:B------:R-:W-:Y:S02]  /*bf40*/  PRMT R34, R14, 0x7610, R34 ;  /* 0x000076100e227816 */ /* 0x000fe40000000022 */
[----:B------:R-:W-:Y:S01]  /*bf50*/  IMAD.IADD R0, R0, 0x1, -R5 ;  /* 0x0000000100007824 */ /* 0x000fe200078e0a05 */
[----:B------:R-:W-:Y:S02]  /*bf60*/  PRMT R36, R17, 0x7610, R36 ;  /* 0x0000761011247816 */ /* 0x000fe40000000024 */
[----:B------:R-:W-:-:S02]  /*bf70*/  PRMT R37, R16, 0x7610, R37 ;  /* 0x0000761010257816 */ /* 0x000fc40000000025 */
[----:B------:R-:W-:Y:S01]  /*bf80*/  I2FP.F32.S32 R0, R0 ;  /* 0x0000000000007245 */ /* 0x000fe20000201400 */
[----:B0-----:R-:W0:Y:S08]  /*bf90*/  MUFU.RCP R2, R11 ;  /* 0x0000000b00027308 */ /* 0x001e300000001000 */
[----:B------:R-:W1:Y:S01]  /*bfa0*/  FCHK P0, R0, R11 ;  /* 0x0000000b00007302 */ /* 0x000e620000000000 */
[----:B0-----:R-:W-:-:S04]  /*bfb0*/  FFMA R5, -R11, R2, 1 ;  /* 0x3f8000000b057423 */ /* 0x001fc80000000102 */
[----:B------:R-:W-:-:S04]  /*bfc0*/  FFMA R5, R2, R5, R2 ;  /* 0x0000000502057223 */ /* 0x000fc80000000002 */
[----:B------:R-:W-:-:S04]  /*bfd0*/  FFMA R2, R0, R5, RZ ;  /* 0x0000000500027223 */ /* 0x000fc800000000ff */
[----:B------:R-:W-:-:S04]  /*bfe0*/  FFMA R4, -R11, R2, R0 ;  /* 0x000000020b047223 */ /* 0x000fc80000000100 */
[----:B------:R-:W-:Y:S01]  /*bff0*/  FFMA R2, R5, R4, R2 ;  /* 0x0000000405027223 */ /* 0x000fe20000000002 */
[----:B-1----:R-:W-:Y:S06]  /*c000*/  @!P0 BRA `(.L_x_580) ;  /* 0x00000000000c8947 */ /* 0x002fec0003800000 */
[----:B------:R-:W-:-:S07]  /*c010*/  MOV R12, 0xc030 ;  /* 0x0000c030000c7802 */ /* 0x000fce0000000f00 */
[----:B-----5:R-:W-:Y:S05]  /*c020*/  CALL.REL.NOINC `($__internal_0_$__cuda_sm3x_div_rn_noftz_f32_slowpath) ;  /* 0x0000000400bc7944 */ /* 0x020fea0003c00000 */
[----:B------:R-:W-:-:S07]  /*c030*/  IMAD.MOV.U32 R2, RZ, RZ, R0 ;  /* 0x000000ffff027224 */ /* 0x000fce00078e0000 */
.L_x_580:
[----:B------:R-:W-:Y:S05]  /*c040*/  BSYNC.RECONVERGENT B0 ;  /* 0x0000000000007941 */ /* 0x000fea0003800200 */
.L_x_579:
[----:B------:R-:W-:Y:S01]  /*c050*/  IMAD.MOV.U32 R4, RZ, RZ, 0x1 ;  /* 0x00000001ff047424 */ /* 0x000fe200078e00ff */
[----:B------:R-:W-:Y:S01]  /*c060*/  PRMT R24, R6, 0x7610, R24 ;  /* 0x0000761006187816 */ /* 0x000fe20000000018 */
[----:B------:R-:W-:-:S03]  /*c070*/  IMAD.MOV.U32 R0, RZ, RZ, R9 ;  /* 0x000000ffff007224 */ /* 0x000fc600078e0009 */
[----:B------:R0:W-:Y:S04]  /*c080*/  STL.U8 [R1+0x2efc], R4 ;  /* 0x002efc0401007387 */ /* 0x0001e80000100000 */
.L_x_150:
[----:B------:R-:W-:Y:S05]  /*c090*/  BSYNC.RECONVERGENT B1 ;  /* 0x0000000000017941 */ /* 0x000fea0003800200 */
.L_x_149:
[----:B------:R-:W-:-:S13]  /*c0a0*/  FSETP.GE.AND P0, PT, R2, 0.89999997615814208984, PT ;  /* 0x3f6666660200780b */ /* 0x000fda0003f06000 */
[----:B------:R-:W-:Y:S05]  /*c0b0*/  @!P0 BRA `(.L_x_135) ;  /* 0x0000000000e88947 */ /* 0x000fea0003800000 */
[----:B------:R-:W2:Y:S04]  /*c0c0*/  LDL.U16 R40, [R1+0x2eb6] ;  /* 0x002eb60001287983 */ /* 0x000ea80000100400 */
[----:B------:R-:W3:Y:S04]  /*c0d0*/  LDL.U8 R38, [R1+0x2eb5] ;  /* 0x002eb50001267983 */ /* 0x000ee80000100000 */
[----:B------:R-:W4:Y:S04]  /*c0e0*/  LDL.128 R12, [R1+0x2ed0] ;  /* 0x002ed000010c7983 */ /* 0x000f280000100c00 */
[----:B0-----:R-:W4:Y:S04]  /*c0f0*/  LDL.128 R4, [R1+0x2ec0] ;  /* 0x002ec00001047983 */ /* 0x001f280000100c00 */
[----:B------:R-:W4:Y:S04]  /*c100*/  LDL.128 R8, [R1+0x2ee0] ;  /* 0x002ee00001087983 */ /* 0x000f280000100c00 */
[----:B------:R-:W4:Y:S04]  /*c110*/  LDL.128 R16, [R1+0x2ef0] ;  /* 0x002ef00001107983 */ /* 0x000f280000100c00 */
[----:B------:R-:W4:Y:S01]  /*c120*/  LDL.64 R20, [R1+0x2eb8] ;  /* 0x002eb80001147983 */ /* 0x000f220000100a00 */
[----:B------:R-:W0:Y:S01]  /*c130*/  S2R R42, SR_TID.X ;  /* 0x00000000002a7919 */ /* 0x000e220000002100 */
[----:B------:R-:W0:Y:S01]  /*c140*/  S2UR UR4, SR_CTAID.X ;  /* 0x00000000000479c3 */ /* 0x000e220000002500 */
[----:B------:R-:W1:Y:S07]  /*c150*/  LDCU UR9, c[0x0][0x3b0] ;  /* 0x00007600ff0977ac */ /* 0x000e6e0008000800 */
[----:B------:R-:W0:Y:S08]  /*c160*/  LDC R39, c[0x0][0x360] ;  /* 0x0000d800ff277b82 */ /* 0x000e300000000800 */
[----:B------:R-:W1:Y:S01]  /*c170*/  LDC.64 R22, c[0x0][0x3a0] ;  /* 0x0000e800ff167b82 */ /* 0x000e620000000a00 */
[----:B0-----:R-:W-:-:S04]  /*c180*/  IMAD R39, R39, UR4, R42 ;  /* 0x0000000427277c24 */ /* 0x001fc8000f8e022a */
[----:B-1----:R-:W-:-:S05]  /*c190*/  IMAD R42, R39, UR9, RZ ;  /* 0x00000009272a7c24 */ /* 0x002fca000f8e02ff */
[----:B------:R-:W-:-:S05]  /*c1a0*/  IADD3 R41, P0, PT, R42, R3, RZ ;  /* 0x000000032a297210 */ /* 0x000fca0007f1e0ff */
[----:B------:R-:W-:Y:S02]  /*c1b0*/  IMAD.X R42, RZ, RZ, RZ, P0 ;  /* 0x000000ffff2a7224 */ /* 0x000fe400000e06ff */
[----:B------:R-:W-:-:S04]  /*c1c0*/  IMAD.WIDE.U32 R22, R41, 0x70, R22 ;  /* 0x0000007029167825 */ /* 0x000fc800078e0016 */
[----:B------:R-:W-:Y:S01]  /*c1d0*/  IMAD R41, R42, 0x70, RZ ;  /* 0x000000702a297824 */ /* 0x000fe200078e02ff */
[----:B------:R-:W-:-:S03]  /*c1e0*/  LOP3.LUT R43, R24, 0xffff, RZ, 0xc0, !PT ;  /* 0x0000ffff182b7812 */ /* 0x000fc600078ec0ff */
[----:B------:R-:W-:Y:S01]  /*c1f0*/  IMAD.IADD R23, R23, 0x1, R41 ;  /* 0x0000000117177824 */ /* 0x000fe200078e0229 */
[----:B------:R-:W-:-:S04]  /*c200*/  PRMT R37, R36, 0x5410, R37 ;  /* 0x0000541024257816 */ /* 0x000fc80000000025 */
[----:B-----5:R-:W-:Y:S04]  /*c210*/  STG.E.U8 desc[UR6][R22.64+0x4], R31 ;  /* 0x0000041f16007986 */ /* 0x020fe8000c101106 */
[----:B------:R4:W-:Y:S04]  /*c220*/  STG.E desc[UR6][R22.64+0x8], R25 ;  /* 0x0000081916007986 */ /* 0x0009e8000c101906 */
[----:B------:R1:W-:Y:S04]  /*c230*/  STG.E desc[UR6][R22.64], R39 ;  /* 0x0000002716007986 */ /* 0x0003e8000c101906 */
[----:B------:R1:W-:Y:S04]  /*c240*/  STG.E desc[UR6][R22.64+0xc], R33 ;  /* 0x00000c2116007986 */ /* 0x0003e8000c101906 */
[----:B------:R1:W-:Y:S04]  /*c250*/  STG.E desc[UR6][R22.64+0x10], R35 ;  /* 0x0000102316007986 */ /* 0x0003e8000c101906 */
[----:B------:R1:W-:Y:S04]  /*c260*/  STG.E desc[UR6][R22.64+0x14], R37 ;  /* 0x0000142516007986 */ /* 0x0003e8000c101906 */
[----:B------:R1:W-:Y:S04]  /*c270*/  STG.E desc[UR6][R22.64+0x1c], R0 ;  /* 0x00001c0016007986 */ /* 0x0003e8000c101906 */
[----:B------:R1:W-:Y:S04]  /*c280*/  STG.E desc[UR6][R22.64+0x20], R2 ;  /* 0x0000200216007986 */ /* 0x0003e8000c101906 */
[----:B------:R1:W-:Y:S01]  /*c290*/  STG.E.U16 desc[UR6][R22.64+0x18], R34 ;  /* 0x0000182216007986 */ /* 0x0003e2000c101506 */
[----:B------:R-:W-:Y:S01]  /*c2a0*/  VIADD R3, R3, 0x1 ;  /* 0x0000000103037836 */ /* 0x000fe20000000000 */
[----:B--2---:R-:W-:-:S02]  /*c2b0*/  PRMT R24, R40, 0x7770, RZ ;  /* 0x0000777028187816 */ /* 0x004fc400000000ff */
[----:B------:R-:W-:Y:S02]  /*c2c0*/  PRMT R41, R40, 0x7771, RZ ;  /* 0x0000777128297816 */ /* 0x000fe400000000ff */
[----:B---3--:R-:W-:Y:S02]  /*c2d0*/  PRMT R38, R43, 0x3340, R38 ;  /* 0x000033402b267816 */ /* 0x008fe40000000026 */
[----:B------:R-:W-:Y:S02]  /*c2e0*/  PRMT R41, R24, 0x3340, R41 ;  /* 0x0000334018297816 */ /* 0x000fe40000000029 */
[----:B----4-:R-:W-:Y:S02]  /*c2f0*/  PRMT R25, R12, 0x7710, RZ ;  /* 0x000077100c197816 */ /* 0x010fe400000000ff */
[----:B------:R-:W-:Y:S02]  /*c300*/  PRMT R41, R38, 0x5410, R41 ;  /* 0x0000541026297816 */ /* 0x000fe40000000029 */
[----:B------:R-:W-:Y:S01]  /*c310*/  PRMT R31, R12, 0x7772, RZ ;  /* 0x000077720c1f7816 */ /* 0x000fe200000000ff */
[----:B------:R1:W-:Y:S04]  /*c320*/  STG.E desc[UR6][R22.64+0x30], R4 ;  /* 0x0000300416007986 */ /* 0x0003e8000c101906 */
        /* <DEDUP_REMOVED lines=11> */
[----:B------:R1:W-:Y:S04]  /*c3e0*/  STG.E.U16 desc[UR6][R22.64+0x40], R25 ;  /* 0x0000401916007986 */ /* 0x0003e8000c101506 */
[----:B------:R1:W-:Y:S04]  /*c3f0*/  STG.E.U8 desc[UR6][R22.64+0x42], R31 ;  /* 0x0000421f16007986 */ /* 0x0003e8000c101106 */
[----:B------:R1:W-:Y:S04]  /*c400*/  STG.E desc[UR6][R22.64+0x60], R16 ;  /* 0x0000601016007986 */ /* 0x0003e8000c101906 */
[----:B------:R1:W-:Y:S04]  /*c410*/  STG.E desc[UR6][R22.64+0x64], R17 ;  /* 0x0000641116007986 */ /* 0x0003e8000c101906 */
[----:B------:R1:W-:Y:S04]  /*c420*/  STG.E desc[UR6][R22.64+0x68], R18 ;  /* 0x0000681216007986 */ /* 0x0003e8000c101906 */
[----:B------:R1:W-:Y:S04]  /*c430*/  STG.E desc[UR6][R22.64+0x6c], R19 ;  /* 0x00006c1316007986 */ /* 0x0003e8000c101906 */
[----:B------:R1:W-:Y:S04]  /*c440*/  STG.E desc[UR6][R22.64+0x28], R20 ;  /* 0x0000281416007986 */ /* 0x0003e8000c101906 */
[----:B------:R1:W-:Y:S02]  /*c450*/  STG.E desc[UR6][R22.64+0x2c], R21 ;  /* 0x00002c1516007986 */ /* 0x0003e4000c101906 */
.L_x_135:
[----:B------:R-:W-:Y:S05]  /*c460*/  BSYNC.RECONVERGENT B2 ;  /* 0x0000000000027941 */ /* 0x000fea0003800200 */
.L_x_134:
[----:B------:R-:W2:Y:S01]  /*c470*/  LDCU UR4, c[0x0][0x3b0] ;  /* 0x00007600ff0477ac */ /* 0x000ea20008000800 */
[----:B------:R-:W-:-:S05]  /*c480*/  VIADD R26, R26, 0x1 ;  /* 0x000000011a1a7836 */ /* 0x000fca0000000000 */
[----:B------:R-:W-:Y:S02]  /*c490*/  ISETP.GE.AND P0, PT, R26, R27, PT ;  /* 0x0000001b1a00720c */ /* 0x000fe40003f06270 */
[----:B--2---:R-:W-:-:S13]  /*c4a0*/  ISETP.LT.U32.AND P2, PT, R3, UR4, PT ;  /* 0x0000000403007c0c */ /* 0x004fda000bf41070 */
[----:B------:R-:W-:Y:S05]  /*c4b0*/  @!P0 BRA P2, `(.L_x_581) ;  /* 0xffffff6800048947 */ /* 0x000fea000103ffff */
.L_x_2:
[----:B------:R-:W-:Y:S05]  /*c4c0*/  BSYNC.RECONVERGENT B3 ;  /* 0x0000000000037941 */ /* 0x000fea0003800200 */
.L_x_1:
[----:B------:R-:W-:Y:S05]  /*c4d0*/  @P1 BRA `(.L_x_582) ;  /* 0xffffff3c00381947 */ /* 0x000fea000383ffff */
[----:B------:R-:W-:Y:S05]  /*c4e0*/  BSYNC.RECONVERGENT B4 ;  /* 0x0000000000047941 */ /* 0x000fea0003800200 */
.L_x_0:
[----:B------:R-:W-:Y:S05]  /*c4f0*/  WARPSYNC.ALL ;  /* 0x0000000000007948 */ /* 0x000fea0003800000 */
[----:B-1----:R-:W1:Y:S01]  /*c500*/  S2R R0, SR_TID.X ;  /* 0x0000000000007919 */ /* 0x002e620000002100 */
[----:B------:R-:W1:Y:S01]  /*c510*/  S2UR UR4, SR_CTAID.X ;  /* 0x00000000000479c3 */ /* 0x000e620000002500 */
[----:B------:R-:W-:-:S07]  /*c520*/  ISETP.NE.AND P0, PT, R3, RZ, PT ;  /* 0x000000ff0300720c */ /* 0x000fce0003f05270 */
[----:B------:R-:W1:Y:S08]  /*c530*/  LDC R7, c[0x0][0x360] ;  /* 0x0000d800ff077b82 */ /* 0x000e700000000800 */
[----:B0-----:R-:W0:Y:S01]  /*c540*/  LDC.64 R4, c[0x0][0x3a8] ;  /* 0x0000ea00ff047b82 */ /* 0x001e220000000a00 */
[----:B-1----:R-:W-:-:S05]  /*c550*/  IMAD R7, R7, UR4, R0 ;  /* 0x0000000407077c24 */ /* 0x002fca000f8e0200 */
[C---:B------:R-:W-:Y:S01]  /*c560*/  ISETP.NE.OR P0, PT, R7.reuse, RZ, !P0 ;  /* 0x000000ff0700720c */ /* 0x040fe20004705670 */
[----:B0-----:R-:W-:-:S05]  /*c570*/  IMAD.WIDE R4, R7, 0x4, R4 ;  /* 0x0000000407047825 */ /* 0x001fca00078e0204 */
[----:B------:R0:W-:Y:S07]  /*c580*/  STG.E desc[UR6][R4.64], R3 ;  /* 0x0000000304007986 */ /* 0x0001ee000c101906 */
[----:B------:R-:W-:Y:S05]  /*c590*/  @P0 EXIT ;  /* 0x000000000000094d */ /* 0x000fea0003800000 */
[----:B------:R-:W1:Y:S01]  /*c5a0*/  LDCU.U8 UR4, c[0x0][0x3b4] ;  /* 0x00007680ff0477ac */ /* 0x000e620008000000 */
[----:B------:R-:W2:Y:S01]  /*c5b0*/  LDC.64 R12, c[0x4][0x10] ;  /* 0x01000400ff0c7b82 */ /* 0x000ea20000000a00 */
[----:B------:R-:W-:Y:S01]  /*c5c0*/  IMAD.MOV.U32 R2, RZ, RZ, 0x247 ;  /* 0x00000247ff027424 */ /* 0x000fe200078e00ff */
[----:B------:R-:W-:Y:S01]  /*c5d0*/  MOV R0, 0x0 ;  /* 0x0000000000007802 */ /* 0x000fe20000000f00 */
[----:B------:R-:W3:Y:S03]  /*c5e0*/  LDCU.64 UR6, c[0x4][0x20] ;  /* 0x01000400ff0677ac */ /* 0x000ee60008000a00 */
[----:B------:R4:W-:Y:S02]  /*c5f0*/  STL.64 [R1+0x2f08], R2 ;  /* 0x002f080201007387 */ /* 0x0009e40000100a00 */
[----:B------:R-:W0:Y:S08]  /*c600*/  LDC R6, c[0x0][0x2f8] ;  /* 0x0000be00ff067b82 */ /* 0x000e300000000800 */
[----:B------:R4:W4:Y:S01]  /*c610*/  LDC.64 R8, c[0x4][R0] ;  /* 0x0100000000087b82 */ /* 0x0009220000000a00 */
[----:B-1----:R-:W-:-:S04]  /*c620*/  UPRMT UR4, UR4, 0x8880, URZ ;  /* 0x0000888004047896 */ /* 0x002fc800080000ff */
[----:B------:R-:W-:Y:S01]  /*c630*/  UISETP.NE.AND UP0, UPT, UR4, URZ, UPT ;  /* 0x000000ff0400728c */ /* 0x000fe2000bf05270 */
[----:B--2---:R1:W-:Y:S06]  /*c640*/  STL.64 [R1+0x2f00], R12 ;  /* 0x002f000c01007387 */ /* 0x0043ec0000100a00 */
[----:B------:R-:W2:Y:S04]  /*c650*/  LDCU.64 UR4, c[0x4][0x28] ;  /* 0x01000500ff0477ac */ /* 0x000ea80008000a00 */
[----:B---3--:R-:W3:Y:S01]  /*c660*/  @UP0 LDCU UR6, c[0x4][0x18] ;  /* 0x01000300ff0607ac */ /* 0x008ee20008000800 */
[----:B0-----:R-:W-:Y:S01]  /*c670*/  IADD3 R6, P0, P1, R1, 0x2f00, R6 ;  /* 0x00002f0001067810 */ /* 0x001fe2000791e006 */
[----:B------:R-:W0:Y:S03]  /*c680*/  @UP0 LDCU UR7, c[0x4][0x1c] ;  /* 0x01000380ff0707ac */ /* 0x000e260008000800 */
[----:B------:R-:W-:Y:S01]  /*c690*/  IADD3.X R7, PT, PT, RZ, UR8, RZ, P0, P1 ;  /* 0x00000008ff077c10 */ /* 0x000fe200087e24ff */
[----:B--2---:R-:W-:-:S02]  /*c6a0*/  IMAD.U32 R4, RZ, RZ, UR4 ;  /* 0x00000004ff047e24 */ /* 0x004fc4000f8e00ff */
[----:B------:R-:W-:Y:S02]  /*c6b0*/  IMAD.U32 R5, RZ, RZ, UR5 ;  /* 0x00000005ff057e24 */ /* 0x000fe4000f8e00ff */
[----:B---3--:R-:W-:Y:S02]  /*c6c0*/  IMAD.U32 R10, RZ, RZ, UR6 ;  /* 0x00000006ff0a7e24 */ /* 0x008fe4000f8e00ff */
[----:B0-----:R-:W-:-:S05]  /*c6d0*/  IMAD.U32 R11, RZ, RZ, UR7 ;  /* 0x00000007ff0b7e24 */ /* 0x001fca000f8e00ff */
[----:B----4-:R1:W-:Y:S02]  /*c6e0*/  STL.64 [R1+0x2f10], R10 ;  /* 0x002f100a01007387 */ /* 0x0103e40000100a00 */
[----:B------:R-:W-:-:S07]  /*c6f0*/  LEPC R20, `(.L_x_583) ;  /* 0x000000001014794e */ /* 0x000fce0000000000 */
[----:B-1---5:R-:W-:Y:S05]  /*c700*/  CALL.ABS.NOINC R8 ;  /* 0x0000000008007343 */ /* 0x022fea0003c00000 */
.L_x_583:
[----:B------:R-:W-:Y:S05]  /*c710*/  EXIT ;  /* 0x000000000000794d */ /* 0x000fea0003800000 */
        .weak           $__internal_0_$__cuda_sm3x_div_rn_noftz_f32_slowpath
        .type           $__internal_0_$__cuda_sm3x_div_rn_noftz_f32_slowpath,@function
        .size           $__internal_0_$__cuda_sm3x_div_rn_noftz_f32_slowpath,(.L_x_759 - $__internal_0_$__cuda_sm3x_div_rn_noftz_f32_slowpath)
$__internal_0_$__cuda_sm3x_div_rn_noftz_f32_slowpath:
[----:B------:R-:W-:Y:S01]  /*c720*/  SHF.R.U32.HI R14, RZ, 0x17, R11 ;  /* 0x00000017ff0e7819 */ /* 0x000fe2000001160b */
[----:B------:R-:W-:Y:S01]  /*c730*/  BSSY.RECONVERGENT B5, `(.L_x_584) ;  /* 0x0000062000057945 */ /* 0x000fe20003800200 */
[----:B------:R-:W-:Y:S02]  /*c740*/  SHF.R.U32.HI R13, RZ, 0x17, R0 ;  /* 0x00000017ff0d7819 */ /* 0x000fe40000011600 */
[----:B------:R-:W-:Y:S02]  /*c750*/  LOP3.LUT R14, R14, 0xff, RZ, 0xc0, !PT ;  /* 0x000000ff0e0e7812 */ /* 0x000fe400078ec0ff */
[----:B------:R-:W-:-:S03]  /*c760*/  LOP3.LUT R15, R13, 0xff, RZ, 0xc0, !PT ;  /* 0x000000ff0d0f7812 */ /* 0x000fc600078ec0ff */
[----:B------:R-:W-:Y:S02]  /*c770*/  VIADD R18, R14, 0xffffffff ;  /* 0xffffffff0e127836 */ /* 0x000fe40000000000 */
[----:B------:R-:W-:-:S03]  /*c780*/  VIADD R16, R15, 0xffffffff ;  /* 0xffffffff0f107836 */ /* 0x000fc60000000000 */
[----:B------:R-:W-:-:S04]  /*c790*/  ISETP.GT.U32.AND P0, PT, R18, 0xfd, PT ;  /* 0x000000fd1200780c */ /* 0x000fc80003f04070 */
[----:B------:R-:W-:-:S13]  /*c7a0*/  ISETP.GT.U32.OR P0, PT, R16, 0xfd, P0 ;  /* 0x000000fd1000780c */ /* 0x000fda0000704470 */
[----:B------:R-:W-:Y:S01]  /*c7b0*/  @!P0 IMAD.MOV.U32 R13, RZ, RZ, RZ ;  /* 0x000000ffff0d8224 */ /* 0x000fe200078e00ff */
[----:B------:R-:W-:Y:S06]  /*c7c0*/  @!P0 BRA `(.L_x_585) ;  /* 0x00000000005c8947 */ /* 0x000fec0003800000 */
[----:B------:R-:W-:Y:S02]  /*c7d0*/  FSETP.GTU.FTZ.AND P0, PT, |R0|, +INF , PT ;  /* 0x7f8000000000780b */ /* 0x000fe40003f1c200 */
[----:B------:R-:W-:-:S04]  /*c7e0*/  FSETP.GTU.FTZ.AND P2, PT, |R11|, +INF , PT ;  /* 0x7f8000000b00780b */ /* 0x000fc80003f5c200 */
[----:B------:R-:W-:-:S13]  /*c7f0*/  PLOP3.LUT P0, PT, P0, P2, PT, 0xf8, 0x8f ;  /* 0x00000000008f781c */ /* 0x000fda0000705f70 */
[----:B------:R-:W-:Y:S05]  /*c800*/  @P0 BRA `(.L_x_586) ;  /* 0x00000004004c0947 */ /* 0x000fea0003800000 */
[----:B------:R-:W-:-:S13]  /*c810*/  LOP3.LUT P0, RZ, R11, 0x7fffffff, R0, 0xc8, !PT ;  /* 0x7fffffff0bff7812 */ /* 0x000fda000780c800 */
[----:B------:R-:W-:Y:S05]  /*c820*/  @!P0 BRA `(.L_x_587) ;  /* 0x00000004003c8947 */ /* 0x000fea0003800000 */
[C---:B------:R-:W-:Y:S02]  /*c830*/  FSETP.NEU.FTZ.AND P2, PT, |R0|.reuse, +INF , PT ;  /* 0x7f8000000000780b */ /* 0x040fe40003f5d200 */
[----:B------:R-:W-:Y:S02]  /*c840*/  FSETP.NEU.FTZ.AND P3, PT, |R11|, +INF , PT ;  /* 0x7f8000000b00780b */ /* 0x000fe40003f7d200 */
[----:B------:R-:W-:-:S11]  /*c850*/  FSETP.NEU.FTZ.AND P0, PT, |R0|, +INF , PT ;  /* 0x7f8000000000780b */ /* 0x000fd60003f1d200 */
[----:B------:R-:W-:Y:S05]  /*c860*/  @!P3 BRA !P2, `(.L_x_587) ;  /* 0x00000004002cb947 */ /* 0x000fea0005000000 */
[----:B------:R-:W-:-:S04]  /*c870*/  LOP3.LUT P2, RZ, R0, 0x7fffffff, RZ, 0xc0, !PT ;  /* 0x7fffffff00ff7812 */ /* 0x000fc8000784c0ff */
[----:B------:R-:W-:-:S13]  /*c880*/  PLOP3.LUT P2, PT, P3, P2, PT, 0x2f, 0xf2 ;  /* 0x0000000000f2781c */ /* 0x000fda0001f44577 */
[----:B------:R-:W-:Y:S05]  /*c890*/  @P2 BRA `(.L_x_588) ;  /* 0x0000000400182947 */ /* 0x000fea0003800000 */
[----:B------:R-:W-:-:S04]  /*c8a0*/  LOP3.LUT P2, RZ, R11, 0x7fffffff, RZ, 0xc0, !PT ;  /* 0x7fffffff0bff7812 */ /* 0x000fc8000784c0ff */
[----:B------:R-:W-:-:S13]  /*c8b0*/  PLOP3.LUT P0, PT, P0, P2, PT, 0x2f, 0xf2 ;  /* 0x0000000000f2781c */ /* 0x000fda0000704577 */
[----:B------:R-:W-:Y:S05]  /*c8c0*/  @P0 BRA `(.L_x_589) ;  /* 0x0000000400000947 */ /* 0x000fea0003800000 */
[----:B------:R-:W-:Y:S02]  /*c8d0*/  ISETP.GE.AND P0, PT, R16, RZ, PT ;  /* 0x000000ff1000720c */ /* 0x000fe40003f06270 */
[----:B------:R-:W-:-:S11]  /*c8e0*/  ISETP.GE.AND P2, PT, R18, RZ, PT ;  /* 0x000000ff1200720c */ /* 0x000fd60003f46270 */
[----:B------:R-:W-:Y:S02]  /*c8f0*/  @P0 IMAD.MOV.U32 R13, RZ, RZ, RZ ;  /* 0x000000ffff0d0224 */ /* 0x000fe400078e00ff */
[----:B------:R-:W-:Y:S01]  /*c900*/  @!P0 FFMA R0, R0, 1.84467440737095516160e+19, RZ ;  /* 0x5f80000000008823 */ /* 0x000fe200000000ff */
[----:B------:R-:W-:Y:S02]  /*c910*/  @!P0 IMAD.MOV.U32 R13, RZ, RZ, -0x40 ;  /* 0xffffffc0ff0d8424 */ /* 0x000fe400078e00ff */
[----:B------:R-:W-:Y:S02]  /*c920*/  @!P2 FFMA R11, R11, 1.84467440737095516160e+19, RZ ;  /* 0x5f8000000b0ba823 */ /* 0x000fe400000000ff */
[----:B------:R-:W-:-:S07]  /*c930*/  @!P2 VIADD R13, R13, 0x40 ;  /* 0x000000400d0da836 */ /* 0x000fce0000000000 */
.L_x_585:
[----:B------:R-:W-:Y:S01]  /*c940*/  LEA R16, R14, 0xc0800000, 0x17 ;  /* 0xc08000000e107811 */ /* 0x000fe200078eb8ff */
[----:B------:R-:W-:Y:S01]  /*c950*/  VIADD R15, R15, 0xffffff81 ;  /* 0xffffff810f0f7836 */ /* 0x000fe20000000000 */
[----:B------:R-:W-:Y:S03]  /*c960*/  BSSY.RECONVERGENT B6, `(.L_x_590) ;  /* 0x0000035000067945 */ /* 0x000fe60003800200 */
[----:B------:R-:W-:Y:S02]  /*c970*/  IMAD.IADD R16, R11, 0x1, -R16 ;  /* 0x000000010b107824 */ /* 0x000fe400078e0a10 */
[C---:B------:R-:W-:Y:S02]  /*c980*/  IMAD R0, R15.reuse, -0x800000, R0 ;  /* 0xff8000000f007824 */ /* 0x040fe400078e0200 */
[----:B------:R0:W1:Y:S01]  /*c990*/  MUFU.RCP R11, R16 ;  /* 0x00000010000b7308 */ /* 0x0000620000001000 */
[----:B------:R-:W-:Y:S01]  /*c9a0*/  FADD.FTZ R21, -R16, -RZ ;  /* 0x800000ff10157221 */ /* 0x000fe20000010100 */
[----:B0-----:R-:W-:-:S05]  /*c9b0*/  IADD3 R16, PT, PT, R15, 0x7f, -R14 ;  /* 0x0000007f0f107810 */ /* 0x001fca0007ffe80e */
[----:B------:R-:W-:Y:S02]  /*c9c0*/  IMAD.IADD R13, R16, 0x1, R13 ;  /* 0x00000001100d7824 */ /* 0x000fe400078e020d */
[----:B-1----:R-:W-:-:S04]  /*c9d0*/  FFMA R18, R11, R21, 1 ;  /* 0x3f8000000b127423 */ /* 0x002fc80000000015 */
[----:B------:R-:W-:-:S04]  /*c9e0*/  FFMA R11, R11, R18, R11 ;  /* 0x000000120b0b7223 */ /* 0x000fc8000000000b */
[----:B------:R-:W-:-:S04]  /*c9f0*/  FFMA R18, R0, R11, RZ ;  /* 0x0000000b00127223 */ /* 0x000fc800000000ff */
[----:B------:R-:W-:-:S04]  /*ca00*/  FFMA R20, R21, R18, R0 ;  /* 0x0000001215147223 */ /* 0x000fc80000000000 */
[----:B------:R-:W-:-:S04]  /*ca10*/  FFMA R20, R11, R20, R18 ;  /* 0x000000140b147223 */ /* 0x000fc80000000012 */
[----:B------:R-:W-:-:S04]  /*ca20*/  FFMA R21, R21, R20, R0 ;  /* 0x0000001415157223 */ /* 0x000fc80000000000 */
[----:B------:R-:W-:-:S05]  /*ca30*/  FFMA R0, R11, R21, R20 ;  /* 0x000000150b007223 */ /* 0x000fca0000000014 */
[----:B------:R-:W-:-:S04]  /*ca40*/  SHF.R.U32.HI R14, RZ, 0x17, R0 ;  /* 0x00000017ff0e7819 */ /* 0x000fc80000011600 */
[----:B------:R-:W-:-:S05]  /*ca50*/  LOP3.LUT R14, R14, 0xff, RZ, 0xc0, !PT ;  /* 0x000000ff0e0e7812 */ /* 0x000fca00078ec0ff */
[----:B------:R-:W-:-:S04]  /*ca60*/  IMAD.IADD R18, R14, 0x1, R13 ;  /* 0x000000010e127824 */ /* 0x000fc800078e020d */
[----:B------:R-:W-:-:S05]  /*ca70*/  VIADD R14, R18, 0xffffffff ;  /* 0xffffffff120e7836 */ /* 0x000fca0000000000 */
[----:B------:R-:W-:-:S13]  /*ca80*/  ISETP.GE.U32.AND P0, PT, R14, 0xfe, PT ;  /* 0x000000fe0e00780c */ /* 0x000fda0003f06070 */
[----:B------:R-:W-:Y:S05]  /*ca90*/  @!P0 BRA `(.L_x_591) ;  /* 0x0000000000808947 */ /* 0x000fea0003800000 */
[----:B------:R-:W-:-:S13]  /*caa0*/  ISETP.GT.AND P0, PT, R18, 0xfe, PT ;  /* 0x000000fe1200780c */ /* 0x000fda0003f04270 */
[----:B------:R-:W-:Y:S05]  /*cab0*/  @P0 BRA `(.L_x_592) ;  /* 0x00000000006c0947 */ /* 0x000fea0003800000 */
[----:B------:R-:W-:-:S13]  /*cac0*/  ISETP.GE.AND P0, PT, R18, 0x1, PT ;  /* 0x000000011200780c */ /* 0x000fda0003f06270 */
[----:B------:R-:W-:Y:S05]  /*cad0*/  @P0 BRA `(.L_x_593) ;  /* 0x0000000000740947 */ /* 0x000fea0003800000 */
[----:B------:R-:W-:Y:S02]  /*cae0*/  ISETP.GE.AND P0, PT, R18, -0x18, PT ;  /* 0xffffffe81200780c */ /* 0x000fe40003f06270 */
[----:B------:R-:W-:-:S11]  /*caf0*/  LOP3.LUT R0, R0, 0x80000000, RZ, 0xc0, !PT ;  /* 0x8000000000007812 */ /* 0x000fd600078ec0ff */
[----:B------:R-:W-:Y:S05]  /*cb00*/  @!P0 BRA `(.L_x_593) ;  /* 0x0000000000688947 */ /* 0x000fea0003800000 */
[CCC-:B------:R-:W-:Y:S01]  /*cb10*/  FFMA.RZ R13, R11.reuse, R21.reuse, R20.reuse ;  /* 0x000000150b0d7223 */ /* 0x1c0fe2000000c014 */
[C---:B------:R-:W-:Y:S02]  /*cb20*/  VIADD R16, R18.reuse, 0x20 ;  /* 0x0000002012107836 */ /* 0x040fe40000000000 */
[-CC-:B------:R-:W-:Y:S01]  /*cb30*/  FFMA.RM R14, R11, R21.reuse, R20.reuse ;  /* 0x000000150b0e7223 */ /* 0x180fe20000004014 */
[C---:B------:R-:W-:Y:S02]  /*cb40*/  ISETP.NE.AND P3, PT, R18.reuse, RZ, PT ;  /* 0x000000ff1200720c */ /* 0x040fe40003f65270 */
[----:B------:R-:W-:Y:S01]  /*cb50*/  LOP3.LUT R15, R13, 0x7fffff, RZ, 0xc0, !PT ;  /* 0x007fffff0d0f7812 */ /* 0x000fe200078ec0ff */
[----:B------:R-:W-:Y:S01]  /*cb60*/  FFMA.RP R13, R11, R21, R20 ;  /* 0x000000150b0d7223 */ /* 0x000fe20000008014 */
[----:B------:R-:W-:Y:S01]  /*cb70*/  IMAD.MOV R11, RZ, RZ, -R18 ;  /* 0x000000ffff0b7224 */ /* 0x000fe200078e0a12 */
[----:B------:R-:W-:Y:S02]  /*cb80*/  ISETP.NE.AND P2, PT, R18, RZ, PT ;  /* 0x000000ff1200720c */ /* 0x000fe40003f45270 */
[----:B------:R-:W-:-:S02]  /*cb90*/  LOP3.LUT R15, R15, 0x800000, RZ, 0xfc, !PT ;  /* 0x008000000f0f7812 */ /* 0x000fc400078efcff */
[----:B------:R-:W-:Y:S02]  /*cba0*/  FSETP.NEU.FTZ.AND P0, PT, R13, R14, PT ;  /* 0x0000000e0d00720b */ /* 0x000fe40003f1d000 */
[----:B------:R-:W-:Y:S02]  /*cbb0*/  SHF.L.U32 R16, R15, R16, RZ ;  /* 0x000000100f107219 */ /* 0x000fe400000006ff */
[----:B------:R-:W-:Y:S02]  /*cbc0*/  SEL R14, R11, RZ, P3 ;  /* 0x000000ff0b0e7207 */ /* 0x000fe40001800000 */
[----:B------:R-:W-:Y:S02]  /*cbd0*/  ISETP.NE.AND P2, PT, R16, RZ, P2 ;  /* 0x000000ff1000720c */ /* 0x000fe40001745270 */
[----:B------:R-:W-:Y:S02]  /*cbe0*/  SHF.R.U32.HI R14, RZ, R14, R15 ;  /* 0x0000000eff0e7219 */ /* 0x000fe4000001160f */
[----:B------:R-:W-:-:S02]  /*cbf0*/  PLOP3.LUT P0, PT, P0, P2, PT, 0xf8, 0x8f ;  /* 0x00000000008f781c */ /* 0x000fc40000705f70 */
[----:B------:R-:W-:Y:S02]  /*cc00*/  SHF.R.U32.HI R16, RZ, 0x1, R14 ;  /* 0x00000001ff107819 */ /* 0x000fe4000001160e */
[----:B------:R-:W-:-:S04]  /*cc10*/  SEL R11, RZ, 0x1, !P0 ;  /* 0x00000001ff0b7807 */ /* 0x000fc80004000000 */
[----:B------:R-:W-:-:S04]  /*cc20*/  LOP3.LUT R11, R11, 0x1, R16, 0xf8, !PT ;  /* 0x000000010b0b7812 */ /* 0x000fc800078ef810 */
[----:B------:R-:W-:-:S05]  /*cc30*/  LOP3.LUT R11, R11, R14, RZ, 0xc0, !PT ;  /* 0x0000000e0b0b7212 */ /* 0x000fca00078ec0ff */
[----:B------:R-:W-:-:S05]  /*cc40*/  IMAD.IADD R11, R16, 0x1, R11 ;  /* 0x00000001100b7824 */ /* 0x000fca00078e020b */
[----:B------:R-:W-:Y:S01]  /*cc50*/  LOP3.LUT R0, R11, R0, RZ, 0xfc, !PT ;  /* 0x000000000b007212 */ /* 0x000fe200078efcff */
[----:B------:R-:W-:Y:S06]  /*cc60*/  BRA `(.L_x_593) ;  /* 0x0000000000107947 */ /* 0x000fec0003800000 */
.L_x_592:
[----:B------:R-:W-:-:S04]  /*cc70*/  LOP3.LUT R0, R0, 0x80000000, RZ, 0xc0, !PT ;  /* 0x8000000000007812 */ /* 0x000fc800078ec0ff */
[----:B------:R-:W-:Y:S01]  /*cc80*/  LOP3.LUT R0, R0, 0x7f800000, RZ, 0xfc, !PT ;  /* 0x7f80000000007812 */ /* 0x000fe200078efcff */
[----:B------:R-:W-:Y:S06]  /*cc90*/  BRA `(.L_x_593) ;  /* 0x0000000000047947 */ /* 0x000fec0003800000 */
.L_x_591:
[----:B------:R-:W-:-:S07]  /*cca0*/  IMAD R0, R13, 0x800000, R0 ;  /* 0x008000000d007824 */ /* 0x000fce00078e0200 */
.L_x_593:
[----:B------:R-:W-:Y:S05]  /*ccb0*/  BSYNC.RECONVERGENT B6 ;  /* 0x0000000000067941 */ /* 0x000fea0003800200 */
.L_x_590:
[----:B------:R-:W-:Y:S05]  /*ccc0*/  BRA `(.L_x_594) ;  /* 0x0000000000207947 */ /* 0x000fea0003800000 */
.L_x_589:
[----:B------:R-:W-:-:S04]  /*ccd0*/  LOP3.LUT R0, R11, 0x80000000, R0, 0x48, !PT ;  /* 0x800000000b007812 */ /* 0x000fc800078e4800 */
[----:B------:R-:W-:Y:S01]  /*cce0*/  LOP3.LUT R0, R0, 0x7f800000, RZ, 0xfc, !PT ;  /* 0x7f80000000007812 */ /* 0x000fe200078efcff */
[----:B------:R-:W-:Y:S06]  /*ccf0*/  BRA `(.L_x_594) ;  /* 0x0000000000147947 */ /* 0x000fec0003800000 */
.L_x_588:
[----:B------:R-:W-:Y:S01]  /*cd00*/  LOP3.LUT R0, R11, 0x80000000, R0, 0x48, !PT ;  /* 0x800000000b007812 */ /* 0x000fe200078e4800 */
[----:B------:R-:W-:Y:S06]  /*cd10*/  BRA `(.L_x_594) ;  /* 0x00000000000c7947 */ /* 0x000fec0003800000 */
.L_x_587:
[----:B------:R-:W0:Y:S01]  /*cd20*/  MUFU.RSQ R0, -QNAN ;  /* 0xffc0000000007908 */ /* 0x000e220000001400 */
[----:B------:R-:W-:Y:S05]  /*cd30*/  BRA `(.L_x_594) ;  /* 0x0000000000047947 */ /* 0x000fea0003800000 */
.L_x_586:
[----:B------:R-:W-:-:S07]  /*cd40*/  FADD.FTZ R0, R0, R11 ;  /* 0x0000000b00007221 */ /* 0x000fce0000010000 */
.L_x_594:
[----:B------:R-:W-:Y:S05]  /*cd50*/  BSYNC.RECONVERGENT B5 ;  /* 0x0000000000057941 */ /* 0x000fea0003800200 */
.L_x_584:
[----:B------:R-:W-:-:S04]  /*cd60*/  IMAD.MOV.U32 R13, RZ, RZ, 0x0 ;  /* 0x00000000ff0d7424 */ /* 0x000fc800078e00ff */
[----:B0-----:R-:W-:Y:S05]  /*cd70*/  RET.REL.NODEC R12 `(_Z34enhanced_protein_kmer_match_kernelPK15TranslatedFramePKjiPK15ProteinDatabaseP12ProteinMatchPjjb) ;  /* 0xffffff300ca07950 */ /* 0x001fea0003c3ffff */
.L_x_595:
[----:B------:R-:W-:-:S00]  /*cd80*/  BRA `(.L_x_595) ;  /* 0xfffffffc00fc7947 */ /* 0x000fc0000383ffff */
[----:B------:R-:W-:-:S00]  /*cd90*/  NOP ;  /* 0x0000000000007918 */ /* 0x000fc00000000000 */
        /* <DEDUP_REMOVED lines=14> */
.L_x_759:


//--------------------- .text._Z26six_frame_translate_kernelPKcPKiS2_iP15TranslatedFramePj --------------------------
	.section	.text._Z26six_frame_translate_kernelPKcPKiS2_iP15TranslatedFramePj,"ax",@progbits
	.align	128
        .global         _Z26six_frame_translate_kernelPKcPKiS2_iP15TranslatedFramePj
        .type           _Z26six_frame_translate_kernelPKcPKiS2_iP15TranslatedFramePj,@function
        .size           _Z26six_frame_translate_kernelPKcPKiS2_iP15TranslatedFramePj,(.L_x_761 - _Z26six_frame_translate_kernelPKcPKiS2_iP15TranslatedFramePj)
        .other          _Z26six_frame_translate_kernelPKcPKiS2_iP15TranslatedFramePj,@"STO_CUDA_ENTRY STV_DEFAULT"
_Z26six_frame_translate_kernelPKcPKiS2_iP15TranslatedFramePj:
.text._Z26six_frame_translate_kernelPKcPKiS2_iP15TranslatedFramePj:
[----:B------:R-:W0:Y:S01]  /*0000*/  LDC R1, c[0x0][0x37c] ;  /* 0x0000df00ff017b82 */ /* 0x000e220000000800 */
[----:B------:R-:W1:Y:S01]  /*0010*/  S2R R0, SR_TID.X ;  /* 0x0000000000007919 */ /* 0x000e620000002100 */
[----:B------:R-:W2:Y:S06]  /*0020*/  LDCU UR5, c[0x0][0x2fc] ;  /* 0x00005f80ff0577ac */ /* 0x000eac0008000800 */
[----:B------:R-:W1:Y:S01]  /*0030*/  S2UR UR6, SR_CTAID.X ;  /* 0x00000000000679c3 */ /* 0x000e620000002500 */
[----:B0-----:R-:W-:Y:S01]  /*0040*/  VIADD R1, R1, 0xffffffe8 ;  /* 0xffffffe801017836 */ /* 0x001fe20000000000 */
[----:B------:R-:W0:Y:S01]  /*0050*/  LDCU UR7, c[0x0][0x398] ;  /* 0x00007300ff0777ac */ /* 0x000e220008000800 */
[----:B------:R-:W3:Y:S05]  /*0060*/  LDCU UR4, c[0x0][0x2f8] ;  /* 0x00005f00ff0477ac */ /* 0x000eea0008000800 */
[----:B------:R-:W1:Y:S01]  /*0070*/  LDC R13, c[0x0][0x360] ;  /* 0x0000d800ff0d7b82 */ /* 0x000e620000000800 */
[----:B---3--:R-:W-:-:S05]  /*0080*/  IADD3 R6, P1, PT, R1, UR4, RZ ;  /* 0x0000000401067c10 */ /* 0x008fca000ff3e0ff */
[----:B--2---:R-:W-:Y:S02]  /*0090*/  IMAD.X R7, RZ, RZ, UR5, P1 ;  /* 0x00000005ff077e24 */ /* 0x004fe400088e06ff */
[----:B-1----:R-:W-:-:S05]  /*00a0*/  IMAD R13, R13, UR6, R0 ;  /* 0x000000060d0d7c24 */ /* 0x002fca000f8e0200 */
[----:B0-----:R-:W-:-:S13]  /*00b0*/  ISETP.GE.AND P0, PT, R13, UR7, PT ;  /* 0x000000070d007c0c */ /* 0x001fda000bf06270 */
[----:B------:R-:W-:Y:S05]  /*00c0*/  @P0 EXIT ;  /* 0x000000000000094d */ /* 0x000fea0003800000 */
[----:B------:R-:W0:Y:S01]  /*00d0*/  LDC.64 R10, c[0x0][0x388] ;  /* 0x0000e200ff0a7b82 */ /* 0x000e220000000a00 */
[----:B------:R-:W1:Y:S07]  /*00e0*/  LDCU.64 UR6, c[0x0][0x358] ;  /* 0x00006b00ff0677ac */ /* 0x000e6e0008000a00 */
[----:B------:R-:W2:Y:S08]  /*00f0*/  LDC.64 R2, c[0x0][0x390] ;  /* 0x0000e400ff027b82 */ /* 0x000eb00000000a00 */
[----:B------:R-:W3:Y:S01]  /*0100*/  LDC.64 R4, c[0x0][0x3a0] ;  /* 0x0000e800ff047b82 */ /* 0x000ee20000000a00 */
[C---:B------:R-:W-:Y:S01]  /*0110*/  IMAD R8, R13.reuse, 0x6, RZ ;  /* 0x000000060d087824 */ /* 0x040fe200078e02ff */
[----:B------:R-:W4:Y:S01]  /*0120*/  LDCU.64 UR4, c[0x0][0x380] ;  /* 0x00007000ff0477ac */ /* 0x000f220008000a00 */
[----:B0-----:R-:W-:-:S05]  /*0130*/  IMAD.WIDE R10, R13, 0x4, R10 ;  /* 0x000000040d0a7825 */ /* 0x001fca00078e020a */
[----:B-1----:R-:W5:Y:S01]  /*0140*/  LDG.E R0, desc[UR6][R10.64] ;  /* 0x000000060a007981 */ /* 0x002f62000c1e1900 */
[----:B--2---:R-:W-:-:S06]  /*0150*/  IMAD.WIDE R2, R13, 0x4, R2 ;  /* 0x000000040d027825 */ /* 0x004fcc00078e0202 */
[----:B------:R0:W4:Y:S01]  /*0160*/  LDG.E R2, desc[UR6][R2.64] ;  /* 0x0000000602027981 */ /* 0x000122000c1e1900 */
[----:B------:R-:W-:Y:S02]  /*0170*/  IMAD.MOV.U32 R9, RZ, RZ, 0x1 ;  /* 0x00000001ff097424 */ /* 0x000fe400078e00ff */
[----:B---3--:R-:W-:-:S05]  /*0180*/  IMAD.WIDE R4, R8, 0xce, R4 ;  /* 0x000000ce08047825 */ /* 0x008fca00078e0204 */
[----:B------:R1:W-:Y:S04]  /*0190*/  STG.E.U8 desc[UR6][R4.64+0xca], R9 ;  /* 0x0000ca0904007986 */ /* 0x0003e8000c101106 */
[----:B------:R1:W-:Y:S04]  /*01a0*/  STG.E.U16 desc[UR6][R4.64+0xcc], RZ ;  /* 0x0000ccff04007986 */ /* 0x0003e8000c101506 */
[----:B------:R1:W-:Y:S01]  /*01b0*/  STG.E.U16 desc[UR6][R4.64+0xc8], RZ ;  /* 0x0000c8ff04007986 */ /* 0x0003e2000c101506 */
[----:B------:R-:W-:Y:S01]  /*01c0*/  BSSY.RECONVERGENT B1, `(.L_x_596) ;  /* 0x000018c000017945 */ /* 0x000fe20003800200 */
[----:B------:R-:W-:Y:S01]  /*01d0*/  PRMT R14, RZ, 0x7610, R14 ;  /* 0x00007610ff0e7816 */ /* 0x000fe2000000000e */
[----:B0-----:R-:W-:Y:S01]  /*01e0*/  IMAD.MOV.U32 R3, RZ, RZ, RZ ;  /* 0x000000ffff037224 */ /* 0x001fe200078e00ff */
[----:B-----5:R-:W-:-:S02]  /*01f0*/  ISETP.GE.AND P0, PT, R0, 0x3, PT ;  /* 0x000000030000780c */ /* 0x020fc40003f06270 */
[----:B----4-:R-:W-:-:S04]  /*0200*/  IADD3 R12, P1, PT, R2, UR4, RZ ;  /* 0x00000004020c7c10 */ /* 0x010fc8000ff3e0ff */
[----:B------:R-:W-:-:S07]  /*0210*/  LEA.HI.X.SX32 R2, R2, UR5, 0x1, P1 ;  /* 0x0000000502027c11 */ /* 0x000fce00088f0eff */
[----:B-1----:R-:W-:Y:S05]  /*0220*/  @!P0 BRA `(.L_x_597) ;  /* 0x0000001800148947 */ /* 0x002fea0003800000 */
[----:B------:R-:W-:Y:S01]  /*0230*/  BSSY.RELIABLE B0, `(.L_x_598) ;  /* 0x0000182000007945 */ /* 0x000fe20003800100 */
[----:B------:R-:W-:Y:S02]  /*0240*/  IMAD.MOV.U32 R9, RZ, RZ, RZ ;  /* 0x000000ffff097224 */ /* 0x000fe400078e00ff */
[----:B------:R-:W-:-:S07]  /*0250*/  IMAD.MOV.U32 R15, RZ, RZ, RZ ;  /* 0x000000ffff0f7224 */ /* 0x000fce00078e00ff */
.L_x_631:
[----:B--2---:R-:W2:Y:S01]  /*0260*/  LDG.E.U16 R14, desc[UR6][R4.64+0xc8] ;  /* 0x0000c806040e7981 */ /* 0x004ea2000c1e1500 */
[----:B------:R-:W-:Y:S01]  /*0270*/  IMAD.MOV.U32 R3, RZ, RZ, R15 ;  /* 0x000000ffff037224 */ /* 0x000fe200078e000f */
[----:B--2---:R-:W-:-:S13]  /*0280*/  ISETP.GT.U32.AND P0, PT, R14, 0xc6, PT ;  /* 0x000000c60e00780c */ /* 0x004fda0003f04070 */
[----:B------:R-:W-:Y:S05]  /*0290*/  @P0 BREAK.RELIABLE B0 ;  /* 0x0000000000000942 */ /* 0x000fea0003800100 */
[----:B0-----:R-:W-:Y:S05]  /*02a0*/  @P0 BRA `(.L_x_597) ;  /* 0x0000001400f40947 */ /* 0x001fea0003800000 */
[----:B------:R-:W-:-:S05]  /*02b0*/  IADD3 R10, P0, PT, R9, R12, RZ ;  /* 0x0000000c090a7210 */ /* 0x000fca0007f1e0ff */
[----:B------:R-:W-:-:S05]  /*02c0*/  IMAD.X R11, RZ, RZ, R2, P0 ;  /* 0x000000ffff0b7224 */ /* 0x000fca00000e0602 */
[----:B------:R-:W2:Y:S01]  /*02d0*/  LDG.E.U8 R15, desc[UR6][R10.64] ;  /* 0x000000060a0f7981 */ /* 0x000ea2000c1e1100 */
[----:B------:R-:W-:Y:S01]  /*02e0*/  BSSY.RECONVERGENT B2, `(.L_x_599) ;  /* 0x0000027000027945 */ /* 0x000fe20003800200 */
[----:B------:R-:W-:Y:S01]  /*02f0*/  PLOP3.LUT P0, PT, PT, PT, PT, 0x8, 0x80 ;  /* 0x000000000080781c */ /* 0x000fe20003f0e170 */
[----:B------:R-:W-:Y:S01]  /*0300*/  IMAD.MOV.U32 R18, RZ, RZ, RZ ;  /* 0x000000ffff127224 */ /* 0x000fe200078e00ff */
[----:B--2---:R-:W-:-:S13]  /*0310*/  ISETP.GT.AND P1, PT, R15, 0x60, PT ;  /* 0x000000600f00780c */ /* 0x004fda0003f24270 */
[----:B------:R-:W-:Y:S05]  /*0320*/  @P1 BRA `(.L_x_600) ;  /* 0x0000000000381947 */ /* 0x000fea0003800000 */
[----:B------:R-:W-:-:S13]  /*0330*/  ISETP.GT.AND P1, PT, R15, 0x53, PT ;  /* 0x000000530f00780c */ /* 0x000fda0003f24270 */
[----:B------:R-:W-:Y:S05]  /*0340*/  @P1 BRA `(.L_x_601) ;  /* 0x00000000001c1947 */ /* 0x000fea0003800000 */
[----:B------:R-:W-:-:S13]  /*0350*/  ISETP.NE.AND P1, PT, R15, 0x41, PT ;  /* 0x000000410f00780c */ /* 0x000fda0003f25270 */
[----:B------:R-:W-:Y:S05]  /*0360*/  @!P1 BRA `(.L_x_602) ;  /* 0x0000000000789947 */ /* 0x000fea0003800000 */
[----:B------:R-:W-:-:S13]  /*0370*/  ISETP.NE.AND P1, PT, R15, 0x43, PT ;  /* 0x000000430f00780c */ /* 0x000fda0003f25270 */
[----:B------:R-:W-:Y:S05]  /*0380*/  @!P1 BRA `(.L_x_603) ;  /* 0x0000000000489947 */ /* 0x000fea0003800000 */
[----:B------:R-:W-:-:S13]  /*0390*/  ISETP.NE.AND P1, PT, R15, 0x47, PT ;  /* 0x000000470f00780c */ /* 0x000fda0003f25270 */
[----:B------:R-:W-:Y:S05]  /*03a0*/  @!P1 BRA `(.L_x_604) ;  /* 0x0000000000389947 */ /* 0x000fea0003800000 */
[----:B------:R-:W-:Y:S05]  /*03b0*/  BRA `(.L_x_605) ;  /* 0x0000000000547947 */ /* 0x000fea0003800000 */
.L_x_601:
[----:B------:R-:W-:-:S05]  /*03c0*/  VIADD R15, R15, 0xffffffac ;  /* 0xffffffac0f0f7836 */ /* 0x000fca0000000000 */
[----:B------:R-:W-:-:S04]  /*03d0*/  LOP3.LUT R15, R15, 0xffff, RZ, 0xc0, !PT ;  /* 0x0000ffff0f0f7812 */ /* 0x000fc800078ec0ff */
[----:B------:R-:W-:-:S13]  /*03e0*/  ISETP.GE.U32.AND P1, PT, R15, 0x2, PT ;  /* 0x000000020f00780c */ /* 0x000fda0003f26070 */
[----:B------:R-:W-:Y:S05]  /*03f0*/  @!P1 BRA `(.L_x_606) ;  /* 0x0000000000509947 */ /* 0x000fea0003800000 */
[----:B------:R-:W-:Y:S05]  /*0400*/  BRA `(.L_x_605) ;  /* 0x0000000000407947 */ /* 0x000fea0003800000 */
.L_x_600:
        /* <DEDUP_REMOVED lines=8> */
.L_x_604:
[----:B------:R-:W-:Y:S01]  /*0490*/  IMAD.MOV.U32 R18, RZ, RZ, 0x20 ;  /* 0x00000020ff127424 */ /* 0x000fe200078e00ff */
[----:B------:R-:W-:Y:S06]  /*04a0*/  BRA `(.L_x_602) ;  /* 0x0000000000287947 */ /* 0x000fec0003800000 */
.L_x_603:
[----:B------:R-:W-:Y:S01]  /*04b0*/  IMAD.MOV.U32 R18, RZ, RZ, 0x10 ;  /* 0x00000010ff127424 */ /* 0x000fe200078e00ff */
[----:B------:R-:W-:Y:S06]  /*04c0*/  BRA `(.L_x_602) ;  /* 0x0000000000207947 */ /* 0x000fec0003800000 */
.L_x_607:
[----:B------:R-:W-:-:S05]  /*04d0*/  VIADD R15, R15, 0xffffff8c ;  /* 0xffffff8c0f0f7836 */ /* 0x000fca0000000000 */
[----:B------:R-:W-:-:S04]  /*04e0*/  LOP3.LUT R15, R15, 0xffff, RZ, 0xc0, !PT ;  /* 0x0000ffff0f0f7812 */ /* 0x000fc800078ec0ff */
[----:B------:R-:W-:-:S13]  /*04f0*/  ISETP.GE.U32.AND P1, PT, R15, 0x2, PT ;  /* 0x000000020f00780c */ /* 0x000fda0003f26070 */
[----:B------:R-:W-:Y:S05]  /*0500*/  @!P1 BRA `(.L_x_606) ;  /* 0x00000000000c9947 */ /* 0x000fea0003800000 */
.L_x_605:
[----:B------:R-:W-:Y:S01]  /*0510*/  PLOP3.LUT P0, PT, PT, PT, PT, 0x80, 0x8 ;  /* 0x000000000008781c */ /* 0x000fe20003f0f070 */
[----:B------:R-:W-:Y:S01]  /*0520*/  IMAD.MOV.U32 R18, RZ, RZ, -0x10 ;  /* 0xfffffff0ff127424 */ /* 0x000fe200078e00ff */
[----:B------:R-:W-:Y:S11]  /*0530*/  BRA `(.L_x_602) ;  /* 0x0000000000047947 */ /* 0x000ff60003800000 */
.L_x_606:
[----:B------:R-:W-:-:S07]  /*0540*/  IMAD.MOV.U32 R18, RZ, RZ, 0x30 ;  /* 0x00000030ff127424 */ /* 0x000fce00078e00ff */
.L_x_602:
[----:B------:R-:W-:Y:S05]  /*0550*/  BSYNC.RECONVERGENT B2 ;  /* 0x0000000000027941 */ /* 0x000fea0003800200 */
.L_x_599:
[----:B------:R-:W-:Y:S04]  /*0560*/  BSSY.RECONVERGENT B2, `(.L_x_608) ;  /* 0x000014a000027945 */ /* 0x000fe80003800200 */
[----:B------:R-:W-:Y:S01]  /*0570*/  BSSY.RELIABLE B3, `(.L_x_609) ;  /* 0x0000141000037945 */ /* 0x000fe20003800100 */
[----:B------:R-:W-:-:S03]  /*0580*/  IMAD.MOV.U32 R16, RZ, RZ, 0x58 ;  /* 0x00000058ff107424 */ /* 0x000fc600078e00ff */
[----:B------:R-:W-:Y:S05]  /*0590*/  @P0 BRA `(.L_x_610) ;  /* 0x0000001000f80947 */ /* 0x000fea0003800000 */
        /* <DEDUP_REMOVED lines=15> */
.L_x_613:
[----:B------:R-:W-:-:S05]  /*0690*/  VIADD R15, R17, 0xffffffac ;  /* 0xffffffac110f7836 */ /* 0x000fca0000000000 */
[----:B------:R-:W-:-:S04]  /*06a0*/  LOP3.LUT R15, R15, 0xffff, RZ, 0xc0, !PT ;  /* 0x0000ffff0f0f7812 */ /* 0x000fc800078ec0ff */
[----:B------:R-:W-:-:S13]  /*06b0*/  ISETP.GE.U32.AND P1, PT, R15, 0x2, PT ;  /* 0x000000020f00780c */ /* 0x000fda0003f26070 */
[----:B------:R-:W-:Y:S05]  /*06c0*/  @!P1 BRA `(.L_x_618) ;  /* 0x0000000000449947 */ /* 0x000fea0003800000 */
[----:B------:R-:W-:Y:S05]  /*06d0*/  BRA `(.L_x_617) ;  /* 0x0000000000487947 */ /* 0x000fea0003800000 */
.L_x_612:
        /* <DEDUP_REMOVED lines=8> */
.L_x_616:
[----:B------:R-:W-:Y:S01]  /*0760*/  IMAD.MOV.U32 R15, RZ, RZ, 0x8 ;  /* 0x00000008ff0f7424 */ /* 0x000fe200078e00ff */
[----:B------:R-:W-:Y:S06]  /*0770*/  BRA `(.L_x_614) ;  /* 0x0000000000287947 */ /* 0x000fec0003800000 */
.L_x_615:
[----:B------:R-:W-:Y:S01]  /*0780*/  IMAD.MOV.U32 R15, RZ, RZ, 0x4 ;  /* 0x00000004ff0f7424 */ /* 0x000fe200078e00ff */
[----:B------:R-:W-:Y:S06]  /*0790*/  BRA `(.L_x_614) ;  /* 0x0000000000207947 */ /* 0x000fec0003800000 */
.L_x_619:
[----:B------:R-:W-:-:S05]  /*07a0*/  VIADD R15, R17, 0xffffff8c ;  /* 0xffffff8c110f7836 */ /* 0x000fca0000000000 */
[----:B------:R-:W-:-:S04]  /*07b0*/  LOP3.LUT R15, R15, 0xffff, RZ, 0xc0, !PT ;  /* 0x0000ffff0f0f7812 */ /* 0x000fc800078ec0ff */
[----:B------:R-:W-:-:S13]  /*07c0*/  ISETP.GT.U32.AND P1, PT, R15, 0x1, PT ;  /* 0x000000010f00780c */ /* 0x000fda0003f24070 */
[----:B------:R-:W-:Y:S05]  /*07d0*/  @P1 BRA `(.L_x_617) ;  /* 0x0000000000081947 */ /* 0x000fea0003800000 */
.L_x_618:
[----:B------:R-:W-:Y:S01]  /*07e0*/  IMAD.MOV.U32 R15, RZ, RZ, 0xc ;  /* 0x0000000cff0f7424 */ /* 0x000fe200078e00ff */
[----:B------:R-:W-:Y:S06]  /*07f0*/  BRA `(.L_x_614) ;  /* 0x0000000000087947 */ /* 0x000fec0003800000 */
.L_x_617:
[----:B------:R-:W-:Y:S01]  /*0800*/  PLOP3.LUT P0, PT, PT, PT, PT, 0x80, 0x8 ;  /* 0x000000000008781c */ /* 0x000fe20003f0f070 */
[----:B------:R-:W-:-:S12]  /*0810*/  IMAD.MOV.U32 R15, RZ, RZ, -0x4 ;  /* 0xfffffffcff0f7424 */ /* 0x000fd800078e00ff */
.L_x_614:
[----:B------:R-:W-:Y:S05]  /*0820*/  BSYNC.RECONVERGENT B4 ;  /* 0x0000000000047941 */ /* 0x000fea0003800200 */
.L_x_611:
[----:B------:R-:W-:Y:S05]  /*0830*/  @P0 BRA `(.L_x_610) ;  /* 0x0000001000500947 */ /* 0x000fea0003800000 */
[----:B------:R-:W2:Y:S01]  /*0840*/  LDG.E.U8 R10, desc[UR6][R10.64+0x2] ;  /* 0x000002060a0a7981 */ /* 0x000ea2000c1e1100 */
[----:B------:R-:W-:Y:S01]  /*0850*/  BSSY.RECONVERGENT B4, `(.L_x_620) ;  /* 0x0000028000047945 */ /* 0x000fe20003800200 */
[----:B------:R-:W-:Y:S01]  /*0860*/  LOP3.LUT R18, R15, R18, RZ, 0xfc, !PT ;  /* 0x000000120f127212 */ /* 0x000fe200078efcff */
[----:B------:R-:W-:Y:S01]  /*0870*/  IMAD.MOV.U32 R15, RZ, RZ, RZ ;  /* 0x000000ffff0f7224 */ /* 0x000fe200078e00ff */
[----:B------:R-:W-:Y:S02]  /*0880*/  PLOP3.LUT P0, PT, PT, PT, PT, 0x8, 0x80 ;  /* 0x000000000080781c */ /* 0x000fe40003f0e170 */
        /* <DEDUP_REMOVED lines=11> */
.L_x_622:
[----:B------:R-:W-:-:S05]  /*0940*/  VIADD R10, R10, 0xffffffac ;  /* 0xffffffac0a0a7836 */ /* 0x000fca0000000000 */
[----:B------:R-:W-:-:S04]  /*0950*/  LOP3.LUT R10, R10, 0xffff, RZ, 0xc0, !PT ;  /* 0x0000ffff0a0a7812 */ /* 0x000fc800078ec0ff */
[----:B------:R-:W-:-:S13]  /*0960*/  ISETP.GE.U32.AND P1, PT, R10, 0x2, PT ;  /* 0x000000020a00780c */ /* 0x000fda0003f26070 */
[----:B------:R-:W-:Y:S05]  /*0970*/  @!P1 BRA `(.L_x_627) ;  /* 0x0000000000449947 */ /* 0x000fea0003800000 */
[----:B------:R-:W-:Y:S05]  /*0980*/  BRA `(.L_x_626) ;  /* 0x0000000000487947 */ /* 0x000fea0003800000 */
.L_x_621:
        /* <DEDUP_REMOVED lines=8> */
.L_x_625:
[----:B------:R-:W-:Y:S01]  /*0a10*/  IMAD.MOV.U32 R15, RZ, RZ, 0x2 ;  /* 0x00000002ff0f7424 */ /* 0x000fe200078e00ff */
[----:B------:R-:W-:Y:S06]  /*0a20*/  BRA `(.L_x_623) ;  /* 0x0000000000287947 */ /* 0x000fec0003800000 */
.L_x_624:
[----:B------:R-:W-:Y:S01]  /*0a30*/  IMAD.MOV.U32 R15, RZ, RZ, 0x1 ;  /* 0x00000001ff0f7424 */ /* 0x000fe200078e00ff */
[----:B------:R-:W-:Y:S06]  /*0a40*/  BRA `(.L_x_623) ;  /* 0x0000000000207947 */ /* 0x000fec0003800000 */
.L_x_628:
[----:B------:R-:W-:-:S05]  /*0a50*/  VIADD R10, R10, 0xffffff8c ;  /* 0xffffff8c0a0a7836 */ /* 0x000fca0000000000 */
[----:B------:R-:W-:-:S04]  /*0a60*/  LOP3.LUT R10, R10, 0xffff, RZ, 0xc0, !PT ;  /* 0x0000ffff0a0a7812 */ /* 0x000fc800078ec0ff */
[----:B------:R-:W-:-:S13]  /*0a70*/  ISETP.GT.U32.AND P1, PT, R10, 0x1, PT ;  /* 0x000000010a00780c */ /* 0x000fda0003f24070 */
[----:B------:R-:W-:Y:S05]  /*0a80*/  @P1 BRA `(.L_x_626) ;  /* 0x0000000000081947 */ /* 0x000fea0003800000 */
.L_x_627:
[----:B------:R-:W-:Y:S01]  /*0a90*/  IMAD.MOV.U32 R15, RZ, RZ, 0x3 ;  /* 0x00000003ff0f7424 */ /* 0x000fe200078e00ff */
[----:B------:R-:W-:Y:S06]  /*0aa0*/  BRA `(.L_x_623) ;  /* 0x0000000000087947 */ /* 0x000fec0003800000 */
.L_x_626:
[----:B------:R-:W-:Y:S01]  /*0ab0*/  PLOP3.LUT P0, PT, PT, PT, PT, 0x80, 0x8 ;  /* 0x000000000008781c */ /* 0x000fe20003f0f070 */
[----:B------:R-:W-:-:S12]  /*0ac0*/  IMAD.MOV.U32 R15, RZ, RZ, -0x1 ;  /* 0xffffffffff0f7424 */ /* 0x000fd800078e00ff */
.L_x_623:
[----:B------:R-:W-:Y:S05]  /*0ad0*/  BSYNC.RECONVERGENT B4 ;  /* 0x0000000000047941 */ /* 0x000fea0003800200 */
.L_x_620:
[----:B------:R-:W-:Y:S05]  /*0ae0*/  @P0 BRA `(.L_x_610) ;  /* 0x0000000c00a40947 */ /* 0x000fea0003800000 */
[----:B------:R-:W-:-:S04]  /*0af0*/  LOP3.LUT R10, R15, R18, RZ, 0xfc, !PT ;  /* 0x000000120f0a7212 */ /* 0x000fc800078efcff */
[----:B------:R-:W0:Y:S02]  /*0b00*/  LDC.U8 R16, c[0x3][R10] ;  /* 0x00c000000a107b82 */ /* 0x000e240000000000 */
[----:B0-----:R-:W-:-:S13]  /*0b10*/  ISETP.NE.AND P0, PT, R16, 0x2a, PT ;  /* 0x0000002a1000780c */ /* 0x001fda0003f05270 */
[----:B------:R-:W-:Y:S05]  /*0b20*/  @!P0 BREAK.RELIABLE B3 ;  /* 0x0000000000038942 */ /* 0x000fea0003800100 */
[----:B------:R-:W-:Y:S05]  /*0b30*/  @P0 BRA `(.L_x_610) ;  /* 0x0000000c00900947 */ /* 0x000fea0003800000 */
[----:B------:R-:W-:-:S04]  /*0b40*/  LOP3.LUT R11, R14, 0xffff, RZ, 0xc0, !PT ;  /* 0x0000ffff0e0b7812 */ /* 0x000fc800078ec0ff */
[----:B------:R-:W-:-:S13]  /*0b50*/  ISETP.GE.U32.AND P0, PT, R11, 0x14, PT ;  /* 0x000000140b00780c */ /* 0x000fda0003f06070 */
[----:B------:R-:W-:Y:S05]  /*0b60*/  @!P0 BRA `(.L_x_629) ;  /* 0x0000000c00708947 */ /* 0x000fea0003800000 */
[----:B------:R-:W-:Y:S01]  /*0b70*/  IADD3 R10, P0, PT, R4, R11, RZ ;  /* 0x0000000b040a7210 */ /* 0x000fe20007f1e0ff */
[----:B------:R-:W-:-:S04]  /*0b80*/  VIADD R15, R3, 0x1 ;  /* 0x00000001030f7836 */ /* 0x000fc80000000000 */
[----:B------:R-:W-:Y:S01]  /*0b90*/  IMAD.X R11, RZ, RZ, R5, P0 ;  /* 0x000000ffff0b7224 */ /* 0x000fe200000e0605 */
[----:B------:R-:W-:-:S04]  /*0ba0*/  ISETP.GT.AND P0, PT, R3, 0x4, PT ;  /* 0x000000040300780c */ /* 0x000fc80003f04270 */
[----:B------:R2:W-:Y:S09]  /*0bb0*/  STG.E.U8 desc[UR6][R10.64], RZ ;  /* 0x000000ff0a007986 */ /* 0x0005f2000c101106 */
[----:B------:R-:W-:Y:S05]  /*0bc0*/  @P0 BRA `(.L_x_630) ;  /* 0x0000000c008c0947 */ /* 0x000fea0003800000 */
[----:B--2---:R-:W-:-:S05]  /*0bd0*/  IMAD.WIDE R10, R3, 0xce, R4 ;  /* 0x000000ce030a7825 */ /* 0x004fca00078e0204 */
[----:B------:R-:W2:Y:S04]  /*0be0*/  LDG.E.U16 R3, desc[UR6][R10.64+0xce] ;  /* 0x0000ce060a037981 */ /* 0x000ea8000c1e1500 */
[----:B--2---:R0:W-:Y:S04]  /*0bf0*/  STG.E.U16 desc[UR6][R4.64], R3 ;  /* 0x0000000304007986 */ /* 0x0041e8000c101506 */
[----:B------:R-:W2:Y:S04]  /*0c00*/  LDG.E.U16 R17, desc[UR6][R10.64+0xd0] ;  /* 0x0000d0060a117981 */ /* 0x000ea8000c1e1500 */
[----:B--2---:R1:W-:Y:S04]  /*0c10*/  STG.E.U16 desc[UR6][R4.64+0x2], R17 ;  /* 0x0000021104007986 */ /* 0x0043e8000c101506 */
[----:B------:R-:W2:Y:S04]  /*0c20*/  LDG.E.U16 R19, desc[UR6][R10.64+0xd2] ;  /* 0x0000d2060a137981 */ /* 0x000ea8000c1e1500 */
[----:B--2---:R2:W-:Y:S04]  /*0c30*/  STG.E.U16 desc[UR6][R4.64+0x4], R19 ;  /* 0x0000041304007986 */ /* 0x0045e8000c101506 */
[----:B------:R-:W3:Y:S04]  /*0c40*/  LDG.E.U16 R21, desc[UR6][R10.64+0xd4] ;  /* 0x0000d4060a157981 */ /* 0x000ee8000c1e1500 */
[----:B---3--:R3:W-:Y:S04]  /*0c50*/  STG.E.U16 desc[UR6][R4.64+0x6], R21 ;  /* 0x0000061504007986 */ /* 0x0087e8000c101506 */
[----:B------:R-:W4:Y:S04]  /*0c60*/  LDG.E.U16 R23, desc[UR6][R10.64+0xd6] ;  /* 0x0000d6060a177981 */ /* 0x000f28000c1e1500 */
[----:B----4-:R4:W-:Y:S04]  /*0c70*/  STG.E.U16 desc[UR6][R4.64+0x8], R23 ;  /* 0x0000081704007986 */ /* 0x0109e8000c101506 */
[----:B------:R-:W5:Y:S04]  /*0c80*/  LDG.E.U16 R25, desc[UR6][R10.64+0xd8] ;  /* 0x0000d8060a197981 */ /* 0x000f68000c1e1500 */
[----:B-----5:R5:W-:Y:S04]  /*0c90*/  STG.E.U16 desc[UR6][R4.64+0xa], R25 ;  /* 0x00000a1904007986 */ /* 0x020be8000c101506 */
[----:B0-----:R-:W2:Y:S04]  /*0ca0*/  LDG.E.U16 R3, desc[UR6][R10.64+0xda] ;  /* 0x0000da060a037981 */ /* 0x001ea8000c1e1500 */
[----:B--2---:R0:W-:Y:S04]  /*0cb0*/  STG.E.U16 desc[UR6][R4.64+0xc], R3 ;  /* 0x00000c0304007986 */ /* 0x0041e8000c101506 */
[----:B-1----:R-:W2:Y:S04]  /*0cc0*/  LDG.E.U16 R17, desc[UR6][R10.64+0xdc] ;  /* 0x0000dc060a117981 */ /* 0x002ea8000c1e1500 */
[----:B--2---:R1:W-:Y:S04]  /*0cd0*/  STG.E.U16 desc[UR6][R4.64+0xe], R17 ;  /* 0x00000e1104007986 */ /* 0x0043e8000c101506 */
[----:B------:R-:W2:Y:S04]  /*0ce0*/  LDG.E.U16 R19, desc[UR6][R10.64+0xde] ;  /* 0x0000de060a137981 */ /* 0x000ea8000c1e1500 */
[----:B--2---:R2:W-:Y:S04]  /*0cf0*/  STG.E.U16 desc[UR6][R4.64+0x10], R19 ;  /* 0x0000101304007986 */ /* 0x0045e8000c101506 */
[----:B---3--:R-:W3:Y:S04]  /*0d00*/  LDG.E.U16 R21, desc[UR6][R10.64+0xe0] ;  /* 0x0000e0060a157981 */ /* 0x008ee8000c1e1500 */
[----:B---3--:R3:W-:Y:S04]  /*0d10*/  STG.E.U16 desc[UR6][R4.64+0x12], R21 ;  /* 0x0000121504007986 */ /* 0x0087e8000c101506 */
[----:B----4-:R-:W4:Y:S04]  /*0d20*/  LDG.E.U16 R23, desc[UR6][R10.64+0xe2] ;  /* 0x0000e2060a177981 */ /* 0x010f28000c1e1500 */
[----:B----4-:R4:W-:Y:S04]  /*0d30*/  STG.E.U16 desc[UR6][R4.64+0x14], R23 ;  /* 0x0000141704007986 */ /* 0x0109e8000c101506 */
[----:B-----5:R-:W5:Y:S04]  /*0d40*/  LDG.E.U16 R25, desc[UR6][R10.64+0xe4] ;  /* 0x0000e4060a197981 */ /* 0x020f68000c1e1500 */
        /* <DEDUP_REMOVED lines=170> */
[----:B--2---:R-:W-:Y:S04]  /*17f0*/  STG.E.U16 desc[UR6][R4.64+0xc0], R3 ;  /* 0x0000c00304007986 */ /* 0x004fe8000c101506 */
[----:B-1----:R-:W2:Y:S04]  /*1800*/  LDG.E.U16 R17, desc[UR6][R10.64+0x190] ;  /* 0x000190060a117981 */ /* 0x002ea8000c1e1500 */
[----:B--2---:R0:W-:Y:S04]  /*1810*/  STG.E.U16 desc[UR6][R4.64+0xc2], R17 ;  /* 0x0000c21104007986 */ /* 0x0041e8000c101506 */
[----:B------:R-:W2:Y:S04]  /*1820*/  LDG.E.U16 R19, desc[UR6][R10.64+0x192] ;  /* 0x000192060a137981 */ /* 0x000ea8000c1e1500 */
[----:B--2---:R1:W-:Y:S04]  /*1830*/  STG.E.U16 desc[UR6][R4.64+0xc4], R19 ;  /* 0x0000c41304007986 */ /* 0x0043e8000c101506 */
[----:B---3--:R-:W2:Y:S04]  /*1840*/  LDG.E.U16 R21, desc[UR6][R10.64+0x194] ;  /* 0x000194060a157981 */ /* 0x008ea8000c1e1500 */
[----:B--2---:R1:W-:Y:S04]  /*1850*/  STG.E.U16 desc[UR6][R4.64+0xc6], R21 ;  /* 0x0000c61504007986 */ /* 0x0043e8000c101506 */
[----:B----4-:R-:W2:Y:S04]  /*1860*/  LDG.E.U16 R23, desc[UR6][R10.64+0x196] ;  /* 0x000196060a177981 */ /* 0x010ea8000c1e1500 */
[----:B--2---:R1:W-:Y:S04]  /*1870*/  STG.E.U16 desc[UR6][R4.64+0xc8], R23 ;  /* 0x0000c81704007986 */ /* 0x0043e8000c101506 */
[----:B-----5:R-:W2:Y:S01]  /*1880*/  LDG.E.U16 R25, desc[UR6][R10.64+0x198] ;  /* 0x000198060a197981 */ /* 0x020ea2000c1e1500 */
[----:B------:R-:W-:-:S02]  /*1890*/  IMAD.MOV.U32 R14, RZ, RZ, 0x1 ;  /* 0x00000001ff0e7424 */ /* 0x000fc400078e00ff */
[----:B0-----:R-:W-:Y:S01]  /*18a0*/  VIADD R17, R9, 0x3 ;  /* 0x0000000309117836 */ /* 0x001fe20000000000 */
[----:B--2---:R1:W-:Y:S04]  /*18b0*/  STG.E.U16 desc[UR6][R4.64+0xca], R25 ;  /* 0x0000ca1904007986 */ /* 0x0043e8000c101506 */
[----:B------:R0:W2:Y:S04]  /*18c0*/  LDG.E.U16 R3, desc[UR6][R10.64+0x19a] ;  /* 0x00019a060a037981 */ /* 0x0000a8000c1e1500 */
[----:B------:R1:W-:Y:S01]  /*18d0*/  STG.E.U16 desc[UR6][R4.64+0xc8], RZ ;  /* 0x0000c8ff04007986 */ /* 0x0003e2000c101506 */
[----:B0-----:R-:W-:-:S05]  /*18e0*/  PRMT R11, R14, 0x7610, R11 ;  /* 0x000076100e0b7816 */ /* 0x001fca000000000b */
[----:B------:R1:W-:Y:S04]  /*18f0*/  STG.E.U8 desc[UR6][R4.64+0xca], R11 ;  /* 0x0000ca0b04007986 */ /* 0x0003e8000c101106 */
[----:B--2---:R1:W-:Y:S04]  /*1900*/  STG.E.U16 desc[UR6][R4.64+0xcc], R3 ;  /* 0x0000cc0304007986 */ /* 0x0043e8000c101506 */
[----:B------:R1:W-:Y:S01]  /*1910*/  STG.E.U16 desc[UR6][R4.64+0xcc], R17 ;  /* 0x0000cc1104007986 */ /* 0x0003e2000c101506 */
[----:B------:R-:W-:Y:S05]  /*1920*/  BRA `(.L_x_630) ;  /* 0x0000000000347947 */ /* 0x000fea0003800000 */
.L_x_629:
[----:B------:R-:W-:Y:S01]  /*1930*/  VIADD R11, R9, 0x3 ;  /* 0x00000003090b7836 */ /* 0x000fe20000000000 */
[----:B------:R1:W-:Y:S01]  /*1940*/  STG.E.U16 desc[UR6][R4.64+0xc8], RZ ;  /* 0x0000c8ff04007986 */ /* 0x0003e2000c101506 */
[----:B------:R-:W-:-:S03]  /*1950*/  IMAD.MOV.U32 R15, RZ, RZ, R3 ;  /* 0x000000ffff0f7224 */ /* 0x000fc600078e0003 */
[----:B------:R1:W-:Y:S01]  /*1960*/  STG.E.U16 desc[UR6][R4.64+0xcc], R11 ;  /* 0x0000cc0b04007986 */ /* 0x0003e2000c101506 */
[----:B------:R-:W-:Y:S05]  /*1970*/  BRA `(.L_x_630) ;  /* 0x0000000000207947 */ /* 0x000fea0003800000 */
.L_x_610:
[----:B------:R-:W-:Y:S05]  /*1980*/  BSYNC.RELIABLE B3 ;  /* 0x0000000000037941 */ /* 0x000fea0003800100 */
.L_x_609:
[C---:B------:R-:W-:Y:S01]  /*1990*/  LOP3.LUT R11, R14.reuse, 0xffff, RZ, 0xc0, !PT ;  /* 0x0000ffff0e0b7812 */ /* 0x040fe200078ec0ff */
[----:B------:R-:W-:Y:S02]  /*19a0*/  VIADD R17, R14, 0x1 ;  /* 0x000000010e117836 */ /* 0x000fe40000000000 */
[----:B------:R-:W-:Y:S01]  /*19b0*/  IMAD.MOV.U32 R15, RZ, RZ, R3 ;  /* 0x000000ffff0f7224 */ /* 0x000fe200078e0003 */
[----:B------:R-:W-:Y:S02]  /*19c0*/  IADD3 R10, P0, PT, R4, R11, RZ ;  /* 0x0000000b040a7210 */ /* 0x000fe40007f1e0ff */
[----:B------:R0:W-:Y:S03]  /*19d0*/  STG.E.U16 desc[UR6][R4.64+0xc8], R17 ;  /* 0x0000c81104007986 */ /* 0x0001e6000c101506 */
[----:B------:R-:W-:-:S05]  /*19e0*/  IMAD.X R11, RZ, RZ, R5, P0 ;  /* 0x000000ffff0b7224 */ /* 0x000fca00000e0605 */
[----:B------:R0:W-:Y:S03]  /*19f0*/  STG.E.U8 desc[UR6][R10.64], R16 ;  /* 0x000000100a007986 */ /* 0x0001e6000c101106 */
.L_x_630:
[----:B------:R-:W-:Y:S05]  /*1a00*/  BSYNC.RECONVERGENT B2 ;  /* 0x0000000000027941 */ /* 0x000fea0003800200 */
.L_x_608:
[C---:B-1----:R-:W-:Y:S02]  /*1a10*/  VIADD R3, R9.reuse, 0x5 ;  /* 0x0000000509037836 */ /* 0x042fe40000000000 */
[----:B------:R-:W-:-:S03]  /*1a20*/  VIADD R9, R9, 0x3 ;  /* 0x0000000309097836 */ /* 0x000fc60000000000 */
[----:B------:R-:W-:-:S13]  /*1a30*/  ISETP.GE.AND P0, PT, R3, R0, PT ;  /* 0x000000000300720c */ /* 0x000fda0003f06270 */
[----:B------:R-:W-:Y:S05]  /*1a40*/  @!P0 BRA `(.L_x_631) ;  /* 0xffffffe800048947 */ /* 0x000fea000383ffff */
[----:B------:R-:W-:Y:S05]  /*1a50*/  BSYNC.RELIABLE B0 ;  /* 0x0000000000007941 */ /* 0x000fea0003800100 */
.L_x_598:
[----:B------:R1:W5:Y:S01]  /*1a60*/  LDG.E.U16 R14, desc[UR6][R4.64+0xc8] ;  /* 0x0000c806040e7981 */ /* 0x000362000c1e1500 */
[----:B------:R-:W-:-:S07]  /*1a70*/  IMAD.MOV.U32 R3, RZ, RZ, R15 ;  /* 0x000000ffff037224 */ /* 0x000fce00078e000f */
.L_x_597:
[----:B------:R-:W-:Y:S05]  /*1a80*/  BSYNC.RECONVERGENT B1 ;  /* 0x0000000000017941 */ /* 0x000fea0003800200 */
.L_x_596:
[----:B------:R-:W-:Y:S05]  /*1a90*/  WARPSYNC.ALL ;  /* 0x0000000000007948 */ /* 0x000fea0003800000 */
[----:B-----5:R-:W-:Y:S01]  /*1aa0*/  LOP3.LUT R15, R14, 0xffff, RZ, 0xc0, !PT ;  /* 0x0000ffff0e0f7812 */ /* 0x020fe200078ec0ff */
[----:B------:R-:W-:Y:S01]  /*1ab0*/  IMAD.MOV.U32 R9, RZ, RZ, 0x2 ;  /* 0x00000002ff097424 */ /* 0x000fe200078e00ff */
[----:B------:R-:W-:Y:S01]  /*1ac0*/  BSSY.RECONVERGENT B1, `(.L_x_632) ;  /* 0x0000192000017945 */ /* 0x000fe20003800200 */
[----:B0-----:R-:W-:Y:S01]  /*1ad0*/  IMAD.MOV.U32 R17, RZ, RZ, 0x1 ;  /* 0x00000001ff117424 */ /* 0x001fe200078e00ff */
[----:B------:R-:W-:Y:S02]  /*1ae0*/  ISETP.GE.U32.AND P0, PT, R15, 0x14, PT ;  /* 0x000000140f00780c */ /* 0x000fe40003f06070 */
[----:B------:R-:W-:-:S11]  /*1af0*/  PRMT R16, RZ, 0x7610, R16 ;  /* 0x00007610ff107816 */ /* 0x000fd60000000010 */
[----:B------:R-:W-:Y:S01]  /*1b00*/  @P0 IADD3 R14, P1, PT, R4, R15, RZ ;  /* 0x0000000f040e0210 */ /* 0x000fe20007f3e0ff */
[----:B------:R-:W-:-:S04]  /*1b10*/  @P0 VIADD R3, R3, 0x1 ;  /* 0x0000000103030836 */ /* 0x000fc80000000000 */
[--C-:B------:R-:W-:Y:S02]  /*1b20*/  @P0 IMAD.X R15, RZ, RZ, R5.reuse, P1 ;  /* 0x000000ffff0f0224 */ /* 0x100fe400008e0605 */
[----:B--2---:R-:W-:-:S03]  /*1b30*/  IMAD.WIDE R10, R3, 0xce, R4 ;  /* 0x000000ce030a7825 */ /* 0x004fc600078e0204 */
[----:B------:R0:W-:Y:S01]  /*1b40*/  @P0 STG.E.U8 desc[UR6][R14.64], RZ ;  /* 0x000000ff0e000986 */ /* 0x0001e2000c101106 */
[----:B------:R-:W-:-:S03]  /*1b50*/  ISETP.GE.AND P0, PT, R0, 0x4, PT ;  /* 0x000000040000780c */ /* 0x000fc60003f06270 */
[----:B------:R0:W-:Y:S04]  /*1b60*/  STG.E.U8 desc[UR6][R10.64+0xca], R9 ;  /* 0x0000ca090a007986 */ /* 0x0001e8000c101106 */
[----:B------:R0:W-:Y:S04]  /*1b70*/  STG.E.U16 desc[UR6][R10.64+0xcc], R17 ;  /* 0x0000cc110a007986 */ /* 0x0001e8000c101506 */
[----:B------:R0:W-:Y:S02]  /*1b80*/  STG.E.U16 desc[UR6][R10.64+0xc8], RZ ;  /* 0x0000c8ff0a007986 */ /* 0x0001e4000c101506 */
[----:B------:R-:W-:Y:S05]  /*1b90*/  @!P0 BRA `(.L_x_633) ;  /* 0x0000001800108947 */ /* 0x000fea0003800000 */
[----:B------:R-:W-:Y:S01]  /*1ba0*/  BSSY.RELIABLE B0, `(.L_x_634) ;  /* 0x0000181000007945 */ /* 0x000fe20003800100 */
[----:B0-----:R-:W-:Y:S02]  /*1bb0*/  IMAD.MOV.U32 R17, RZ, RZ, R3 ;  /* 0x000000ffff117224 */ /* 0x001fe400078e0003 */
[----:B------:R-:W-:-:S07]  /*1bc0*/  IMAD.MOV.U32 R9, RZ, RZ, 0x1 ;  /* 0x00000001ff097424 */ /* 0x000fce00078e00ff */
.L_x_666:
[----:B------:R-:W2:Y:S01]  /*1bd0*/  LDG.E.U16 R16, desc[UR6][R10.64+0xc8] ;  /* 0x0000c8060a107981 */ /* 0x000ea2000c1e1500 */
[----:B------:R-:W-:Y:S01]  /*1be0*/  IMAD.MOV.U32 R3, RZ, RZ, R17 ;  /* 0x000000ffff037224 */ /* 0x000fe200078e0011 */
[----:B--2---:R-:W-:-:S13]  /*1bf0*/  ISETP.GT.U32.AND P0, PT, R16, 0xc6, PT ;  /* 0x000000c61000780c */ /* 0x004fda0003f04070 */
[----:B------:R-:W-:Y:S05]  /*1c00*/  @P0 BREAK.RELIABLE B0 ;  /* 0x0000000000000942 */ /* 0x000fea0003800100 */
[----:B0--3--:R-:W-:Y:S05]  /*1c10*/  @P0 BRA `(.L_x_633) ;  /* 0x0000001400f00947 */ /* 0x009fea0003800000 */
        /* <DEDUP_REMOVED lines=17> */
.L_x_637:
[----:B------:R-:W-:-:S05]  /*1d30*/  VIADD R17, R17, 0xffffffac ;  /* 0xffffffac11117836 */ /* 0x000fca0000000000 */
[----:B------:R-:W-:-:S04]  /*1d40*/  LOP3.LUT R17, R17, 0xffff, RZ, 0xc0, !PT ;  /* 0x0000ffff11117812 */ /* 0x000fc800078ec0ff */
[----:B------:R-:W-:-:S13]  /*1d50*/  ISETP.GE.U32.AND P1, PT, R17, 0x2, PT ;  /* 0x000000021100780c */ /* 0x000fda0003f26070 */
[----:B------:R-:W-:Y:S05]  /*1d60*/  @!P1 BRA `(.L_x_642) ;  /* 0x0000000000449947 */ /* 0x000fea0003800000 */
[----:B------:R-:W-:Y:S05]  /*1d70*/  BRA `(.L_x_641) ;  /* 0x0000000000487947 */ /* 0x000fea0003800000 */
.L_x_636:
        /* <DEDUP_REMOVED lines=8> */
.L_x_640:
[----:B------:R-:W-:Y:S01]  /*1e00*/  IMAD.MOV.U32 R20, RZ, RZ, 0x20 ;  /* 0x00000020ff147424 */ /* 0x000fe200078e00ff */
[----:B------:R-:W-:Y:S06]  /*1e10*/  BRA `(.L_x_638) ;  /* 0x0000000000287947 */ /* 0x000fec0003800000 */
.L_x_639:
[----:B------:R-:W-:Y:S01]  /*1e20*/  IMAD.MOV.U32 R20, RZ, RZ, 0x10 ;  /* 0x00000010ff147424 */ /* 0x000fe200078e00ff */
[----:B------:R-:W-:Y:S06]  /*1e30*/  BRA `(.L_x_638) ;  /* 0x0000000000207947 */ /* 0x000fec0003800000 */
.L_x_643:
[----:B------:R-:W-:-:S05]  /*1e40*/  VIADD R17, R17, 0xffffff8c ;  /* 0xffffff8c11117836 */ /* 0x000fca0000000000 */
[----:B------:R-:W-:-:S04]  /*1e50*/  LOP3.LUT R17, R17, 0xffff, RZ, 0xc0, !PT ;  /* 0x0000ffff11117812 */ /* 0x000fc800078ec0ff */
[----:B------:R-:W-:-:S13]  /*1e60*/  ISETP.GT.U32.AND P1, PT, R17, 0x1, PT ;  /* 0x000000011100780c */ /* 0x000fda0003f24070 */
[----:B------:R-:W-:Y:S05]  /*1e70*/  @P1 BRA `(.L_x_641) ;  /* 0x0000000000081947 */ /* 0x000fea0003800000 */
.L_x_642:
[----:B------:R-:W-:Y:S01]  /*1e80*/  IMAD.MOV.U32 R20, RZ, RZ, 0x30 ;  /* 0x00000030ff147424 */ /* 0x000fe200078e00ff */
[----:B------:R-:W-:Y:S06]  /*1e90*/  BRA `(.L_x_638) ;  /* 0x0000000000087947 */ /* 0x000fec0003800000 */
.L_x_641:
[----:B------:R-:W-:Y:S01]  /*1ea0*/  PLOP3.LUT P0, PT, PT, PT, PT, 0x80, 0x8 ;  /* 0x000000000008781c */ /* 0x000fe20003f0f070 */
[----:B------:R-:W-:-:S12]  /*1eb0*/  IMAD.MOV.U32 R20, RZ, RZ, -0x10 ;  /* 0xfffffff0ff147424 */ /* 0x000fd800078e00ff */
.L_x_638:
[----:B------:R-:W-:Y:S05]  /*1ec0*/  BSYNC.RECONVERGENT B2 ;  /* 0x0000000000027941 */ /* 0x000fea0003800200 */
.L_x_635:
        /* <DEDUP_REMOVED lines=19> */
.L_x_649:
[----:B------:R-:W-:-:S05]  /*2000*/  VIADD R17, R19, 0xffffffac ;  /* 0xffffffac13117836 */ /* 0x000fca0000000000 */
[----:B------:R-:W-:-:S04]  /*2010*/  LOP3.LUT R17, R17, 0xffff, RZ, 0xc0, !PT ;  /* 0x0000ffff11117812 */ /* 0x000fc800078ec0ff */
[----:B------:R-:W-:-:S13]  /*2020*/  ISETP.GE.U32.AND P1, PT, R17, 0x2, PT ;  /* 0x000000021100780c */ /* 0x000fda0003f26070 */
[----:B------:R-:W-:Y:S05]  /*2030*/  @!P1 BRA `(.L_x_654) ;  /* 0x0000000000449947 */ /* 0x000fea0003800000 */
[----:B------:R-:W-:Y:S05]  /*2040*/  BRA `(.L_x_653) ;  /* 0x0000000000487947 */ /* 0x000fea0003800000 */
.L_x_648:
        /* <DEDUP_REMOVED lines=8> */
.L_x_652:
[----:B------:R-:W-:Y:S01]  /*20d0*/  IMAD.MOV.U32 R17, RZ, RZ, 0x8 ;  /* 0x00000008ff117424 */ /* 0x000fe200078e00ff */
[----:B------:R-:W-:Y:S06]  /*20e0*/  BRA `(.L_x_650) ;  /* 0x0000000000287947 */ /* 0x000fec0003800000 */
.L_x_651:
[----:B------:R-:W-:Y:S01]  /*20f0*/  IMAD.MOV.U32 R17, RZ, RZ, 0x4 ;  /* 0x00000004ff117424 */ /* 0x000fe200078e00ff */
[----:B------:R-:W-:Y:S06]  /*2100*/  BRA `(.L_x_650) ;  /* 0x0000000000207947 */ /* 0x000fec0003800000 */
.L_x_655:
[----:B------:R-:W-:-:S05]  /*2110*/  VIADD R17, R19, 0xffffff8c ;  /* 0xffffff8c13117836 */ /* 0x000fca0000000000 */
[----:B------:R-:W-:-:S04]  /*2120*/  LOP3.LUT R17, R17, 0xffff, RZ, 0xc0, !PT ;  /* 0x0000ffff11117812 */ /* 0x000fc800078ec0ff */
[----:B------:R-:W-:-:S13]  /*2130*/  ISETP.GT.U32.AND P1, PT, R17, 0x1, PT ;  /* 0x000000011100780c */ /* 0x000fda0003f24070 */
[----:B------:R-:W-:Y:S05]  /*2140*/  @P1 BRA `(.L_x_653) ;  /* 0x0000000000081947 */ /* 0x000fea0003800000 */
.L_x_654:
[----:B------:R-:W-:Y:S01]  /*2150*/  IMAD.MOV.U32 R17, RZ, RZ, 0xc ;  /* 0x0000000cff117424 */ /* 0x000fe200078e00ff */
[----:B------:R-:W-:Y:S06]  /*2160*/  BRA `(.L_x_650) ;  /* 0x0000000000087947 */ /* 0x000fec0003800000 */
.L_x_653:
[----:B------:R-:W-:Y:S01]  /*2170*/  PLOP3.LUT P0, PT, PT, PT, PT, 0x80, 0x8 ;  /* 0x000000000008781c */ /* 0x000fe20003f0f070 */
[----:B------:R-:W-:-:S12]  /*2180*/  IMAD.MOV.U32 R17, RZ, RZ, -0x4 ;  /* 0xfffffffcff117424 */ /* 0x000fd800078e00ff */
.L_x_650:
[----:B------:R-:W-:Y:S05]  /*2190*/  BSYNC.RECONVERGENT B4 ;  /* 0x0000000000047941 */ /* 0x000fea0003800200 */
.L_x_647:
        /* <DEDUP_REMOVED lines=17> */
.L_x_658:
[----:B------:R-:W-:-:S05]  /*22b0*/  VIADD R14, R14, 0xffffffac ;  /* 0xffffffac0e0e7836 */ /* 0x000fca0000000000 */
[----:B------:R-:W-:-:S04]  /*22c0*/  LOP3.LUT R14, R14, 0xffff, RZ, 0xc0, !PT ;  /* 0x0000ffff0e0e7812 */ /* 0x000fc800078ec0ff */
[----:B------:R-:W-:-:S13]  /*22d0*/  ISETP.GE.U32.AND P1, PT, R14, 0x2, PT ;  /* 0x000000020e00780c */ /* 0x000fda0003f26070 */
[----:B------:R-:W-:Y:S05]  /*22e0*/  @!P1 BRA `(.L_x_663) ;  /* 0x0000000000449947 */ /* 0x000fea0003800000 */
[----:B------:R-:W-:Y:S05]  /*22f0*/  BRA `(.L_x_662) ;  /* 0x0000000000487947 */ /* 0x000fea0003800000 */
.L_x_657:
        /* <DEDUP_REMOVED lines=8> */
.L_x_661:
[----:B------:R-:W-:Y:S01]  /*2380*/  IMAD.MOV.U32 R17, RZ, RZ, 0x2 ;  /* 0x00000002ff117424 */ /* 0x000fe200078e00ff */
[----:B------:R-:W-:Y:S06]  /*2390*/  BRA `(.L_x_659) ;  /* 0x0000000000287947 */ /* 0x000fec0003800000 */
.L_x_660:
[----:B------:R-:W-:Y:S01]  /*23a0*/  IMAD.MOV.U32 R17, RZ, RZ, 0x1 ;  /* 0x00000001ff117424 */ /* 0x000fe200078e00ff */
[----:B------:R-:W-:Y:S06]  /*23b0*/  BRA `(.L_x_659) ;  /* 0x0000000000207947 */ /* 0x000fec0003800000 */
.L_x_664:
[----:B------:R-:W-:-:S05]  /*23c0*/  VIADD R14, R14, 0xffffff8c ;  /* 0xffffff8c0e0e7836 */ /* 0x000fca0000000000 */
[----:B------:R-:W-:-:S04]  /*23d0*/  LOP3.LUT R14, R14, 0xffff, RZ, 0xc0, !PT ;  /* 0x0000ffff0e0e7812 */ /* 0x000fc800078ec0ff */
[----:B------:R-:W-:-:S13]  /*23e0*/  ISETP.GT.U32.AND P1, PT, R14, 0x1, PT ;  /* 0x000000010e00780c */ /* 0x000fda0003f24070 */
[----:B------:R-:W-:Y:S05]  /*23f0*/  @P1 BRA `(.L_x_662) ;  /* 0x0000000000081947 */ /* 0x000fea0003800000 */
.L_x_663:
[----:B------:R-:W-:Y:S01]  /*2400*/  IMAD.MOV.U32 R17, RZ, RZ, 0x3 ;  /* 0x00000003ff117424 */ /* 0x000fe200078e00ff */
[----:B------:R-:W-:Y:S06]  /*2410*/  BRA `(.L_x_659) ;  /* 0x0000000000087947 */ /* 0x000fec0003800000 */
.L_x_662:
[----:B------:R-:W-:Y:S01]  /*2420*/  PLOP3.LUT P0, PT, PT, PT, PT, 0x80, 0x8 ;  /* 0x000000000008781c */ /* 0x000fe20003f0f070 */
[----:B------:R-:W-:-:S12]  /*2430*/  IMAD.MOV.U32 R17, RZ, RZ, -0x1 ;  /* 0xffffffffff117424 */ /* 0x000fd800078e00ff */
.L_x_659:
[----:B------:R-:W-:Y:S05]  /*2440*/  BSYNC.RECONVERGENT B4 ;  /* 0x0000000000047941 */ /* 0x000fea0003800200 */
.L_x_656:
[----:B------:R-:W-:Y:S05]  /*2450*/  @P0 BRA `(.L_x_646) ;  /* 0x0000000c00a00947 */ /* 0x000fea0003800000 */
[----:B------:R-:W-:-:S04]  /*2460*/  LOP3.LUT R14, R17, R20, RZ, 0xfc, !PT ;  /* 0x00000014110e7212 */ /* 0x000fc800078efcff */
[----:B------:R-:W0:Y:S02]  /*2470*/  LDC.U8 R18, c[0x3][R14] ;  /* 0x00c000000e127b82 */ /* 0x000e240000000000 */
[----:B0-----:R-:W-:-:S13]  /*2480*/  ISETP.NE.AND P0, PT, R18, 0x2a, PT ;  /* 0x0000002a1200780c */ /* 0x001fda0003f05270 */
[----:B------:R-:W-:Y:S05]  /*2490*/  @!P0 BREAK.RELIABLE B3 ;  /* 0x0000000000038942 */ /* 0x000fea0003800100 */
[----:B------:R-:W-:Y:S05]  /*24a0*/  @P0 BRA `(.L_x_646) ;  /* 0x0000000c008c0947 */ /* 0x000fea0003800000 */
[----:B------:R-:W-:-:S04]  /*24b0*/  LOP3.LUT R19, R16, 0xffff, RZ, 0xc0, !PT ;  /* 0x0000ffff10137812 */ /* 0x000fc800078ec0ff */
[----:B------:R-:W-:-:S13]  /*24c0*/  ISETP.GT.U32.AND P0, PT, R19, 0x13, PT ;  /* 0x000000131300780c */ /* 0x000fda0003f04070 */
[----:B------:R-:W-:Y:S01]  /*24d0*/  @!P0 VIADD R15, R9, 0x3 ;  /* 0x00000003090f8836 */ /* 0x000fe20000000000 */
[----:B------:R0:W-:Y:S01]  /*24e0*/  @!P0 STG.E.U16 desc[UR6][R10.64+0xc8], RZ ;  /* 0x0000c8ff0a008986 */ /* 0x0001e2000c101506 */
[----:B------:R-:W-:-:S03]  /*24f0*/  @!P0 IMAD.MOV.U32 R17, RZ, RZ, R3 ;  /* 0x000000ffff118224 */ /* 0x000fc600078e0003 */
[----:B------:R0:W-:Y:S01]  /*2500*/  @!P0 STG.E.U16 desc[UR6][R10.64+0xcc], R15 ;  /* 0x0000cc0f0a008986 */ /* 0x0001e2000c101506 */
[----:B------:R-:W-:Y:S05]  /*2510*/  @!P0 BRA `(.L_x_665) ;  /* 0x0000000c00908947 */ /* 0x000fea0003800000 */
[----:B------:R-:W-:Y:S01]  /*2520*/  IADD3 R14, P0, PT, R10, R19, RZ ;  /* 0x000000130a0e7210 */ /* 0x000fe20007f1e0ff */
[----:B------:R-:W-:-:S04]  /*2530*/  VIADD R17, R3, 0x1 ;  /* 0x0000000103117836 */ /* 0x000fc80000000000 */
[----:B0-----:R-:W-:Y:S01]  /*2540*/  IMAD.X R15, RZ, RZ, R11, P0 ;  /* 0x000000ffff0f7224 */ /* 0x001fe200000e060b */
        /* <DEDUP_REMOVED lines=14> */
[----:B------:R-:W2:Y:S04]  /*2630*/  LDG.E.U16 R27, desc[UR6][R14.64+0xd8] ;  /* 0x0000d8060e1b7981 */ /* 0x000ea8000c1e1500 */
[----:B--2---:R2:W-:Y:S04]  /*2640*/  STG.E.U16 desc[UR6][R10.64+0xa], R27 ;  /* 0x00000a1b0a007986 */ /* 0x0045e8000c101506 */
[----:B0-----:R-:W3:Y:S04]  /*2650*/  LDG.E.U16 R3, desc[UR6][R14.64+0xda] ;  /* 0x0000da060e037981 */ /* 0x001ee8000c1e1500 */
[----:B---3--:R0:W-:Y:S04]  /*2660*/  STG.E.U16 desc[UR6][R10.64+0xc], R3 ;  /* 0x00000c030a007986 */ /* 0x0081e8000c101506 */
        /* <DEDUP_REMOVED lines=8> */
[----:B------:R-:W3:Y:S04]  /*26f0*/  LDG.E.U16 R27, desc[UR6][R14.64+0xe4] ;  /* 0x0000e4060e1b7981 */ /* 0x000ee8000c1e1500 */
[----:B---3--:R3:W-:Y:S04]  /*2700*/  STG.E.U16 desc[UR6][R10.64+0x16], R27 ;  /* 0x0000161b0a007986 */ /* 0x0087e8000c101506 */
[----:B0-----:R-:W4:Y:S04]  /*2710*/  LDG.E.U16 R3, desc[UR6][R14.64+0xe6] ;  /* 0x0000e6060e037981 */ /* 0x001f28000c1e1500 */
[----:B----4-:R0:W-:Y:S04]  /*2720*/  STG.E.U16 desc[UR6][R10.64+0x18], R3 ;  /* 0x000018030a007986 */ /* 0x0101e8000c101506 */
        /* <DEDUP_REMOVED lines=8> */
[----:B------:R-:W4:Y:S04]  /*27b0*/  LDG.E.U16 R27, desc[UR6][R14.64+0xf0] ;  /* 0x0000f0060e1b7981 */ /* 0x000f28000c1e1500 */
[----:B----4-:R4:W-:Y:S04]  /*27c0*/  STG.E.U16 desc[UR6][R10.64+0x22], R27 ;  /* 0x0000221b0a007986 */ /* 0x0109e8000c101506 */
[----:B0-----:R-:W5:Y:S04]  /*27d0*/  LDG.E.U16 R3, desc[UR6][R14.64+0xf2] ;  /* 0x0000f2060e037981 */ /* 0x001f68000c1e1500 */
[----:B-----5:R0:W-:Y:S04]  /*27e0*/  STG.E.U16 desc[UR6][R10.64+0x24], R3 ;  /* 0x000024030a007986 */ /* 0x0201e8000c101506 */
        /* <DEDUP_REMOVED lines=155> */
[----:B--2---:R-:W-:Y:S04]  /*31a0*/  STG.E.U16 desc[UR6][R10.64+0xc0], R3 ;  /* 0x0000c0030a007986 */ /* 0x004fe8000c101506 */
[----:B------:R-:W2:Y:S04]  /*31b0*/  LDG.E.U16 R19, desc[UR6][R14.64+0x190] ;  /* 0x000190060e137981 */ /* 0x000ea8000c1e1500 */
[----:B--2---:R0:W-:Y:S04]  /*31c0*/  STG.E.U16 desc[UR6][R10.64+0xc2], R19 ;  /* 0x0000c2130a007986 */ /* 0x0041e8000c101506 */
[----:B------:R-:W2:Y:S04]  /*31d0*/  LDG.E.U16 R21, desc[UR6][R14.64+0x192] ;  /* 0x000192060e157981 */ /* 0x000ea8000c1e1500 */
[----:B--2---:R2:W-:Y:S04]  /*31e0*/  STG.E.U16 desc[UR6][R10.64+0xc4], R21 ;  /* 0x0000c4150a007986 */ /* 0x0045e8000c101506 */
[----:B---3--:R-:W3:Y:S04]  /*31f0*/  LDG.E.U16 R23, desc[UR6][R14.64+0x194] ;  /* 0x000194060e177981 */ /* 0x008ee8000c1e1500 */
[----:B---3--:R2:W-:Y:S04]  /*3200*/  STG.E.U16 desc[UR6][R10.64+0xc6], R23 ;  /* 0x0000c6170a007986 */ /* 0x0085e8000c101506 */
[----:B----4-:R-:W3:Y:S04]  /*3210*/  LDG.E.U16 R25, desc[UR6][R14.64+0x196] ;  /* 0x000196060e197981 */ /* 0x010ee8000c1e1500 */
[----:B---3--:R2:W-:Y:S04]  /*3220*/  STG.E.U16 desc[UR6][R10.64+0xc8], R25 ;  /* 0x0000c8190a007986 */ /* 0x0085e8000c101506 */
[----:B-----5:R-:W3:Y:S01]  /*3230*/  LDG.E.U16 R27, desc[UR6][R14.64+0x198] ;  /* 0x000198060e1b7981 */ /* 0x020ee2000c1e1500 */
[----:B------:R-:W-:-:S02]  /*3240*/  IMAD.MOV.U32 R16, RZ, RZ, 0x2 ;  /* 0x00000002ff107424 */ /* 0x000fc400078e00ff */
[----:B0-----:R-:W-:Y:S01]  /*3250*/  VIADD R19, R9, 0x3 ;  /* 0x0000000309137836 */ /* 0x001fe20000000000 */
[----:B---3--:R2:W-:Y:S04]  /*3260*/  STG.E.U16 desc[UR6][R10.64+0xca], R27 ;  /* 0x0000ca1b0a007986 */ /* 0x0085e8000c101506 */
[----:B------:R0:W3:Y:S04]  /*3270*/  LDG.E.U16 R3, desc[UR6][R14.64+0x19a] ;  /* 0x00019a060e037981 */ /* 0x0000e8000c1e1500 */
[----:B------:R2:W-:Y:S01]  /*3280*/  STG.E.U16 desc[UR6][R10.64+0xc8], RZ ;  /* 0x0000c8ff0a007986 */ /* 0x0005e2000c101506 */
[----:B0-----:R-:W-:-:S05]  /*3290*/  PRMT R15, R16, 0x7610, R15 ;  /* 0x00007610100f7816 */ /* 0x001fca000000000f */
[----:B------:R2:W-:Y:S04]  /*32a0*/  STG.E.U8 desc[UR6][R10.64+0xca], R15 ;  /* 0x0000ca0f0a007986 */ /* 0x0005e8000c101106 */
[----:B---3--:R2:W-:Y:S04]  /*32b0*/  STG.E.U16 desc[UR6][R10.64+0xcc], R3 ;  /* 0x0000cc030a007986 */ /* 0x0085e8000c101506 */
[----:B------:R2:W-:Y:S01]  /*32c0*/  STG.E.U16 desc[UR6][R10.64+0xcc], R19 ;  /* 0x0000cc130a007986 */ /* 0x0005e2000c101506 */
[----:B------:R-:W-:Y:S05]  /*32d0*/  BRA `(.L_x_665) ;  /* 0x0000000000207947 */ /* 0x000fea0003800000 */
.L_x_646:
[----:B------:R-:W-:Y:S05]  /*32e0*/  BSYNC.RELIABLE B3 ;  /* 0x0000000000037941 */ /* 0x000fea0003800100 */
.L_x_645:
[C---:B------:R-:W-:Y:S01]  /*32f0*/  LOP3.LUT R15, R16.reuse, 0xffff, RZ, 0xc0, !PT ;  /* 0x0000ffff100f7812 */ /* 0x040fe200078ec0ff */
[----:B------:R-:W-:Y:S02]  /*3300*/  VIADD R19, R16, 0x1 ;  /* 0x0000000110137836 */ /* 0x000fe40000000000 */
[----:B------:R-:W-:Y:S01]  /*3310*/  IMAD.MOV.U32 R17, RZ, RZ, R3 ;  /* 0x000000ffff117224 */ /* 0x000fe200078e0003 */
[----:B------:R-:W-:Y:S02]  /*3320*/  IADD3 R14, P0, PT, R10, R15, RZ ;  /* 0x0000000f0a0e7210 */ /* 0x000fe40007f1e0ff */
[----:B------:R3:W-:Y:S03]  /*3330*/  STG.E.U16 desc[UR6][R10.64+0xc8], R19 ;  /* 0x0000c8130a007986 */ /* 0x0007e6000c101506 */
[----:B------:R-:W-:-:S05]  /*3340*/  IMAD.X R15, RZ, RZ, R11, P0 ;  /* 0x000000ffff0f7224 */ /* 0x000fca00000e060b */
[----:B------:R3:W-:Y:S03]  /*3350*/  STG.E.U8 desc[UR6][R14.64], R18 ;  /* 0x000000120e007986 */ /* 0x0007e6000c101106 */
.L_x_665:
[----:B------:R-:W-:Y:S05]  /*3360*/  BSYNC.RECONVERGENT B2 ;  /* 0x0000000000027941 */ /* 0x000fea0003800200 */
.L_x_644:
[C---:B--2---:R-:W-:Y:S02]  /*3370*/  VIADD R3, R9.reuse, 0x5 ;  /* 0x0000000509037836 */ /* 0x044fe40000000000 */
[----:B------:R-:W-:-:S03]  /*3380*/  VIADD R9, R9, 0x3 ;  /* 0x0000000309097836 */ /* 0x000fc60000000000 */
[----:B------:R-:W-:-:S13]  /*3390*/  ISETP.GE.AND P0, PT, R3, R0, PT ;  /* 0x000000000300720c */ /* 0x000fda0003f06270 */
[----:B------:R-:W-:Y:S05]  /*33a0*/  @!P0 BRA `(.L_x_666) ;  /* 0xffffffe800088947 */ /* 0x000fea000383ffff */
[----:B------:R-:W-:Y:S05]  /*33b0*/  BSYNC.RELIABLE B0 ;  /* 0x0000000000007941 */ /* 0x000fea0003800100 */
.L_x_634:
[----:B------:R2:W5:Y:S01]  /*33c0*/  LDG.E.U16 R16, desc[UR6][R10.64+0xc8] ;  /* 0x0000c8060a107981 */ /* 0x000562000c1e1500 */
[----:B------:R-:W-:-:S07]  /*33d0*/  IMAD.MOV.U32 R3, RZ, RZ, R17 ;  /* 0x000000ffff037224 */ /* 0x000fce00078e0011 */
.L_x_633:
[----:B------:R-:W-:Y:S05]  /*33e0*/  BSYNC.RECONVERGENT B1 ;  /* 0x0000000000017941 */ /* 0x000fea0003800200 */
.L_x_632:
[----:B------:R-:W-:Y:S05]  /*33f0*/  WARPSYNC.ALL ;  /* 0x0000000000007948 */ /* 0x000fea0003800000 */
[----:B0--3-5:R-:W-:Y:S01]  /*3400*/  LOP3.LUT R15, R16, 0xffff, RZ, 0xc0, !PT ;  /* 0x0000ffff100f7812 */ /* 0x029fe200078ec0ff */
[----:B------:R-:W-:Y:S01]  /*3410*/  IMAD.MOV.U32 R9, RZ, RZ, 0x3 ;  /* 0x00000003ff097424 */ /* 0x000fe200078e00ff */
[----:B------:R-:W-:Y:S01]  /*3420*/  BSSY.RECONVERGENT B1, `(.L_x_667) ;  /* 0x0000192000017945 */ /* 0x000fe20003800200 */
[----:B------:R-:W-:Y:S01]  /*3430*/  IMAD.MOV.U32 R17, RZ, RZ, 0x2 ;  /* 0x00000002ff117424 */ /* 0x000fe200078e00ff */
[----:B------:R-:W-:Y:S02]  /*3440*/  ISETP.GE.U32.AND P0, PT, R15, 0x14, PT ;  /* 0x000000140f00780c */ /* 0x000fe40003f06070 */
[----:B------:R-:W-:-:S11]  /*3450*/  PRMT R16, RZ, 0x7610, R16 ;  /* 0x00007610ff107816 */ /* 0x000fd60000000010 */
[----:B------:R-:W-:Y:S01]  /*3460*/  @P0 IADD3 R14, P1, PT, R10, R15, RZ ;  /* 0x0000000f0a0e0210 */ /* 0x000fe20007f3e0ff */
[----:B------:R-:W-:-:S04]  /*3470*/  @P0 VIADD R3, R3, 0x1 ;  /* 0x0000000103030836 */ /* 0x000fc80000000000 */
[----:B------:R-:W-:Y:S02]  /*3480*/  @P0 IMAD.X R15, RZ, RZ, R11, P1 ;  /* 0x000000ffff0f0224 */ /* 0x000fe400008e060b */
        /* <DEDUP_REMOVED lines=10> */
.L_x_701:
        /* <DEDUP_REMOVED lines=22> */
.L_x_672:
[----:B------:R-:W-:-:S05]  /*3690*/  VIADD R17, R17, 0xffffffac ;  /* 0xffffffac11117836 */ /* 0x000fca0000000000 */
[----:B------:R-:W-:-:S04]  /*36a0*/  LOP3.LUT R17, R17, 0xffff, RZ, 0xc0, !PT ;  /* 0x0000ffff11117812 */ /* 0x000fc800078ec0ff */
[----:B------:R-:W-:-:S13]  /*36b0*/  ISETP.GE.U32.AND P1, PT, R17, 0x2, PT ;  /* 0x000000021100780c */ /* 0x000fda0003f26070 */
[----:B------:R-:W-:Y:S05]  /*36c0*/  @!P1 BRA `(.L_x_677) ;  /* 0x0000000000449947 */ /* 0x000fea0003800000 */
[----:B------:R-:W-:Y:S05]  /*36d0*/  BRA `(.L_x_676) ;  /* 0x0000000000487947 */ /* 0x000fea0003800000 */
.L_x_671:
        /* <DEDUP_REMOVED lines=8> */
.L_x_675:
[----:B------:R-:W-:Y:S01]  /*3760*/  IMAD.MOV.U32 R20, RZ, RZ, 0x20 ;  /* 0x00000020ff147424 */ /* 0x000fe200078e00ff */
[----:B------:R-:W-:Y:S06]  /*3770*/  BRA `(.L_x_673) ;  /* 0x0000000000287947 */ /* 0x000fec0003800000 */
.L_x_674:
[----:B------:R-:W-:Y:S01]  /*3780*/  IMAD.MOV.U32 R20, RZ, RZ, 0x10 ;  /* 0x00000010ff147424 */ /* 0x000fe200078e00ff */
[----:B------:R-:W-:Y:S06]  /*3790*/  BRA `(.L_x_673) ;  /* 0x0000000000207947 */ /* 0x000fec0003800000 */
.L_x_678:
[----:B------:R-:W-:-:S05]  /*37a0*/  VIADD R17, R17, 0xffffff8c ;  /* 0xffffff8c11117836 */ /* 0x000fca0000000000 */
[----:B------:R-:W-:-:S04]  /*37b0*/  LOP3.LUT R17, R17, 0xffff, RZ, 0xc0, !PT ;  /* 0x0000ffff11117812 */ /* 0x000fc800078ec0ff */
[----:B------:R-:W-:-:S13]  /*37c0*/  ISETP.GT.U32.AND P1, PT, R17, 0x1, PT ;  /* 0x000000011100780c */ /* 0x000fda0003f24070 */
[----:B------:R-:W-:Y:S05]  /*37d0*/  @P1 BRA `(.L_x_676) ;  /* 0x0000000000081947 */ /* 0x000fea0003800000 */
.L_x_677:
[----:B------:R-:W-:Y:S01]  /*37e0*/  IMAD.MOV.U32 R20, RZ, RZ, 0x30 ;  /* 0x00000030ff147424 */ /* 0x000fe200078e00ff */
[----:B------:R-:W-:Y:S06]  /*37f0*/  BRA `(.L_x_673) ;  /* 0x0000000000087947 */ /* 0x000fec0003800000 */
.L_x_676:
[----:B------:R-:W-:Y:S01]  /*3800*/  PLOP3.LUT P0, PT, PT, PT, PT, 0x80, 0x8 ;  /* 0x000000000008781c */ /* 0x000fe20003f0f070 */
[----:B------:R-:W-:-:S12]  /*3810*/  IMAD.MOV.U32 R20, RZ, RZ, -0x10 ;  /* 0xfffffff0ff147424 */ /* 0x000fd800078e00ff */
.L_x_673:
[----:B------:R-:W-:Y:S05]  /*3820*/  BSYNC.RECONVERGENT B2 ;  /* 0x0000000000027941 */ /* 0x000fea0003800200 */
.L_x_670:
        /* <DEDUP_REMOVED lines=19> */
.L_x_684:
[----:B------:R-:W-:-:S05]  /*3960*/  VIADD R17, R19, 0xffffffac ;  /* 0xffffffac13117836 */ /* 0x000fca0000000000 */
[----:B------:R-:W-:-:S04]  /*3970*/  LOP3.LUT R17, R17, 0xffff, RZ, 0xc0, !PT ;  /* 0x0000ffff11117812 */ /* 0x000fc800078ec0ff */
[----:B------:R-:W-:-:S13]  /*3980*/  ISETP.GE.U32.AND P1, PT, R17, 0x2, PT ;  /* 0x000000021100780c */ /* 0x000fda0003f26070 */
[----:B------:R-:W-:Y:S05]  /*3990*/  @!P1 BRA `(.L_x_689) ;  /* 0x0000000000449947 */ /* 0x000fea0003800000 */
[----:B------:R-:W-:Y:S05]  /*39a0*/  BRA `(.L_x_688) ;  /* 0x0000000000487947 */ /* 0x000fea0003800000 */
.L_x_683:
        /* <DEDUP_REMOVED lines=8> */
.L_x_687:
[----:B------:R-:W-:Y:S01]  /*3a30*/  IMAD.MOV.U32 R17, RZ, RZ, 0x8 ;  /* 0x00000008ff117424 */ /* 0x000fe200078e00ff */
[----:B------:R-:W-:Y:S06]  /*3a40*/  BRA `(.L_x_685) ;  /* 0x0000000000287947 */ /* 0x000fec0003800000 */
.L_x_686:
[----:B------:R-:W-:Y:S01]  /*3a50*/  IMAD.MOV.U32 R17, RZ, RZ, 0x4 ;  /* 0x00000004ff117424 */ /* 0x000fe200078e00ff */
[----:B------:R-:W-:Y:S06]  /*3a60*/  BRA `(.L_x_685) ;  /* 0x0000000000207947 */ /* 0x000fec0003800000 */
.L_x_690:
[----:B------:R-:W-:-:S05]  /*3a70*/  VIADD R17, R19, 0xffffff8c ;  /* 0xffffff8c13117836 */ /* 0x000fca0000000000 */
[----:B------:R-:W-:-:S04]  /*3a80*/  LOP3.LUT R17, R17, 0xffff, RZ, 0xc0, !PT ;  /* 0x0000ffff11117812 */ /* 0x000fc800078ec0ff */
[----:B------:R-:W-:-:S13]  /*3a90*/  ISETP.GT.U32.AND P1, PT, R17, 0x1, PT ;  /* 0x000000011100780c */ /* 0x000fda0003f24070 */
[----:B------:R-:W-:Y:S05]  /*3aa0*/  @P1 BRA `(.L_x_688) ;  /* 0x0000000000081947 */ /* 0x000fea0003800000 */
.L_x_689:
[----:B------:R-:W-:Y:S01]  /*3ab0*/  IMAD.MOV.U32 R17, RZ, RZ, 0xc ;  /* 0x0000000cff117424 */ /* 0x000fe200078e00ff */
[----:B------:R-:W-:Y:S06]  /*3ac0*/  BRA `(.L_x_685) ;  /* 0x0000000000087947 */ /* 0x000fec0003800000 */
.L_x_688:
[----:B------:R-:W-:Y:S01]  /*3ad0*/  PLOP3.LUT P0, PT, PT, PT, PT, 0x80, 0x8 ;  /* 0x000000000008781c */ /* 0x000fe20003f0f070 */
[----:B------:R-:W-:-:S12]  /*3ae0*/  IMAD.MOV.U32 R17, RZ, RZ, -0x4 ;  /* 0xfffffffcff117424 */ /* 0x000fd800078e00ff */
.L_x_685:
[----:B------:R-:W-:Y:S05]  /*3af0*/  BSYNC.RECONVERGENT B4 ;  /* 0x0000000000047941 */ /* 0x000fea0003800200 */
.L_x_682:
        /* <DEDUP_REMOVED lines=17> */
.L_x_693:
[----:B------:R-:W-:-:S05]  /*3c10*/  VIADD R14, R14, 0xffffffac ;  /* 0xffffffac0e0e7836 */ /* 0x000fca0000000000 */
[----:B------:R-:W-:-:S04]  /*3c20*/  LOP3.LUT R14, R14, 0xffff, RZ, 0xc0, !PT ;  /* 0x0000ffff0e0e7812 */ /* 0x000fc800078ec0ff */
[----:B------:R-:W-:-:S13]  /*3c30*/  ISETP.GE.U32.AND P1, PT, R14, 0x2, PT ;  /* 0x000000020e00780c */ /* 0x000fda0003f26070 */
[----:B------:R-:W-:Y:S05]  /*3c40*/  @!P1 BRA `(.L_x_698) ;  /* 0x0000000000449947 */ /* 0x000fea0003800000 */
[----:B------:R-:W-:Y:S05]  /*3c50*/  BRA `(.L_x_697) ;  /* 0x0000000000487947 */ /* 0x000fea0003800000 */
.L_x_692:
        /* <DEDUP_REMOVED lines=8> */
.L_x_696:
[----:B------:R-:W-:Y:S01]  /*3ce0*/  IMAD.MOV.U32 R17, RZ, RZ, 0x2 ;  /* 0x00000002ff117424 */ /* 0x000fe200078e00ff */
[----:B------:R-:W-:Y:S06]  /*3cf0*/  BRA `(.L_x_694) ;  /* 0x0000000000287947 */ /* 0x000fec0003800000 */
.L_x_695:
[----:B------:R-:W-:Y:S01]  /*3d00*/  IMAD.MOV.U32 R17, RZ, RZ, 0x1 ;  /* 0x00000001ff117424 */ /* 0x000fe200078e00ff */
[----:B------:R-:W-:Y:S06]  /*3d10*/  BRA `(.L_x_694) ;  /* 0x0000000000207947 */ /* 0x000fec0003800000 */
.L_x_699:
[----:B------:R-:W-:-:S05]  /*3d20*/  VIADD R14, R14, 0xffffff8c ;  /* 0xffffff8c0e0e7836 */ /* 0x000fca0000000000 */
[----:B------:R-:W-:-:S04]  /*3d30*/  LOP3.LUT R14, R14, 0xffff, RZ, 0xc0, !PT ;  /* 0x0000ffff0e0e7812 */ /* 0x000fc800078ec0ff */
[----:B------:R-:W-:-:S13]  /*3d40*/  ISETP.GT.U32.AND P1, PT, R14, 0x1, PT ;  /* 0x000000010e00780c */ /* 0x000fda0003f24070 */
[----:B------:R-:W-:Y:S05]  /*3d50*/  @P1 BRA `(.L_x_697) ;  /* 0x0000000000081947 */ /* 0x000fea0003800000 */
.L_x_698:
[----:B------:R-:W-:Y:S01]  /*3d60*/  IMAD.MOV.U32 R17, RZ, RZ, 0x3 ;  /* 0x00000003ff117424 */ /* 0x000fe200078e00ff */
[----:B------:R-:W-:Y:S06]  /*3d70*/  BRA `(.L_x_694) ;  /* 0x0000000000087947 */ /* 0x000fec0003800000 */
.L_x_697:
[----:B------:R-:W-:Y:S01]  /*3d80*/  PLOP3.LUT P0, PT, PT, PT, PT, 0x80, 0x8 ;  /* 0x000000000008781c */ /* 0x000fe20003f0f070 */
[----:B------:R-:W-:-:S12]  /*3d90*/  IMAD.MOV.U32 R17, RZ, RZ, -0x1 ;  /* 0xffffffffff117424 */ /* 0x000fd800078e00ff */
.L_x_694:
[----:B------:R-:W-:Y:S05]  /*3da0*/  BSYNC.RECONVERGENT B4 ;  /* 0x0000000000047941 */ /* 0x000fea0003800200 */
.L_x_691:
        /* <DEDUP_REMOVED lines=15> */
[----:B--2---:R-:W-:Y:S01]  /*3ea0*/  IMAD.X R15, RZ, RZ, R11, P0 ;  /* 0x000000ffff0f7224 */ /* 0x004fe200000e060b */
[----:B------:R-:W-:-:S04]  /*3eb0*/  ISETP.GT.AND P0, PT, R3, 0x4, PT ;  /* 0x000000040300780c */ /* 0x000fc80003f04270 */
[----:B------:R3:W-:Y:S09]  /*3ec0*/  STG.E.U8 desc[UR6][R14.64], RZ ;  /* 0x000000ff0e007986 */ /* 0x0007f2000c101106 */
[----:B------:R-:W-:Y:S05]  /*3ed0*/  @P0 BRA `(.L_x_700) ;  /* 0x0000000c00780947 */ /* 0x000fea0003800000 */
[----:B---3--:R-:W-:-:S05]  /*3ee0*/  IMAD.WIDE R14, R3, 0xce, R4 ;  /* 0x000000ce030e7825 */ /* 0x008fca00078e0204 */
        /* <DEDUP_REMOVED lines=213> */
.L_x_681:
[----:B------:R-:W-:Y:S05]  /*4c40*/  BSYNC.RELIABLE B3 ;  /* 0x0000000000037941 */ /* 0x000fea0003800100 */
.L_x_680:
[C---:B------:R-:W-:Y:S01]  /*4c50*/  LOP3.LUT R15, R16.reuse, 0xffff, RZ, 0xc0, !PT ;  /* 0x0000ffff100f7812 */ /* 0x040fe200078ec0ff */
[----:B------:R-:W-:Y:S02]  /*4c60*/  VIADD R19, R16, 0x1 ;  /* 0x0000000110137836 */ /* 0x000fe40000000000 */
[----:B------:R-:W-:Y:S01]  /*4c70*/  IMAD.MOV.U32 R17, RZ, RZ, R3 ;  /* 0x000000ffff117224 */ /* 0x000fe200078e0003 */
[----:B------:R-:W-:Y:S02]  /*4c80*/  IADD3 R14, P0, PT, R10, R15, RZ ;  /* 0x0000000f0a0e7210 */ /* 0x000fe40007f1e0ff */
[----:B------:R0:W-:Y:S03]  /*4c90*/  STG.E.U16 desc[UR6][R10.64+0xc8], R19 ;  /* 0x0000c8130a007986 */ /* 0x0001e6000c101506 */
[----:B------:R-:W-:-:S05]  /*4ca0*/  IMAD.X R15, RZ, RZ, R11, P0 ;  /* 0x000000ffff0f7224 */ /* 0x000fca00000e060b */
[----:B------:R0:W-:Y:S03]  /*4cb0*/  STG.E.U8 desc[UR6][R14.64], R18 ;  /* 0x000000120e007986 */ /* 0x0001e6000c101106 */
.L_x_700:
[----:B------:R-:W-:Y:S05]  /*4cc0*/  BSYNC.RECONVERGENT B2 ;  /* 0x0000000000027941 */ /* 0x000fea0003800200 */
.L_x_679:
[C---:B--2---:R-:W-:Y:S02]  /*4cd0*/  VIADD R3, R9.reuse, 0x5 ;  /* 0x0000000509037836 */ /* 0x044fe40000000000 */
[----:B------:R-:W-:-:S03]  /*4ce0*/  VIADD R9, R9, 0x3 ;  /* 0x0000000309097836 */ /* 0x000fc60000000000 */
[----:B------:R-:W-:-:S13]  /*4cf0*/  ISETP.GE.AND P0, PT, R3, R0, PT ;  /* 0x000000000300720c */ /* 0x000fda0003f06270 */
[----:B------:R-:W-:Y:S05]  /*4d00*/  @!P0 BRA `(.L_x_701) ;  /* 0xffffffe800088947 */ /* 0x000fea000383ffff */
[----:B------:R-:W-:Y:S05]  /*4d10*/  BSYNC.RELIABLE B0 ;  /* 0x0000000000007941 */ /* 0x000fea0003800100 */
.L_x_669:
[----:B------:R2:W5:Y:S01]  /*4d20*/  LDG.E.U16 R16, desc[UR6][R10.64+0xc8] ;  /* 0x0000c8060a107981 */ /* 0x000562000c1e1500 */
[----:B------:R-:W-:-:S07]  /*4d30*/  IMAD.MOV.U32 R3, RZ, RZ, R17 ;  /* 0x000000ffff037224 */ /* 0x000fce00078e0011 */
.L_x_668:
[----:B------:R-:W-:Y:S05]  /*4d40*/  BSYNC.RECONVERGENT B1 ;  /* 0x0000000000017941 */ /* 0x000fea0003800200 */
.L_x_667:
[----:B------:R-:W-:Y:S05]  /*4d50*/  WARPSYNC.ALL ;  /* 0x0000000000007948 */ /* 0x000fea0003800000 */
[----:B-1---5:R-:W-:Y:S01]  /*4d60*/  LOP3.LUT R5, R16, 0xffff, RZ, 0xc0, !PT ;  /* 0x0000ffff10057812 */ /* 0x022fe200078ec0ff */
[----:B------:R-:W-:Y:S03]  /*4d70*/  BSSY.RECONVERGENT B2, `(.L_x_702) ;  /* 0x000011e000027945 */ /* 0x000fe60003800200 */
[----:B------:R-:W-:-:S13]  /*4d80*/  ISETP.GE.U32.AND P0, PT, R5, 0x14, PT ;  /* 0x000000140500780c */ /* 0x000fda0003f06070 */
[----:B------:R-:W-:Y:S01]  /*4d90*/  @P0 IADD3 R4, P1, PT, R10, R5, RZ ;  /* 0x000000050a040210 */ /* 0x000fe20007f3e0ff */
[----:B------:R-:W-:-:S04]  /*4da0*/  @P0 VIADD R3, R3, 0x1 ;  /* 0x0000000103030836 */ /* 0x000fc80000000000 */
[----:B------:R-:W-:-:S05]  /*4db0*/  @P0 IMAD.X R5, RZ, RZ, R11, P1 ;  /* 0x000000ffff050224 */ /* 0x000fca00008e060b */
[----:B------:R1:W-:Y:S01]  /*4dc0*/  @P0 STG.E.U8 desc[UR6][R4.64], RZ ;  /* 0x000000ff04000986 */ /* 0x0003e2000c101106 */
[----:B------:R-:W-:-:S13]  /*4dd0*/  ISETP.GT.AND P0, PT, R3, 0x5, PT ;  /* 0x000000050300780c */ /* 0x000fda0003f04270 */
[----:B-1----:R-:W-:Y:S05]  /*4de0*/  @P0 BRA `(.L_x_703) ;  /* 0x0000001000580947 */ /* 0x002fea0003800000 */
[----:B------:R-:W0:Y:S01]  /*4df0*/  LDC.64 R4, c[0x0][0x3a0] ;  /* 0x0000e800ff047b82 */ /* 0x000e220000000a00 */
[----:B------:R-:W-:Y:S02]  /*4e00*/  IMAD.MOV.U32 R16, RZ, RZ, RZ ;  /* 0x000000ffff107224 */ /* 0x000fe400078e00ff */
[----:B0-----:R-:W-:-:S03]  /*4e10*/  IMAD.WIDE R8, R8, 0xce, R4 ;  /* 0x000000ce08087825 */ /* 0x001fc600078e0204 */
[----:B------:R-:W-:-:S05]  /*4e20*/  IADD3 R4, P0, PT, R8, 0xce, RZ ;  /* 0x000000ce08047810 */ /* 0x000fca0007f1e0ff */
[----:B------:R-:W-:-:S08]  /*4e30*/  IMAD.X R5, RZ, RZ, R9, P0 ;  /* 0x000000ffff057224 */ /* 0x000fd000000e0609 */
.L_x_756:
[----:B------:R-:W-:Y:S01]  /*4e40*/  LOP3.LUT R17, RZ, R16, RZ, 0x33, !PT ;  /* 0x00000010ff117212 */ /* 0x000fe200078e33ff */
[----:B--2---:R-:W-:Y:S01]  /*4e50*/  IMAD.WIDE R10, R3, 0xce, R8 ;  /* 0x000000ce030a7825 */ /* 0x004fe200078e0208 */
[----:B------:R-:W-:Y:S01]  /*4e60*/  BSSY.RECONVERGENT B1, `(.L_x_704) ;  /* 0x0000104000017945 */ /* 0x000fe20003800200 */
[----:B------:R-:W-:Y:S02]  /*4e70*/  PRMT R18, RZ, 0x7610, R18 ;  /* 0x00007610ff127816 */ /* 0x000fe40000000012 */
[----:B------:R-:W-:Y:S01]  /*4e80*/  IMAD.IADD R19, R0, 0x1, R17 ;  /* 0x0000000100137824 */ /* 0x000fe200078e0211 */
[----:B------:R0:W-:Y:S04]  /*4e90*/  STG.E.U16 desc[UR6][R10.64+0xc8], RZ ;  /* 0x0000c8ff0a007986 */ /* 0x0001e8000c101506 */
[----:B------:R0:W-:Y:S01]  /*4ea0*/  STG.E.U8 desc[UR6][R10.64+0xca], R17 ;  /* 0x0000ca110a007986 */ /* 0x0001e2000c101106 */
[----:B------:R-:W-:-:S03]  /*4eb0*/  ISETP.GE.AND P0, PT, R19, 0x2, PT ;  /* 0x000000021300780c */ /* 0x000fc60003f06270 */
[----:B------:R0:W-:Y:S10]  /*4ec0*/  STG.E.U16 desc[UR6][R10.64+0xcc], R19 ;  /* 0x0000cc130a007986 */ /* 0x0001f4000c101506 */
[----:B------:R-:W-:Y:S05]  /*4ed0*/  @!P0 BRA `(.L_x_705) ;  /* 0x0000000c00f08947 */ /* 0x000fea0003800000 */
[----:B------:R-:W-:Y:S01]  /*4ee0*/  BSSY.RELIABLE B0, `(.L_x_706) ;  /* 0x00000f9000007945 */ /* 0x000fe20003800100 */
[----:B------:R-:W-:-:S07]  /*4ef0*/  IMAD.MOV.U32 R20, RZ, RZ, R3 ;  /* 0x000000ffff147224 */ /* 0x000fce00078e0003 */
.L_x_755:
[----:B--2---:R-:W2:Y:S01]  /*4f00*/  LDG.E.U16 R18, desc[UR6][R10.64+0xc8] ;  /* 0x0000c8060a127981 */ /* 0x004ea2000c1e1500 */
[----:B------:R-:W-:Y:S01]  /*4f10*/  IMAD.MOV.U32 R3, RZ, RZ, R20 ;  /* 0x000000ffff037224 */ /* 0x000fe200078e0014 */
[----:B--2---:R-:W-:-:S13]  /*4f20*/  ISETP.GT.U32.AND P0, PT, R18, 0xc6, PT ;  /* 0x000000c61200780c */ /* 0x004fda0003f04070 */
[----:B------:R-:W-:Y:S05]  /*4f30*/  @P0 BREAK.RELIABLE B0 ;  /* 0x0000000000000942 */ /* 0x000fea0003800100 */
[----:B-1-34-:R-:W-:Y:S05]  /*4f40*/  @P0 BRA `(.L_x_705) ;  /* 0x0000000c00d40947 */ /* 0x01afea0003800000 */
[----:B---3--:R-:W-:-:S05]  /*4f50*/  IADD3 R14, P0, PT, R19, R12, RZ ;  /* 0x0000000c130e7210 */ /* 0x008fca0007f1e0ff */
[----:B------:R-:W-:-:S05]  /*4f60*/  IMAD.X R15, RZ, RZ, R2, P0 ;  /* 0x000000ffff0f7224 */ /* 0x000fca00000e0602 */
[----:B------:R-:W2:Y:S01]  /*4f70*/  LDG.E.U8 R14, desc[UR6][R14.64] ;  /* 0x000000060e0e7981 */ /* 0x000ea2000c1e1100 */
[----:B------:R-:W-:Y:S01]  /*4f80*/  BSSY.RECONVERGENT B3, `(.L_x_707) ;  /* 0x0000021000037945 */ /* 0x000fe20003800200 */
[----:B------:R-:W-:Y:S01]  /*4f90*/  IMAD.MOV.U32 R20, RZ, RZ, 0x54 ;  /* 0x00000054ff147424 */ /* 0x000fe200078e00ff */
[----:B--2---:R-:W-:-:S13]  /*4fa0*/  ISETP.GT.AND P0, PT, R14, 0x60, PT ;  /* 0x000000600e00780c */ /* 0x004fda0003f04270 */
[----:B------:R-:W-:Y:S05]  /*4fb0*/  @!P0 BRA `(.L_x_708) ;  /* 0x0000000000308947 */ /* 0x000fea0003800000 */
[----:B------:R-:W-:-:S13]  /*4fc0*/  ISETP.GT.AND P0, PT, R14, 0x66, PT ;  /* 0x000000660e00780c */ /* 0x000fda0003f04270 */
[----:B------:R-:W-:Y:S05]  /*4fd0*/  @P0 BRA `(.L_x_709) ;  /* 0x0000000000140947 */ /* 0x000fea0003800000 */
[----:B------:R-:W-:-:S13]  /*4fe0*/  ISETP.NE.AND P0, PT, R14, 0x61, PT ;  /* 0x000000610e00780c */ /* 0x000fda0003f05270 */
[----:B------:R-:W-:Y:S05]  /*4ff0*/  @!P0 BRA `(.L_x_710) ;  /* 0x0000000000648947 */ /* 0x000fea0003800000 */
[----:B------:R-:W-:-:S13]  /*5000*/  ISETP.NE.AND P0, PT, R14, 0x63, PT ;  /* 0x000000630e00780c */ /* 0x000fda0003f05270 */
[----:B------:R-:W-:Y:S05]  /*5010*/  @!P0 BRA `(.L_x_711) ;  /* 0x0000000000308947 */ /* 0x000fea0003800000 */
[----:B------:R-:W-:Y:S05]  /*5020*/  BRA `(.L_x_712) ;  /* 0x0000000000447947 */ /* 0x000fea0003800000 */
.L_x_709:
[----:B------:R-:W-:-:S13]  /*5030*/  ISETP.NE.AND P0, PT, R14, 0x67, PT ;  /* 0x000000670e00780c */ /* 0x000fda0003f05270 */
[----:B------:R-:W-:Y:S05]  /*5040*/  @!P0 BRA `(.L_x_713) ;  /* 0x00000000004c8947 */ /* 0x000fea0003800000 */
[----:B------:R-:W-:-:S13]  /*5050*/  ISETP.NE.AND P0, PT, R14, 0x74, PT ;  /* 0x000000740e00780c */ /* 0x000fda0003f05270 */
[----:B------:R-:W-:Y:S05]  /*5060*/  @P0 BRA `(.L_x_712) ;  /* 0x0000000000340947 */ /* 0x000fea0003800000 */
[----:B------:R-:W-:Y:S05]  /*5070*/  BRA `(.L_x_714) ;  /* 0x0000000000387947 */ /* 0x000fea0003800000 */
.L_x_708:
[----:B------:R-:W-:-:S13]  /*5080*/  ISETP.GT.AND P0, PT, R14, 0x46, PT ;  /* 0x000000460e00780c */ /* 0x000fda0003f04270 */
[----:B------:R-:W-:Y:S05]  /*5090*/  @P0 BRA `(.L_x_715) ;  /* 0x0000000000180947 */ /* 0x000fea0003800000 */
[----:B------:R-:W-:-:S13]  /*50a0*/  ISETP.NE.AND P0, PT, R14, 0x41, PT ;  /* 0x000000410e00780c */ /* 0x000fda0003f05270 */
[----:B------:R-:W-:Y:S05]  /*50b0*/  @!P0 BRA `(.L_x_710) ;  /* 0x0000000000348947 */ /* 0x000fea0003800000 */
[----:B------:R-:W-:-:S13]  /*50c0*/  ISETP.NE.AND P0, PT, R14, 0x43, PT ;  /* 0x000000430e00780c */ /* 0x000fda0003f05270 */
[----:B------:R-:W-:Y:S05]  /*50d0*/  @P0 BRA `(.L_x_712) ;  /* 0x0000000000180947 */ /* 0x000fea0003800000 */
.L_x_711:
[----:B------:R-:W-:Y:S01]  /*50e0*/  IMAD.MOV.U32 R20, RZ, RZ, 0x47 ;  /* 0x00000047ff147424 */ /* 0x000fe200078e00ff */
[----:B------:R-:W-:Y:S06]  /*50f0*/  BRA `(.L_x_710) ;  /* 0x0000000000247947 */ /* 0x000fec0003800000 */
.L_x_715:
[----:B------:R-:W-:-:S13]  /*5100*/  ISETP.NE.AND P0, PT, R14, 0x47, PT ;  /* 0x000000470e00780c */ /* 0x000fda0003f05270 */
[----:B------:R-:W-:Y:S05]  /*5110*/  @!P0 BRA `(.L_x_713) ;  /* 0x0000000000188947 */ /* 0x000fea0003800000 */
[----:B------:R-:W-:-:S13]  /*5120*/  ISETP.NE.AND P0, PT, R14, 0x54, PT ;  /* 0x000000540e00780c */ /* 0x000fda0003f05270 */
[----:B------:R-:W-:Y:S05]  /*5130*/  @!P0 BRA `(.L_x_714) ;  /* 0x0000000000088947 */ /* 0x000fea0003800000 */
.L_x_712:
[----:B------:R-:W-:Y:S01]  /*5140*/  IMAD.MOV.U32 R20, RZ, RZ, 0x4e ;  /* 0x0000004eff147424 */ /* 0x000fe200078e00ff */
[----:B------:R-:W-:Y:S06]  /*5150*/  BRA `(.L_x_710) ;  /* 0x00000000000c7947 */ /* 0x000fec0003800000 */
.L_x_714:
[----:B------:R-:W-:Y:S01]  /*5160*/  IMAD.MOV.U32 R20, RZ, RZ, 0x41 ;  /* 0x00000041ff147424 */ /* 0x000fe200078e00ff */
[----:B------:R-:W-:Y:S06]  /*5170*/  BRA `(.L_x_710) ;  /* 0x0000000000047947 */ /* 0x000fec0003800000 */
.L_x_713:
[----:B------:R-:W-:-:S07]  /*5180*/  IMAD.MOV.U32 R20, RZ, RZ, 0x43 ;  /* 0x00000043ff147424 */ /* 0x000fce00078e00ff */
.L_x_710:
[----:B------:R-:W-:Y:S05]  /*5190*/  BSYNC.RECONVERGENT B3 ;  /* 0x0000000000037941 */ /* 0x000fea0003800200 */
.L_x_707:
[----:B------:R-:W-:-:S05]  /*51a0*/  VIADD R15, R19, 0xffffffff ;  /* 0xffffffff130f7836 */ /* 0x000fca0000000000 */
[----:B------:R-:W-:-:S05]  /*51b0*/  IADD3 R14, P0, PT, R15, R12, RZ ;  /* 0x0000000c0f0e7210 */ /* 0x000fca0007f1e0ff */
        /* <DEDUP_REMOVED lines=13> */
.L_x_718:
[----:B------:R-:W-:-:S13]  /*5290*/  ISETP.NE.AND P0, PT, R14, 0x74, PT ;  /* 0x000000740e00780c */ /* 0x000fda0003f05270 */
[----:B------:R-:W-:Y:S05]  /*52a0*/  @!P0 BRA `(.L_x_722) ;  /* 0x0000000000508947 */ /* 0x000fea0003800000 */
[----:B------:R-:W-:-:S13]  /*52b0*/  ISETP.NE.AND P0, PT, R14, 0x67, PT ;  /* 0x000000670e00780c */ /* 0x000fda0003f05270 */
[----:B------:R-:W-:Y:S05]  /*52c0*/  @P0 BRA `(.L_x_721) ;  /* 0x00000000003c0947 */ /* 0x000fea0003800000 */
[----:B------:R-:W-:Y:S05]  /*52d0*/  BRA `(.L_x_723) ;  /* 0x0000000000407947 */ /* 0x000fea0003800000 */
.L_x_717:
[----:B------:R-:W-:-:S13]  /*52e0*/  ISETP.GT.AND P0, PT, R14, 0x46, PT ;  /* 0x000000460e00780c */ /* 0x000fda0003f04270 */
[----:B------:R-:W-:Y:S05]  /*52f0*/  @P0 BRA `(.L_x_724) ;  /* 0x0000000000200947 */ /* 0x000fea0003800000 */
[----:B------:R-:W-:-:S13]  /*5300*/  ISETP.NE.AND P0, PT, R14, 0x41, PT ;  /* 0x000000410e00780c */ /* 0x000fda0003f05270 */
[----:B------:R-:W-:Y:S05]  /*5310*/  @!P0 BRA `(.L_x_719) ;  /* 0x0000000000108947 */ /* 0x000fea0003800000 */
[----:B------:R-:W-:-:S13]  /*5320*/  ISETP.NE.AND P0, PT, R14, 0x43, PT ;  /* 0x000000430e00780c */ /* 0x000fda0003f05270 */
[----:B------:R-:W-:Y:S05]  /*5330*/  @P0 BRA `(.L_x_721) ;  /* 0x0000000000200947 */ /* 0x000fea0003800000 */
.L_x_720:
[----:B------:R-:W-:Y:S01]  /*5340*/  IMAD.MOV.U32 R22, RZ, RZ, 0x47 ;  /* 0x00000047ff167424 */ /* 0x000fe200078e00ff */
[----:B------:R-:W-:Y:S06]  /*5350*/  BRA `(.L_x_722) ;  /* 0x0000000000247947 */ /* 0x000fec0003800000 */
.L_x_719:
[----:B------:R-:W-:Y:S01]  /*5360*/  IMAD.MOV.U32 R22, RZ, RZ, 0x54 ;  /* 0x00000054ff167424 */ /* 0x000fe200078e00ff */
[----:B------:R-:W-:Y:S06]  /*5370*/  BRA `(.L_x_722) ;  /* 0x00000000001c7947 */ /* 0x000fec0003800000 */
.L_x_724:
[----:B------:R-:W-:-:S13]  /*5380*/  ISETP.NE.AND P0, PT, R14, 0x47, PT ;  /* 0x000000470e00780c */ /* 0x000fda0003f05270 */
[----:B------:R-:W-:Y:S05]  /*5390*/  @!P0 BRA `(.L_x_723) ;  /* 0x0000000000108947 */ /* 0x000fea0003800000 */
[----:B------:R-:W-:-:S13]  /*53a0*/  ISETP.NE.AND P0, PT, R14, 0x54, PT ;  /* 0x000000540e00780c */ /* 0x000fda0003f05270 */
[----:B------:R-:W-:Y:S05]  /*53b0*/  @!P0 BRA `(.L_x_722) ;  /* 0x00000000000c8947 */ /* 0x000fea0003800000 */
.L_x_721:
[----:B------:R-:W-:Y:S01]  /*53c0*/  IMAD.MOV.U32 R22, RZ, RZ, 0x4e ;  /* 0x0000004eff167424 */ /* 0x000fe200078e00ff */
[----:B------:R-:W-:Y:S06]  /*53d0*/  BRA `(.L_x_722) ;  /* 0x0000000000047947 */ /* 0x000fec0003800000 */
.L_x_723:
[----:B------:R-:W-:-:S07]  /*53e0*/  IMAD.MOV.U32 R22, RZ, RZ, 0x43 ;  /* 0x00000043ff167424 */ /* 0x000fce00078e00ff */
.L_x_722:
[----:B------:R-:W-:Y:S05]  /*53f0*/  BSYNC.RECONVERGENT B3 ;  /* 0x0000000000037941 */ /* 0x000fea0003800200 */
.L_x_716:
        /* <DEDUP_REMOVED lines=15> */
.L_x_727:
[----:B------:R-:W-:-:S13]  /*54f0*/  ISETP.NE.AND P0, PT, R14, 0x74, PT ;  /* 0x000000740e00780c */ /* 0x000fda0003f05270 */
[----:B------:R-:W-:Y:S05]  /*5500*/  @!P0 BRA `(.L_x_731) ;  /* 0x0000000000508947 */ /* 0x000fea0003800000 */
[----:B------:R-:W-:-:S13]  /*5510*/  ISETP.NE.AND P0, PT, R14, 0x67, PT ;  /* 0x000000670e00780c */ /* 0x000fda0003f05270 */
[----:B------:R-:W-:Y:S05]  /*5520*/  @P0 BRA `(.L_x_730) ;  /* 0x00000000003c0947 */ /* 0x000fea0003800000 */
[----:B------:R-:W-:Y:S05]  /*5530*/  BRA `(.L_x_732) ;  /* 0x0000000000407947 */ /* 0x000fea0003800000 */
.L_x_726:
[----:B------:R-:W-:-:S13]  /*5540*/  ISETP.GT.AND P0, PT, R14, 0x46, PT ;  /* 0x000000460e00780c */ /* 0x000fda0003f04270 */
[----:B------:R-:W-:Y:S05]  /*5550*/  @P0 BRA `(.L_x_733) ;  /* 0x0000000000200947 */ /* 0x000fea0003800000 */
[----:B------:R-:W-:-:S13]  /*5560*/  ISETP.NE.AND P0, PT, R14, 0x41, PT ;  /* 0x000000410e00780c */ /* 0x000fda0003f05270 */
[----:B------:R-:W-:Y:S05]  /*5570*/  @!P0 BRA `(.L_x_728) ;  /* 0x0000000000108947 */ /* 0x000fea0003800000 */
[----:B------:R-:W-:-:S13]  /*5580*/  ISETP.NE.AND P0, PT, R14, 0x43, PT ;  /* 0x000000430e00780c */ /* 0x000fda0003f05270 */
[----:B------:R-:W-:Y:S05]  /*5590*/  @P0 BRA `(.L_x_730) ;  /* 0x0000000000200947 */ /* 0x000fea0003800000 */
.L_x_729:
[----:B------:R-:W-:Y:S01]  /*55a0*/  IMAD.MOV.U32 R23, RZ, RZ, 0x47 ;  /* 0x00000047ff177424 */ /* 0x000fe200078e00ff */
[----:B------:R-:W-:Y:S06]  /*55b0*/  BRA `(.L_x_731) ;  /* 0x0000000000247947 */ /* 0x000fec0003800000 */
.L_x_728:
[----:B------:R-:W-:Y:S01]  /*55c0*/  IMAD.MOV.U32 R23, RZ, RZ, 0x54 ;  /* 0x00000054ff177424 */ /* 0x000fe200078e00ff */
[----:B------:R-:W-:Y:S06]  /*55d0*/  BRA `(.L_x_731) ;  /* 0x00000000001c7947 */ /* 0x000fec0003800000 */
.L_x_733:
[----:B------:R-:W-:-:S13]  /*55e0*/  ISETP.NE.AND P0, PT, R14, 0x47, PT ;  /* 0x000000470e00780c */ /* 0x000fda0003f05270 */
[----:B------:R-:W-:Y:S05]  /*55f0*/  @!P0 BRA `(.L_x_732) ;  /* 0x0000000000108947 */ /* 0x000fea0003800000 */
[----:B------:R-:W-:-:S13]  /*5600*/  ISETP.NE.AND P0, PT, R14, 0x54, PT ;  /* 0x000000540e00780c */ /* 0x000fda0003f05270 */
[----:B------:R-:W-:Y:S05]  /*5610*/  @!P0 BRA `(.L_x_731) ;  /* 0x00000000000c8947 */ /* 0x000fea0003800000 */
.L_x_730:
[----:B------:R-:W-:Y:S01]  /*5620*/  IMAD.MOV.U32 R23, RZ, RZ, 0x4e ;  /* 0x0000004eff177424 */ /* 0x000fe200078e00ff */
[----:B------:R-:W-:Y:S06]  /*5630*/  BRA `(.L_x_731) ;  /* 0x0000000000047947 */ /* 0x000fec0003800000 */
.L_x_732:
[----:B------:R-:W-:-:S07]  /*5640*/  IMAD.MOV.U32 R23, RZ, RZ, 0x43 ;  /* 0x00000043ff177424 */ /* 0x000fce00078e00ff */
.L_x_731:
[----:B------:R-:W-:Y:S05]  /*5650*/  BSYNC.RECONVERGENT B3 ;  /* 0x0000000000037941 */ /* 0x000fea0003800200 */
.L_x_725:
[----:B------:R-:W-:Y:S01]  /*5660*/  PRMT R14, R20, 0x9910, RZ ;  /* 0x00009910140e7816 */ /* 0x000fe200000000ff */
[----:B------:R-:W-:Y:S01]  /*5670*/  BSSY.RECONVERGENT B3, `(.L_x_734) ;  /* 0x0000014000037945 */ /* 0x000fe20003800200 */
[----:B------:R-:W-:Y:S02]  /*5680*/  PLOP3.LUT P0, PT, PT, PT, PT, 0x8, 0x80 ;  /* 0x000000000080781c */ /* 0x000fe40003f0e170 */
[----:B------:R-:W-:-:S13]  /*5690*/  ISETP.GT.AND P1, PT, R14, 0x46, PT ;  /* 0x000000460e00780c */ /* 0x000fda0003f24270 */
[----:B------:R-:W-:Y:S05]  /*56a0*/  @P1 BRA `(.L_x_735) ;  /* 0x00000000001c1947 */ /* 0x000fea0003800000 */
[----:B------:R-:W-:Y:S01]  /*56b0*/  ISETP.NE.AND P1, PT, R14, 0x41, PT ;  /* 0x000000410e00780c */ /* 0x000fe20003f25270 */
[----:B------:R-:W-:-:S12]  /*56c0*/  IMAD.MOV.U32 R20, RZ, RZ, RZ ;  /* 0x000000ffff147224 */ /* 0x000fd800078e00ff */
[----:B------:R-:W-:Y:S05]  /*56d0*/  @!P1 BRA `(.L_x_736) ;  /* 0x0000000000349947 */ /* 0x000fea0003800000 */
[----:B------:R-:W-:-:S13]  /*56e0*/  ISETP.NE.AND P1, PT, R14, 0x43, PT ;  /* 0x000000430e00780c */ /* 0x000fda0003f25270 */
[----:B------:R-:W-:Y:S05]  /*56f0*/  @P1 BRA `(.L_x_737) ;  /* 0x00000000001c1947 */ /* 0x000fea0003800000 */
[----:B------:R-:W-:Y:S01]  /*5700*/  IMAD.MOV.U32 R20, RZ, RZ, 0x10 ;  /* 0x00000010ff147424 */ /* 0x000fe200078e00ff */
[----:B------:R-:W-:Y:S06]  /*5710*/  BRA `(.L_x_736) ;  /* 0x0000000000247947 */ /* 0x000fec0003800000 */
.L_x_735:
[----:B------:R-:W-:-:S13]  /*5720*/  ISETP.NE.AND P1, PT, R14, 0x47, PT ;  /* 0x000000470e00780c */ /* 0x000fda0003f25270 */
[----:B------:R-:W-:Y:S01]  /*5730*/  @!P1 IMAD.MOV.U32 R20, RZ, RZ, 0x20 ;  /* 0x00000020ff149424 */ /* 0x000fe200078e00ff */
[----:B------:R-:W-:Y:S06]  /*5740*/  @!P1 BRA `(.L_x_736) ;  /* 0x0000000000189947 */ /* 0x000fec0003800000 */
[----:B------:R-:W-:-:S13]  /*5750*/  ISETP.NE.AND P1, PT, R14, 0x54, PT ;  /* 0x000000540e00780c */ /* 0x000fda0003f25270 */
[----:B------:R-:W-:Y:S05]  /*5760*/  @!P1 BRA `(.L_x_738) ;  /* 0x00000000000c9947 */ /* 0x000fea0003800000 */
.L_x_737:
[----:B------:R-:W-:Y:S01]  /*5770*/  PLOP3.LUT P0, PT, PT, PT, PT, 0x80, 0x8 ;  /* 0x000000000008781c */ /* 0x000fe20003f0f070 */
[----:B------:R-:W-:Y:S01]  /*5780*/  IMAD.MOV.U32 R20, RZ, RZ, -0x10 ;  /* 0xfffffff0ff147424 */ /* 0x000fe200078e00ff */
[----:B------:R-:W-:Y:S11]  /*5790*/  BRA `(.L_x_736) ;  /* 0x0000000000047947 */ /* 0x000ff60003800000 */
.L_x_738:
[----:B------:R-:W-:-:S07]  /*57a0*/  IMAD.MOV.U32 R20, RZ, RZ, 0x30 ;  /* 0x00000030ff147424 */ /* 0x000fce00078e00ff */
.L_x_736:
[----:B------:R-:W-:Y:S05]  /*57b0*/  BSYNC.RECONVERGENT B3 ;  /* 0x0000000000037941 */ /* 0x000fea0003800200 */
.L_x_734:
[----:B------:R-:W-:Y:S04]  /*57c0*/  BSSY.RECONVERGENT B4, `(.L_x_739) ;  /* 0x0000067000047945 */ /* 0x000fe80003800200 */
[----:B------:R-:W-:Y:S01]  /*57d0*/  BSSY.RELIABLE B3, `(.L_x_740) ;  /* 0x000005e000037945 */ /* 0x000fe20003800100 */
[----:B------:R-:W-:-:S03]  /*57e0*/  IMAD.MOV.U32 R21, RZ, RZ, 0x58 ;  /* 0x00000058ff157424 */ /* 0x000fc600078e00ff */
[----:B------:R-:W-:Y:S05]  /*57f0*/  @P0 BRA `(.L_x_741) ;  /* 0x00000004006c0947 */ /* 0x000fea0003800000 */
        /* <DEDUP_REMOVED lines=12> */
.L_x_743:
[----:B------:R-:W-:-:S13]  /*58c0*/  ISETP.NE.AND P1, PT, R14, 0x47, PT ;  /* 0x000000470e00780c */ /* 0x000fda0003f25270 */
[----:B------:R-:W-:Y:S05]  /*58d0*/  @!P1 BRA `(.L_x_746) ;  /* 0x0000000000189947 */ /* 0x000fea0003800000 */
[----:B------:R-:W-:-:S13]  /*58e0*/  ISETP.NE.AND P1, PT, R14, 0x54, PT ;  /* 0x000000540e00780c */ /* 0x000fda0003f25270 */
[----:B------:R-:W-:Y:S01]  /*58f0*/  @!P1 IMAD.MOV.U32 R15, RZ, RZ, 0xc ;  /* 0x0000000cff0f9424 */ /* 0x000fe200078e00ff */
[----:B------:R-:W-:Y:S06]  /*5900*/  @!P1 BRA `(.L_x_744) ;  /* 0x0000000000109947 */ /* 0x000fec0003800000 */
.L_x_745:
[----:B------:R-:W-:Y:S01]  /*5910*/  PLOP3.LUT P0, PT, PT, PT, PT, 0x80, 0x8 ;  /* 0x000000000008781c */ /* 0x000fe20003f0f070 */
[----:B------:R-:W-:Y:S01]  /*5920*/  IMAD.MOV.U32 R15, RZ, RZ, -0x4 ;  /* 0xfffffffcff0f7424 */ /* 0x000fe200078e00ff */
[----:B------:R-:W-:Y:S11]  /*5930*/  BRA `(.L_x_744) ;  /* 0x0000000000047947 */ /* 0x000ff60003800000 */
.L_x_746:
[----:B------:R-:W-:-:S07]  /*5940*/  IMAD.MOV.U32 R15, RZ, RZ, 0x8 ;  /* 0x00000008ff0f7424 */ /* 0x000fce00078e00ff */
.L_x_744:
[----:B------:R-:W-:Y:S05]  /*5950*/  BSYNC.RECONVERGENT B5 ;  /* 0x0000000000057941 */ /* 0x000fea0003800200 */
.L_x_742:
[----:B------:R-:W-:Y:S05]  /*5960*/  @P0 BRA `(.L_x_741) ;  /* 0x0000000400100947 */ /* 0x000fea0003800000 */
[----:B------:R-:W-:Y:S01]  /*5970*/  PRMT R14, R23, 0x9910, RZ ;  /* 0x00009910170e7816 */ /* 0x000fe200000000ff */
[----:B------:R-:W-:Y:S01]  /*5980*/  BSSY.RECONVERGENT B5, `(.L_x_747) ;  /* 0x0000015000057945 */ /* 0x000fe20003800200 */
[----:B------:R-:W-:Y:S02]  /*5990*/  PLOP3.LUT P0, PT, PT, PT, PT, 0x8, 0x80 ;  /* 0x000000000080781c */ /* 0x000fe40003f0e170 */
[----:B------:R-:W-:Y:S02]  /*59a0*/  ISETP.GT.AND P1, PT, R14, 0x46, PT ;  /* 0x000000460e00780c */ /* 0x000fe40003f24270 */
[----:B------:R-:W-:-:S11]  /*59b0*/  LOP3.LUT R20, R15, R20, RZ, 0xfc, !PT ;  /* 0x000000140f147212 */ /* 0x000fd600078efcff */
        /* <DEDUP_REMOVED lines=8> */
.L_x_748:
[----:B------:R-:W-:-:S13]  /*5a40*/  ISETP.NE.AND P1, PT, R14, 0x47, PT ;  /* 0x000000470e00780c */ /* 0x000fda0003f25270 */
[----:B------:R-:W-:Y:S05]  /*5a50*/  @!P1 BRA `(.L_x_751) ;  /* 0x0000000000189947 */ /* 0x000fea0003800000 */
[----:B------:R-:W-:-:S13]  /*5a60*/  ISETP.NE.AND P1, PT, R14, 0x54, PT ;  /* 0x000000540e00780c */ /* 0x000fda0003f25270 */
[----:B------:R-:W-:Y:S01]  /*5a70*/  @!P1 IMAD.MOV.U32 R15, RZ, RZ, 0x3 ;  /* 0x00000003ff0f9424 */ /* 0x000fe200078e00ff */
[----:B------:R-:W-:Y:S06]  /*5a80*/  @!P1 BRA `(.L_x_749) ;  /* 0x0000000000109947 */ /* 0x000fec0003800000 */
.L_x_750:
[----:B------:R-:W-:Y:S01]  /*5a90*/  PLOP3.LUT P0, PT, PT, PT, PT, 0x80, 0x8 ;  /* 0x000000000008781c */ /* 0x000fe20003f0f070 */
[----:B------:R-:W-:Y:S01]  /*5aa0*/  IMAD.MOV.U32 R15, RZ, RZ, -0x1 ;  /* 0xffffffffff0f7424 */ /* 0x000fe200078e00ff */
[----:B------:R-:W-:Y:S11]  /*5ab0*/  BRA `(.L_x_749) ;  /* 0x0000000000047947 */ /* 0x000ff60003800000 */
.L_x_751:
[----:B------:R-:W-:-:S07]  /*5ac0*/  IMAD.MOV.U32 R15, RZ, RZ, 0x2 ;  /* 0x00000002ff0f7424 */ /* 0x000fce00078e00ff */
.L_x_749:
[----:B------:R-:W-:Y:S05]  /*5ad0*/  BSYNC.RECONVERGENT B5 ;  /* 0x0000000000057941 */ /* 0x000fea0003800200 */
.L_x_747:
[----:B------:R-:W-:Y:S05]  /*5ae0*/  @P0 BRA `(.L_x_741) ;  /* 0x0000000000b00947 */ /* 0x000fea0003800000 */
[----:B------:R-:W-:-:S04]  /*5af0*/  LOP3.LUT R14, R15, R20, RZ, 0xfc, !PT ;  /* 0x000000140f0e7212 */ /* 0x000fc800078efcff */
[----:B------:R-:W1:Y:S02]  /*5b00*/  LDC.U8 R21, c[0x3][R14] ;  /* 0x00c000000e157b82 */ /* 0x000e640000000000 */
[----:B-1----:R-:W-:-:S13]  /*5b10*/  ISETP.NE.AND P0, PT, R21, 0x2a, PT ;  /* 0x0000002a1500780c */ /* 0x002fda0003f05270 */
        /* <DEDUP_REMOVED lines=11> */
[----:B-1----:R-:W-:Y:S01]  /*5bd0*/  IMAD.WIDE R14, R3, 0xce, R4 ;  /* 0x000000ce030e7825 */ /* 0x002fe200078e0204 */
[----:B------:R-:W-:-:S03]  /*5be0*/  UMOV UR4, URZ ;  /* 0x000000ff00047c82 */ /* 0x000fc60008000000 */
[----:B------:R-:W-:Y:S02]  /*5bf0*/  IMAD.MOV.U32 R18, RZ, RZ, R10 ;  /* 0x000000ffff127224 */ /* 0x000fe400078e000a */
[----:B------:R-:W-:Y:S02]  /*5c00*/  IMAD.MOV.U32 R22, RZ, RZ, R14 ;  /* 0x000000ffff167224 */ /* 0x000fe400078e000e */
[----:B------:R-:W-:Y:S02]  /*5c10*/  IMAD.MOV.U32 R23, RZ, RZ, R15 ;  /* 0x000000ffff177224 */ /* 0x000fe400078e000f */
[----:B------:R-:W-:-:S07]  /*5c20*/  IMAD.MOV.U32 R21, RZ, RZ, R11 ;  /* 0x000000ffff157224 */ /* 0x000fce00078e000b */
.L_x_754:
[----:B-1----:R-:W-:Y:S02]  /*5c30*/  IMAD.MOV.U32 R14, RZ, RZ, R22 ;  /* 0x000000ffff0e7224 */ /* 0x002fe400078e0016 */
[----:B------:R-:W-:-:S05]  /*5c40*/  IMAD.MOV.U32 R15, RZ, RZ, R23 ;  /* 0x000000ffff0f7224 */ /* 0x000fca00078e0017 */
[----:B------:R1:W2:Y:S01]  /*5c50*/  LDG.E.U16 R3, desc[UR6][R14.64] ;  /* 0x000000060e037981 */ /* 0x0002a2000c1e1500 */
[----:B------:R-:W-:Y:S01]  /*5c60*/  UISETP.GE.U32.AND UP0, UPT, UR4, 0x66, UPT ;  /* 0x000000660400788c */ /* 0x000fe2000bf06070 */
[----:B------:R-:W-:Y:S01]  /*5c70*/  IADD3 R22, P1, PT, R22, 0x2, RZ ;  /* 0x0000000216167810 */ /* 0x000fe20007f3e0ff */
[----:B------:R-:W-:-:S04]  /*5c80*/  UIADD3 UR5, UPT, UPT, UR4, 0x1, URZ ;  /* 0x0000000104057890 */ /* 0x000fc8000fffe0ff */
[----:B------:R-:W-:Y:S02]  /*5c90*/  IMAD.X R23, RZ, RZ, R23, P1 ;  /* 0x000000ffff177224 */ /* 0x000fe400008e0617 */
[----:B-1----:R-:W-:Y:S01]  /*5ca0*/  IMAD.MOV.U32 R14, RZ, RZ, R18 ;  /* 0x000000ffff0e7224 */ /* 0x002fe200078e0012 */
[----:B------:R-:W-:Y:S01]  /*5cb0*/  IADD3 R18, P0, PT, R18, 0x2, RZ ;  /* 0x0000000212127810 */ /* 0x000fe20007f1e0ff */
[----:B------:R-:W-:Y:S01]  /*5cc0*/  IMAD.MOV.U32 R15, RZ, RZ, R21 ;  /* 0x000000ffff0f7224 */ /* 0x000fe200078e0015 */
[----:B------:R-:W-:-:S03]  /*5cd0*/  UMOV UR4, UR5 ;  /* 0x0000000500047c82 */ /* 0x000fc60008000000 */
[----:B------:R-:W-:Y:S01]  /*5ce0*/  IMAD.X R21, RZ, RZ, R21, P0 ;  /* 0x000000ffff157224 */ /* 0x000fe200000e0615 */
[----:B--2---:R1:W-:Y:S01]  /*5cf0*/  STG.E.U16 desc[UR6][R14.64], R3 ;  /* 0x000000030e007986 */ /* 0x0043e2000c101506 */
[----:B------:R-:W-:Y:S06]  /*5d00*/  BRA.U !UP0, `(.L_x_754) ;  /* 0xfffffffd08c87547 */ /* 0x000fec000b83ffff */
[----:B-1----:R-:W-:Y:S01]  /*5d10*/  VIADD R3, R19, 0xfffffffd ;  /* 0xfffffffd13037836 */ /* 0x002fe20000000000 */
[----:B------:R2:W-:Y:S04]  /*5d20*/  STG.E.U8 desc[UR6][R10.64+0xca], R17 ;  /* 0x0000ca110a007986 */ /* 0x0005e8000c101106 */
[----:B------:R2:W-:Y:S04]  /*5d30*/  STG.E.U16 desc[UR6][R10.64+0xc8], RZ ;  /* 0x0000c8ff0a007986 */ /* 0x0005e8000c101506 */
[----:B------:R2:W-:Y:S01]  /*5d40*/  STG.E.U16 desc[UR6][R10.64+0xcc], R3 ;  /* 0x0000cc030a007986 */ /* 0x0005e2000c101506 */
[----:B------:R-:W-:Y:S05]  /*5d50*/  BRA `(.L_x_753) ;  /* 0x0000000000347947 */ /* 0x000fea0003800000 */
.L_x_752:
[----:B------:R-:W-:Y:S01]  /*5d60*/  VIADD R15, R19, 0xfffffffd ;  /* 0xfffffffd130f7836 */ /* 0x000fe20000000000 */
[----:B------:R3:W-:Y:S01]  /*5d70*/  STG.E.U16 desc[UR6][R10.64+0xc8], RZ ;  /* 0x0000c8ff0a007986 */ /* 0x0007e2000c101506 */
[----:B------:R-:W-:-:S03]  /*5d80*/  IMAD.MOV.U32 R20, RZ, RZ, R3 ;  /* 0x000000ffff147224 */ /* 0x000fc600078e0003 */
[----:B------:R3:W-:Y:S01]  /*5d90*/  STG.E.U16 desc[UR6][R10.64+0xcc], R15 ;  /* 0x0000cc0f0a007986 */ /* 0x0007e2000c101506 */
[----:B------:R-:W-:Y:S05]  /*5da0*/  BRA `(.L_x_753) ;  /* 0x0000000000207947 */ /* 0x000fea0003800000 */
.L_x_741:
[----:B------:R-:W-:Y:S05]  /*5db0*/  BSYNC.RELIABLE B3 ;  /* 0x0000000000037941 */ /* 0x000fea0003800100 */
.L_x_740:
[C---:B------:R-:W-:Y:S01]  /*5dc0*/  LOP3.LUT R15, R18.reuse, 0xffff, RZ, 0xc0, !PT ;  /* 0x0000ffff120f7812 */ /* 0x040fe200078ec0ff */
[----:B------:R-:W-:Y:S02]  /*5dd0*/  VIADD R23, R18, 0x1 ;  /* 0x0000000112177836 */ /* 0x000fe40000000000 */
[----:B------:R-:W-:Y:S01]  /*5de0*/  IMAD.MOV.U32 R20, RZ, RZ, R3 ;  /* 0x000000ffff147224 */ /* 0x000fe200078e0003 */
[----:B------:R-:W-:Y:S02]  /*5df0*/  IADD3 R14, P0, PT, R10, R15, RZ ;  /* 0x0000000f0a0e7210 */ /* 0x000fe40007f1e0ff */
[----:B------:R4:W-:Y:S03]  /*5e00*/  STG.E.U16 desc[UR6][R10.64+0xc8], R23 ;  /* 0x0000c8170a007986 */ /* 0x0009e6000c101506 */
[----:B------:R-:W-:-:S05]  /*5e10*/  IMAD.X R15, RZ, RZ, R11, P0 ;  /* 0x000000ffff0f7224 */ /* 0x000fca00000e060b */
[----:B------:R4:W-:Y:S03]  /*5e20*/  STG.E.U8 desc[UR6][R14.64], R21 ;  /* 0x000000150e007986 */ /* 0x0009e6000c101106 */
.L_x_753:
[----:B------:R-:W-:Y:S05]  /*5e30*/  BSYNC.RECONVERGENT B4 ;  /* 0x0000000000047941 */ /* 0x000fea0003800200 */
.L_x_739:
[C---:B------:R-:W-:Y:S01]  /*5e40*/  ISETP.GT.U32.AND P0, PT, R19.reuse, 0x4, PT ;  /* 0x000000041300780c */ /* 0x040fe20003f04070 */
[----:B0-----:R-:W-:-:S12]  /*5e50*/  VIADD R19, R19, 0xfffffffd ;  /* 0xfffffffd13137836 */ /* 0x001fd80000000000 */
[----:B------:R-:W-:Y:S05]  /*5e60*/  @P0 BRA `(.L_x_755) ;  /* 0xfffffff000240947 */ /* 0x000fea000383ffff */
[----:B------:R-:W-:Y:S05]  /*5e70*/  BSYNC.RELIABLE B0 ;  /* 0x0000000000007941 */ /* 0x000fea0003800100 */
.L_x_706:
[----:B------:R0:W5:Y:S01]  /*5e80*/  LDG.E.U16 R18, desc[UR6][R10.64+0xc8] ;  /* 0x0000c8060a127981 */ /* 0x000162000c1e1500 */
[----:B--2---:R-:W-:-:S07]  /*5e90*/  IMAD.MOV.U32 R3, RZ, RZ, R20 ;  /* 0x000000ffff037224 */ /* 0x004fce00078e0014 */
.L_x_705:
[----:B------:R-:W-:Y:S05]  /*5ea0*/  BSYNC.RECONVERGENT B1 ;  /* 0x0000000000017941 */ /* 0x000fea0003800200 */
.L_x_704:
[----:B-1-345:R-:W-:-:S04]  /*5eb0*/  LOP3.LUT R15, R18, 0xffff, RZ, 0xc0, !PT ;  /* 0x0000ffff120f7812 */ /* 0x03afc800078ec0ff */
[----:B------:R-:W-:-:S13]  /*5ec0*/  ISETP.GE.U32.AND P0, PT, R15, 0x14, PT ;  /* 0x000000140f00780c */ /* 0x000fda0003f06070 */
[----:B0-----:R-:W-:Y:S01]  /*5ed0*/  @P0 IADD3 R10, P1, PT, R10, R15, RZ ;  /* 0x0000000f0a0a0210 */ /* 0x001fe20007f3e0ff */
[----:B------:R-:W-:-:S04]  /*5ee0*/  @P0 VIADD R3, R3, 0x1 ;  /* 0x0000000103030836 */ /* 0x000fc80000000000 */
[----:B------:R-:W-:Y:S01]  /*5ef0*/  @P0 IMAD.X R11, RZ, RZ, R11, P1 ;  /* 0x000000ffff0b0224 */ /* 0x000fe200008e060b */
[C---:B------:R-:W-:Y:S01]  /*5f00*/  ISETP.LT.U32.AND P1, PT, R16.reuse, 0x2, PT ;  /* 0x000000021000780c */ /* 0x040fe20003f21070 */
[----:B------:R-:W-:-:S03]  /*5f10*/  VIADD R16, R16, 0x1 ;  /* 0x0000000110107836 */ /* 0x000fc60000000000 */
[----:B------:R1:W-:Y:S01]  /*5f20*/  @P0 STG.E.U8 desc[UR6][R10.64], RZ ;  /* 0x000000ff0a000986 */ /* 0x0003e2000c101106 */
[----:B------:R-:W-:-:S13]  /*5f30*/  ISETP.GE.AND P0, PT, R3, 0x6, PT ;  /* 0x000000060300780c */ /* 0x000fda0003f06270 */
[----:B-1----:R-:W-:Y:S05]  /*5f40*/  @!P0 BRA P1, `(.L_x_756) ;  /* 0xffffffec00bc8947 */ /* 0x002fea000083ffff */
.L_x_703:
[----:B------:R-:W-:Y:S05]  /*5f50*/  BSYNC.RECONVERGENT B2 ;  /* 0x0000000000027941 */ /* 0x000fea0003800200 */
.L_x_702:
[----:B------:R-:W-:Y:S05]  /*5f60*/  WARPSYNC.ALL ;  /* 0x0000000000007948 */ /* 0x000fea0003800000 */
[----:B------:R-:W1:Y:S01]  /*5f70*/  LDC.64 R4, c[0x0][0x3a8] ;  /* 0x0000ea00ff047b82 */ /* 0x000e620000000a00 */
[C---:B------:R-:W-:Y:S01]  /*5f80*/  ISETP.NE.AND P0, PT, R13.reuse, RZ, PT ;  /* 0x000000ff0d00720c */ /* 0x040fe20003f05270 */
[----:B-1----:R-:W-:-:S05]  /*5f90*/  IMAD.WIDE R4, R13, 0x4, R4 ;  /* 0x000000040d047825 */ /* 0x002fca00078e0204 */
[----:B------:R1:W-:Y:S07]  /*5fa0*/  STG.E desc[UR6][R4.64], R3 ;  /* 0x0000000304007986 */ /* 0x0003ee000c101906 */
[----:B------:R-:W-:Y:S05]  /*5fb0*/  @P0 EXIT ;  /* 0x000000000000094d */ /* 0x000fea0003800000 */
[----:B0-2---:R-:W0:Y:S01]  /*5fc0*/  LDC.64 R10, c[0x4][0x10] ;  /* 0x01000400ff0a7b82 */ /* 0x005e220000000a00 */
[----:B------:R-:W-:Y:S01]  /*5fd0*/  MOV R8, 0x0 ;  /* 0x0000000000087802 */ /* 0x000fe20000000f00 */
[----:B------:R-:W-:Y:S01]  /*5fe0*/  IMAD.MOV.U32 R2, RZ, RZ, 0x1a4 ;  /* 0x000001a4ff027424 */ /* 0x000fe200078e00ff */
[----:B------:R2:W-:Y:S01]  /*5ff0*/  STL [R1+0x10], R0 ;  /* 0x0000100001007387 */ /* 0x0005e20000100800 */
[----:B------:R-:W1:Y:S03]  /*6000*/  LDCU.64 UR4, c[0x4][0x8] ;  /* 0x01000100ff0477ac */ /* 0x000e660008000a00 */
[----:B------:R2:W-:Y:S01]  /*6010*/  STL.64 [R1+0x8], R2 ;  /* 0x0000080201007387 */ /* 0x0005e20000100a00 */
[----:B------:R-:W4:Y:S01]  /*6020*/  LDC.64 R8, c[0x4][R8] ;  /* 0x0100000008087b82 */ /* 0x000f220000000a00 */
[----:B-1----:R-:W-:Y:S02]  /*6030*/  IMAD.U32 R4, RZ, RZ, UR4 ;  /* 0x00000004ff047e24 */ /* 0x002fe4000f8e00ff */
[----:B0-----:R2:W-:Y:S01]  /*6040*/  STL.64 [R1], R10 ;  /* 0x0000000a01007387 */ /* 0x0015e20000100a00 */
[----:B------:R-:W-:-:S07]  /*6050*/  IMAD.U32 R5, RZ, RZ, UR5 ;  /* 0x00000005ff057e24 */ /* 0x000fce000f8e00ff */
[----:B------:R-:W-:-:S07]  /*6060*/  LEPC R20, `(.L_x_757) ;  /* 0x000000001014794e */ /* 0x000fce0000000000 */
[----:B--234-:R-:W-:Y:S05]  /*6070*/  CALL.ABS.NOINC R8 ;  /* 0x0000000008007343 */ /* 0x01cfea0003c00000 */
.L_x_757:
[----:B------:R-:W-:Y:S05]  /*6080*/  EXIT ;  /* 0x000000000000794d */ /* 0x000fea0003800000 */
.L_x_758:
        /* <DEDUP_REMOVED lines=15> */
.L_x_761:


//--------------------- .nv.global.init           --------------------------
	.section	.nv.global.init,"aw",@progbits
.nv.global.init:
	.type		$str$3,@object
	.size		$str$3,($str$2 - $str$3)
$str$3:
        /*0000*/ 	.byte	0x4e, 0x4f, 0x00
	.type		$str$2,@object
	.size		$str$2,($str$1 - $str$2)
$str$2:
        /*0003*/ 	.byte	0x59, 0x45, 0x53, 0x00
	.type		$str$1,@object
	.size		$str$1,($str - $str$1)
$str$1:
        /*0007*/ 	.byte	0x2f, 0x74, 0x6d, 0x70, 0x2f, 0x73, 0x61, 0x73, 0x73, 0x5f, 0x63, 0x75, 0x5f, 0x68, 0x6f, 0x7a
        /*0017*/ 	.byte	0x64, 0x6a, 0x77, 0x5f, 0x69, 0x2f, 0x6b, 0x2e, 0x63, 0x75, 0x00
	.type		$str,@object
	.size		$str,($str$4 - $str)
$str:
        /*0022*/ 	.byte	0x5b, 0x54, 0x52, 0x41, 0x4e, 0x53, 0x20, 0x44, 0x45, 0x42, 0x55, 0x47, 0x5d, 0x20, 0x25, 0x73
        /*0032*/ 	.byte	0x3a, 0x25, 0x64, 0x3a, 0x20, 0x52, 0x65, 0x61, 0x64, 0x20, 0x30, 0x3a, 0x20, 0x25, 0x64, 0x20
        /*0042*/ 	.byte	0x76, 0x61, 0x6c, 0x69, 0x64, 0x20, 0x66, 0x72, 0x61, 0x6d, 0x65, 0x73, 0x20, 0x66, 0x72, 0x6f
        /*0052*/ 	.byte	0x6d, 0x20, 0x25, 0x64, 0x20, 0x62, 0x70, 0x0a, 0x00
	.type		$str$4,@object
	.size		$str$4,(.L_6 - $str$4)
$str$4:
        /*005b*/ 	.byte	0x5b, 0x54, 0x52, 0x41, 0x4e, 0x53, 0x20, 0x44, 0x45, 0x42, 0x55, 0x47, 0x5d, 0x20, 0x25, 0x73
        /*006b*/ 	.byte	0x3a, 0x25, 0x64, 0x3a, 0x20, 0x52, 0x65, 0x61, 0x64, 0x20, 0x30, 0x3a, 0x20, 0x25, 0x64, 0x20
        /*007b*/ 	.byte	0x70, 0x72, 0x6f, 0x74, 0x65, 0x69, 0x6e, 0x20, 0x6d, 0x61, 0x74, 0x63, 0x68, 0x65, 0x73, 0x20
        /*008b*/ 	.byte	0x66, 0x6f, 0x75, 0x6e, 0x64, 0x20, 0x28, 0x53, 0x57, 0x20, 0x65, 0x6e, 0x61, 0x62, 0x6c, 0x65
        /*009b*/ 	.byte	0x64, 0x3a, 0x20, 0x25, 0x73, 0x29, 0x0a, 0x00
.L_6:


//--------------------- .nv.shared.reserved.0     --------------------------
	.section	.nv.shared.reserved.0,"aw",@nobits
	.weak		__nv_reservedSMEM_offset_0_alias
	.size		__nv_reservedSMEM_offset_0_alias, 0, 64
	.other		__nv_reservedSMEM_offset_0_alias,@"STO_CUDA_RESERVED_SHARED STV_DEFAULT"
__nv_reservedSMEM_offset_0_alias:
	.zero		0
	.zero		64


//--------------------- .nv.constant0._Z34enhanced_protein_kmer_match_kernelPK15TranslatedFramePKjiPK15ProteinDatabaseP12ProteinMatchPjjb --------------------------
	.section	.nv.constant0._Z34enhanced_protein_kmer_match_kernelPK15TranslatedFramePKjiPK15ProteinDatabaseP12ProteinMatchPjjb,"a",@progbits
	.sectionflags	@""
	.align	4
.nv.constant0._Z34enhanced_protein_kmer_match_kernelPK15TranslatedFramePKjiPK15ProteinDatabaseP12ProteinMatchPjjb:
	.zero		949


//--------------------- .nv.constant0._Z26six_frame_translate_kernelPKcPKiS2_iP15TranslatedFramePj --------------------------
	.section	.nv.constant0._Z26six_frame_translate_kernelPKcPKiS2_iP15TranslatedFramePj,"a",@progbits
	.sectionflags	@""
	.align	4
.nv.constant0._Z26six_frame_translate_kernelPKcPKiS2_iP15TranslatedFramePj:
	.zero		944


//--------------------- SYMBOLS --------------------------

	.type		.nv.reservedSmem.offset0,@object
	.size		.nv.reservedSmem.offset0,0x4
	.type		vprintf,@function
